//
// Generated by NVIDIA NVVM Compiler
//
// Compiler Build ID: CL-36424714
// Cuda compilation tools, release 13.0, V13.0.88
// Based on NVVM 20.0.0
//

.version 9.0
.target sm_100
.address_size 64

	// .globl	_Z36cu_macro_tet4_laplacian_apply_kernelmmmmiPKdPdS1_S1_S0_S1_
.extern .func  (.param .b32 func_retval0) vprintf
(
	.param .b64 vprintf_param_0,
	.param .b64 vprintf_param_1
)
;
.global .align 1 .b8 $str[4] = {37, 102, 32};
.global .align 1 .b8 $str$1[2] = {10};
.extern .shared .align 16 .b8 buffer[];
.global .align 1 .b8 $str$2[26] = {116, 101, 116, 58, 32, 37, 100, 44, 32, 98, 97, 115, 101, 95, 105, 116, 101, 114, 32, 65, 48, 32, 37, 100, 10};
.global .align 1 .b8 $str$3[26] = {116, 101, 116, 58, 32, 37, 100, 44, 32, 98, 97, 115, 101, 95, 105, 116, 101, 114, 32, 65, 49, 32, 37, 100, 10};
.global .align 1 .b8 $str$4[24] = {110, 117, 109, 95, 116, 111, 116, 97, 108, 95, 109, 97, 116, 114, 105, 99, 101, 115, 58, 32, 37, 100, 10};
.global .align 1 .b8 $str$5[34] = {70, 105, 114, 115, 116, 32, 67, 58, 32, 91, 37, 108, 117, 93, 32, 91, 37, 108, 117, 93, 32, 91, 37, 108, 117, 93, 32, 91, 37, 108, 117, 93, 10};
.global .align 1 .b8 $str$6[30] = {118, 97, 108, 115, 95, 105, 116, 101, 114, 58, 32, 37, 100, 44, 32, 98, 97, 115, 101, 95, 105, 116, 101, 114, 58, 32, 37, 100, 10};
.global .align 1 .b8 $str$7[26] = {116, 101, 116, 58, 32, 37, 100, 44, 32, 98, 97, 115, 101, 95, 105, 116, 101, 114, 32, 67, 48, 32, 37, 100, 10};
.global .align 1 .b8 $str$8[22] = {10, 83, 121, 115, 116, 101, 109, 32, 67, 48, 32, 77, 97, 116, 114, 105, 120, 32, 37, 100, 10};
.global .align 1 .b8 $str$9[26] = {116, 101, 116, 58, 32, 37, 100, 44, 32, 98, 97, 115, 101, 95, 105, 116, 101, 114, 32, 67, 49, 32, 37, 100, 10};
.global .align 1 .b8 $str$10[22] = {10, 83, 121, 115, 116, 101, 109, 32, 67, 49, 32, 77, 97, 116, 114, 105, 120, 32, 37, 100, 10};
.global .align 1 .b8 $str$11[26] = {116, 101, 116, 58, 32, 37, 100, 44, 32, 98, 97, 115, 101, 95, 105, 116, 101, 114, 32, 67, 50, 32, 37, 100, 10};
.global .align 1 .b8 $str$12[22] = {10, 83, 121, 115, 116, 101, 109, 32, 67, 50, 32, 77, 97, 116, 114, 105, 120, 32, 37, 100, 10};
.global .align 1 .b8 $str$13[26] = {116, 101, 116, 58, 32, 37, 100, 44, 32, 98, 97, 115, 101, 95, 105, 116, 101, 114, 32, 67, 51, 32, 37, 100, 10};
.global .align 1 .b8 $str$14[22] = {10, 83, 121, 115, 116, 101, 109, 32, 67, 51, 32, 77, 97, 116, 114, 105, 120, 32, 37, 100, 10};
.global .align 1 .b8 $str$15[26] = {116, 101, 116, 58, 32, 37, 100, 44, 32, 98, 97, 115, 101, 95, 105, 116, 101, 114, 32, 67, 52, 32, 37, 100, 10};
.global .align 1 .b8 $str$16[22] = {10, 83, 121, 115, 116, 101, 109, 32, 67, 52, 32, 77, 97, 116, 114, 105, 120, 32, 37, 100, 10};
.global .align 1 .b8 $str$17[37] = {116, 101, 116, 58, 32, 37, 100, 44, 32, 98, 97, 115, 101, 95, 105, 116, 101, 114, 32, 67, 53, 32, 37, 100, 32, 61, 32, 116, 111, 116, 97, 108, 32, 37, 100, 10};
.global .align 1 .b8 $str$18[22] = {10, 83, 121, 115, 116, 101, 109, 32, 67, 53, 32, 77, 97, 116, 114, 105, 120, 32, 37, 100, 10};
.global .align 1 .b8 $str$19[5] = {37, 108, 102, 32};
.global .align 1 .b8 $str$20[23] = {100, 111, 116, 80, 114, 111, 100, 117, 99, 116, 32, 111, 102, 32, 37, 100, 58, 32, 37, 108, 102, 10};
.global .align 1 .b8 $str$21[24] = {118, 101, 99, 88, 32, 97, 102, 116, 101, 114, 32, 118, 101, 99, 116, 111, 114, 65, 100, 100, 58, 32, 10};
.global .align 1 .b8 $str$22[20] = {112, 32, 105, 110, 32, 118, 101, 99, 116, 111, 114, 77, 105, 110, 117, 115, 58, 32, 10};
.global .align 1 .b8 $str$23[12] = {97, 108, 112, 104, 97, 58, 32, 37, 108, 102, 10};
.global .align 1 .b8 $str$24[30] = {115, 99, 97, 108, 97, 114, 68, 105, 118, 105, 100, 101, 32, 111, 102, 32, 37, 108, 102, 47, 37, 108, 102, 58, 32, 37, 108, 102, 10};

.visible .entry _Z36cu_macro_tet4_laplacian_apply_kernelmmmmiPKdPdS1_S1_S0_S1_(
	.param .u64 _Z36cu_macro_tet4_laplacian_apply_kernelmmmmiPKdPdS1_S1_S0_S1__param_0,
	.param .u64 _Z36cu_macro_tet4_laplacian_apply_kernelmmmmiPKdPdS1_S1_S0_S1__param_1,
	.param .u64 _Z36cu_macro_tet4_laplacian_apply_kernelmmmmiPKdPdS1_S1_S0_S1__param_2,
	.param .u64 _Z36cu_macro_tet4_laplacian_apply_kernelmmmmiPKdPdS1_S1_S0_S1__param_3,
	.param .u32 _Z36cu_macro_tet4_laplacian_apply_kernelmmmmiPKdPdS1_S1_S0_S1__param_4,
	.param .u64 .ptr .align 1 _Z36cu_macro_tet4_laplacian_apply_kernelmmmmiPKdPdS1_S1_S0_S1__param_5,
	.param .u64 .ptr .align 1 _Z36cu_macro_tet4_laplacian_apply_kernelmmmmiPKdPdS1_S1_S0_S1__param_6,
	.param .u64 .ptr .align 1 _Z36cu_macro_tet4_laplacian_apply_kernelmmmmiPKdPdS1_S1_S0_S1__param_7,
	.param .u64 .ptr .align 1 _Z36cu_macro_tet4_laplacian_apply_kernelmmmmiPKdPdS1_S1_S0_S1__param_8,
	.param .u64 .ptr .align 1 _Z36cu_macro_tet4_laplacian_apply_kernelmmmmiPKdPdS1_S1_S0_S1__param_9,
	.param .u64 .ptr .align 1 _Z36cu_macro_tet4_laplacian_apply_kernelmmmmiPKdPdS1_S1_S0_S1__param_10
)
{
	.local .align 16 .b8 	__local_depot0[48];
	.reg .b64 	%SP;
	.reg .b64 	%SPL;
	.reg .pred 	%p<217>;
	.reg .b16 	%rs<159>;
	.reg .b32 	%r<2182>;
	.reg .b64 	%rd<616>;
	.reg .b64 	%fd<1239>;

	mov.u64 	%SPL, __local_depot0;
	cvta.local.u64 	%SP, %SPL;
	ld.param.u64 	%rd52, [_Z36cu_macro_tet4_laplacian_apply_kernelmmmmiPKdPdS1_S1_S0_S1__param_0];
	ld.param.u32 	%r644, [_Z36cu_macro_tet4_laplacian_apply_kernelmmmmiPKdPdS1_S1_S0_S1__param_4];
	add.s32 	%r1, %r644, 1;
	mov.u32 	%r645, %ctaid.x;
	mov.u32 	%r646, %ntid.x;
	mul.lo.s32 	%r2, %r645, %r646;
	mov.u32 	%r647, %tid.x;
	add.s32 	%r648, %r2, %r647;
	cvt.u64.u32 	%rd609, %r648;
	setp.le.u64 	%p21, %rd52, %rd609;
	@%p21 bra 	$L__BB0_236;
	ld.param.u32 	%r1780, [_Z36cu_macro_tet4_laplacian_apply_kernelmmmmiPKdPdS1_S1_S0_S1__param_4];
	ld.param.u64 	%rd561, [_Z36cu_macro_tet4_laplacian_apply_kernelmmmmiPKdPdS1_S1_S0_S1__param_0];
	add.s32 	%r649, %r1780, 2;
	mul.lo.s32 	%r650, %r1, %r1780;
	mul.lo.s32 	%r651, %r650, %r649;
	mul.hi.s32 	%r652, %r651, 715827883;
	shr.u32 	%r653, %r652, 31;
	add.s32 	%r654, %r652, %r653;
	add.s32 	%r655, %r654, 7;
	shr.s32 	%r656, %r655, 31;
	shr.u32 	%r657, %r656, 29;
	add.s32 	%r658, %r655, %r657;
	shr.s32 	%r3, %r658, 3;
	add.s32 	%r659, %r1780, -2;
	add.s32 	%r660, %r1780, -1;
	mul.lo.s32 	%r661, %r660, %r1780;
	mul.lo.s32 	%r662, %r661, %r659;
	mul.hi.s32 	%r663, %r662, 715827883;
	shr.u32 	%r664, %r663, 31;
	add.s32 	%r665, %r663, %r664;
	add.s32 	%r666, %r665, 7;
	shr.s32 	%r667, %r666, 31;
	shr.u32 	%r668, %r667, 29;
	add.s32 	%r669, %r666, %r668;
	shr.s32 	%r4, %r669, 3;
	mad.lo.s32 	%r670, %r661, 3, %r662;
	mul.hi.s32 	%r671, %r670, 715827883;
	shr.u32 	%r672, %r671, 31;
	add.s32 	%r673, %r671, %r672;
	add.s32 	%r674, %r673, 7;
	shr.s32 	%r675, %r674, 31;
	shr.u32 	%r676, %r675, 29;
	add.s32 	%r677, %r674, %r676;
	shr.s32 	%r5, %r677, 3;
	add.s32 	%r678, %r2, 160;
	cvt.s64.s32 	%rd61, %r678;
	min.u64 	%rd62, %rd561, %rd61;
	cvt.u32.u64 	%r6, %rd62;
	mov.f64 	%fd1217, 0d0000000000000000;
	mov.f64 	%fd1216, %fd1217;
$L__BB0_2:
	ld.param.u64 	%rd563, [_Z36cu_macro_tet4_laplacian_apply_kernelmmmmiPKdPdS1_S1_S0_S1__param_2];
	setp.eq.s64 	%p22, %rd563, 0;
	@%p22 bra 	$L__BB0_10;
	ld.param.u64 	%rd564, [_Z36cu_macro_tet4_laplacian_apply_kernelmmmmiPKdPdS1_S1_S0_S1__param_2];
	mov.u32 	%r7, %tid.x;
	cvt.u32.u64 	%r679, %rd564;
	mul.lo.s32 	%r8, %r679, 1280;
	setp.lt.u64 	%p23, %rd564, 4;
	mov.b64 	%rd612, 0;
	@%p23 bra 	$L__BB0_6;
	mov.u32 	%r680, buffer;
	add.s32 	%r681, %r8, %r680;
	shl.b32 	%r682, %r7, 3;
	add.s32 	%r683, %r681, %r682;
	add.s32 	%r1843, %r683, 2560;
	add.s32 	%r684, %r682, %r680;
	add.s32 	%r1842, %r684, 2560;
	shl.b64 	%rd610, %rd609, 3;
	mov.b64 	%rd611, 1;
$L__BB0_5:
	ld.param.u64 	%rd604, [_Z36cu_macro_tet4_laplacian_apply_kernelmmmmiPKdPdS1_S1_S0_S1__param_10];
	ld.param.u64 	%rd600, [_Z36cu_macro_tet4_laplacian_apply_kernelmmmmiPKdPdS1_S1_S0_S1__param_9];
	ld.param.u64 	%rd573, [_Z36cu_macro_tet4_laplacian_apply_kernelmmmmiPKdPdS1_S1_S0_S1__param_3];
	ld.param.u64 	%rd565, [_Z36cu_macro_tet4_laplacian_apply_kernelmmmmiPKdPdS1_S1_S0_S1__param_2];
	and.b64  	%rd612, %rd565, -4;
	add.s64 	%rd65, %rd600, %rd610;
	add.s32 	%r685, %r1842, -2560;
	// begin inline asm
	cp.async.ca.shared.global [%r685], [%rd65], 8, 8;
	// end inline asm
	add.s64 	%rd66, %rd604, %rd610;
	add.s32 	%r686, %r1843, -2560;
	// begin inline asm
	cp.async.ca.shared.global [%r686], [%rd66], 8, 8;
	// end inline asm
	and.b64  	%rd73, %rd611, 4294967293;
	mad.lo.s64 	%rd74, %rd573, %rd73, %rd609;
	shl.b64 	%rd75, %rd74, 3;
	add.s64 	%rd67, %rd600, %rd75;
	add.s32 	%r687, %r1842, -1280;
	// begin inline asm
	cp.async.ca.shared.global [%r687], [%rd67], 8, 8;
	// end inline asm
	add.s64 	%rd68, %rd604, %rd75;
	add.s32 	%r688, %r1843, -1280;
	// begin inline asm
	cp.async.ca.shared.global [%r688], [%rd68], 8, 8;
	// end inline asm
	shl.b64 	%rd76, %rd573, 3;
	add.s64 	%rd69, %rd67, %rd76;
	add.s32 	%r691, %r1842, 1280;
	// begin inline asm
	cp.async.ca.shared.global [%r1842], [%rd69], 8, 8;
	// end inline asm
	add.s64 	%rd70, %rd68, %rd76;
	add.s32 	%r692, %r1843, 1280;
	// begin inline asm
	cp.async.ca.shared.global [%r1843], [%rd70], 8, 8;
	// end inline asm
	add.s64 	%rd71, %rd69, %rd76;
	// begin inline asm
	cp.async.ca.shared.global [%r691], [%rd71], 8, 8;
	// end inline asm
	add.s64 	%rd72, %rd70, %rd76;
	// begin inline asm
	cp.async.ca.shared.global [%r692], [%rd72], 8, 8;
	// end inline asm
	add.s64 	%rd611, %rd611, 4;
	sub.s64 	%rd77, %rd611, %rd612;
	add.s32 	%r1843, %r1843, 5120;
	add.s32 	%r1842, %r1842, 5120;
	shl.b64 	%rd78, %rd573, 5;
	add.s64 	%rd610, %rd610, %rd78;
	setp.ne.s64 	%p24, %rd77, 1;
	@%p24 bra 	$L__BB0_5;
$L__BB0_6:
	ld.param.u64 	%rd566, [_Z36cu_macro_tet4_laplacian_apply_kernelmmmmiPKdPdS1_S1_S0_S1__param_2];
	and.b64  	%rd10, %rd566, 3;
	setp.eq.s64 	%p25, %rd10, 0;
	@%p25 bra 	$L__BB0_10;
	ld.param.u64 	%rd605, [_Z36cu_macro_tet4_laplacian_apply_kernelmmmmiPKdPdS1_S1_S0_S1__param_10];
	ld.param.u64 	%rd601, [_Z36cu_macro_tet4_laplacian_apply_kernelmmmmiPKdPdS1_S1_S0_S1__param_9];
	ld.param.u64 	%rd574, [_Z36cu_macro_tet4_laplacian_apply_kernelmmmmiPKdPdS1_S1_S0_S1__param_3];
	setp.eq.s64 	%p26, %rd10, 1;
	cvt.u32.u64 	%r695, %rd612;
	mad.lo.s32 	%r696, %r695, 160, %r7;
	shl.b32 	%r697, %r696, 3;
	mov.u32 	%r698, buffer;
	add.s32 	%r693, %r698, %r697;
	mad.lo.s64 	%rd81, %rd612, %rd574, %rd609;
	shl.b64 	%rd82, %rd81, 3;
	add.s64 	%rd79, %rd601, %rd82;
	// begin inline asm
	cp.async.ca.shared.global [%r693], [%rd79], 8, 8;
	// end inline asm
	add.s32 	%r694, %r693, %r8;
	add.s64 	%rd80, %rd605, %rd82;
	// begin inline asm
	cp.async.ca.shared.global [%r694], [%rd80], 8, 8;
	// end inline asm
	@%p26 bra 	$L__BB0_10;
	ld.param.u64 	%rd606, [_Z36cu_macro_tet4_laplacian_apply_kernelmmmmiPKdPdS1_S1_S0_S1__param_10];
	ld.param.u64 	%rd602, [_Z36cu_macro_tet4_laplacian_apply_kernelmmmmiPKdPdS1_S1_S0_S1__param_9];
	ld.param.u64 	%rd575, [_Z36cu_macro_tet4_laplacian_apply_kernelmmmmiPKdPdS1_S1_S0_S1__param_3];
	setp.eq.s64 	%p27, %rd10, 2;
	add.s64 	%rd85, %rd612, 1;
	and.b64  	%rd86, %rd85, 4294967295;
	add.s32 	%r699, %r693, 1280;
	mad.lo.s64 	%rd87, %rd575, %rd86, %rd609;
	shl.b64 	%rd88, %rd87, 3;
	add.s64 	%rd83, %rd602, %rd88;
	// begin inline asm
	cp.async.ca.shared.global [%r699], [%rd83], 8, 8;
	// end inline asm
	add.s32 	%r700, %r694, 1280;
	add.s64 	%rd84, %rd606, %rd88;
	// begin inline asm
	cp.async.ca.shared.global [%r700], [%rd84], 8, 8;
	// end inline asm
	@%p27 bra 	$L__BB0_10;
	ld.param.u64 	%rd607, [_Z36cu_macro_tet4_laplacian_apply_kernelmmmmiPKdPdS1_S1_S0_S1__param_10];
	ld.param.u64 	%rd603, [_Z36cu_macro_tet4_laplacian_apply_kernelmmmmiPKdPdS1_S1_S0_S1__param_9];
	ld.param.u64 	%rd576, [_Z36cu_macro_tet4_laplacian_apply_kernelmmmmiPKdPdS1_S1_S0_S1__param_3];
	add.s64 	%rd91, %rd612, 2;
	and.b64  	%rd92, %rd91, 4294967295;
	add.s32 	%r701, %r693, 2560;
	mad.lo.s64 	%rd93, %rd576, %rd92, %rd609;
	shl.b64 	%rd94, %rd93, 3;
	add.s64 	%rd89, %rd603, %rd94;
	// begin inline asm
	cp.async.ca.shared.global [%r701], [%rd89], 8, 8;
	// end inline asm
	add.s32 	%r702, %r694, 2560;
	add.s64 	%rd90, %rd607, %rd94;
	// begin inline asm
	cp.async.ca.shared.global [%r702], [%rd90], 8, 8;
	// end inline asm
$L__BB0_10:
	ld.param.u64 	%rd586, [_Z36cu_macro_tet4_laplacian_apply_kernelmmmmiPKdPdS1_S1_S0_S1__param_7];
	ld.param.u64 	%rd584, [_Z36cu_macro_tet4_laplacian_apply_kernelmmmmiPKdPdS1_S1_S0_S1__param_6];
	ld.param.u64 	%rd583, [_Z36cu_macro_tet4_laplacian_apply_kernelmmmmiPKdPdS1_S1_S0_S1__param_5];
	ld.param.u32 	%r1781, [_Z36cu_macro_tet4_laplacian_apply_kernelmmmmiPKdPdS1_S1_S0_S1__param_4];
	ld.param.u64 	%rd577, [_Z36cu_macro_tet4_laplacian_apply_kernelmmmmiPKdPdS1_S1_S0_S1__param_3];
	mov.u32 	%r17, %tid.x;
	add.s32 	%r2153, %r1781, -1;
	cvta.to.global.u64 	%rd11, %rd586;
	add.s32 	%r19, %r1781, 1;
	add.s32 	%r704, %r4, %r3;
	shl.b32 	%r705, %r5, 2;
	add.s32 	%r20, %r704, %r705;
	shl.b32 	%r706, %r20, 5;
	cvt.s64.s32 	%rd12, %r706;
	setp.lt.s32 	%p29, %r1781, 1;
	// begin inline asm
	cp.async.commit_group;
	// end inline asm
	cvta.to.global.u64 	%rd95, %rd583;
	shl.b64 	%rd96, %rd609, 3;
	add.s64 	%rd97, %rd95, %rd96;
	ld.global.f64 	%fd62, [%rd97];
	shl.b64 	%rd13, %rd577, 3;
	add.s64 	%rd98, %rd97, %rd13;
	ld.global.f64 	%fd63, [%rd98];
	add.s64 	%rd99, %rd98, %rd13;
	ld.global.f64 	%fd64, [%rd99];
	add.s64 	%rd100, %rd99, %rd13;
	ld.global.f64 	%fd65, [%rd100];
	add.s64 	%rd101, %rd100, %rd13;
	ld.global.f64 	%fd66, [%rd101];
	add.s64 	%rd102, %rd101, %rd13;
	ld.global.f64 	%fd67, [%rd102];
	add.s64 	%rd103, %rd102, %rd13;
	ld.global.f64 	%fd68, [%rd103];
	add.s64 	%rd104, %rd103, %rd13;
	ld.global.f64 	%fd69, [%rd104];
	add.s64 	%rd105, %rd104, %rd13;
	ld.global.f64 	%fd70, [%rd105];
	cvta.to.global.u64 	%rd106, %rd584;
	mad.lo.s64 	%rd107, %rd609, 1536, %rd106;
	cvt.rn.f64.s32 	%fd71, %r1781;
	div.rn.f64 	%fd72, %fd62, %fd71;
	div.rn.f64 	%fd73, %fd63, %fd71;
	div.rn.f64 	%fd74, %fd64, %fd71;
	div.rn.f64 	%fd75, %fd65, %fd71;
	div.rn.f64 	%fd76, %fd66, %fd71;
	div.rn.f64 	%fd77, %fd67, %fd71;
	div.rn.f64 	%fd78, %fd68, %fd71;
	div.rn.f64 	%fd79, %fd69, %fd71;
	div.rn.f64 	%fd80, %fd70, %fd71;
	mul.f64 	%fd81, %fd76, %fd80;
	mul.f64 	%fd82, %fd79, %fd77;
	sub.f64 	%fd83, %fd81, %fd82;
	mul.f64 	%fd84, %fd72, %fd83;
	mul.f64 	%fd85, %fd75, %fd80;
	mul.f64 	%fd86, %fd77, %fd78;
	sub.f64 	%fd87, %fd85, %fd86;
	mul.f64 	%fd88, %fd73, %fd87;
	sub.f64 	%fd89, %fd84, %fd88;
	mul.f64 	%fd90, %fd75, %fd79;
	mul.f64 	%fd91, %fd76, %fd78;
	sub.f64 	%fd92, %fd90, %fd91;
	fma.rn.f64 	%fd93, %fd74, %fd92, %fd89;
	rcp.rn.f64 	%fd94, %fd93;
	mul.f64 	%fd95, %fd94, %fd83;
	mul.f64 	%fd96, %fd74, %fd79;
	mul.f64 	%fd97, %fd73, %fd80;
	sub.f64 	%fd98, %fd96, %fd97;
	mul.f64 	%fd99, %fd94, %fd98;
	mul.f64 	%fd100, %fd73, %fd77;
	mul.f64 	%fd101, %fd74, %fd76;
	sub.f64 	%fd102, %fd100, %fd101;
	mul.f64 	%fd103, %fd94, %fd102;
	sub.f64 	%fd104, %fd86, %fd85;
	mul.f64 	%fd105, %fd94, %fd104;
	mul.f64 	%fd106, %fd72, %fd80;
	mul.f64 	%fd107, %fd74, %fd78;
	sub.f64 	%fd108, %fd106, %fd107;
	mul.f64 	%fd109, %fd94, %fd108;
	mul.f64 	%fd110, %fd75, %fd74;
	mul.f64 	%fd111, %fd72, %fd77;
	sub.f64 	%fd112, %fd110, %fd111;
	mul.f64 	%fd113, %fd94, %fd112;
	mul.f64 	%fd114, %fd94, %fd92;
	mul.f64 	%fd115, %fd78, %fd73;
	mul.f64 	%fd116, %fd72, %fd79;
	sub.f64 	%fd117, %fd115, %fd116;
	mul.f64 	%fd118, %fd94, %fd117;
	mul.f64 	%fd119, %fd72, %fd76;
	mul.f64 	%fd120, %fd75, %fd73;
	sub.f64 	%fd121, %fd119, %fd120;
	mul.f64 	%fd122, %fd94, %fd121;
	mov.f64 	%fd123, 0d0000000000000000;
	sub.f64 	%fd124, %fd123, %fd95;
	sub.f64 	%fd125, %fd124, %fd105;
	sub.f64 	%fd126, %fd125, %fd114;
	sub.f64 	%fd127, %fd123, %fd99;
	sub.f64 	%fd128, %fd127, %fd109;
	sub.f64 	%fd129, %fd128, %fd118;
	sub.f64 	%fd130, %fd123, %fd103;
	sub.f64 	%fd131, %fd130, %fd113;
	sub.f64 	%fd132, %fd131, %fd122;
	add.f64 	%fd133, %fd95, 0d0000000000000000;
	fma.rn.f64 	%fd134, %fd105, 0d0000000000000000, %fd133;
	fma.rn.f64 	%fd135, %fd114, 0d0000000000000000, %fd134;
	add.f64 	%fd136, %fd99, 0d0000000000000000;
	fma.rn.f64 	%fd137, %fd109, 0d0000000000000000, %fd136;
	fma.rn.f64 	%fd138, %fd118, 0d0000000000000000, %fd137;
	add.f64 	%fd139, %fd103, 0d0000000000000000;
	fma.rn.f64 	%fd140, %fd113, 0d0000000000000000, %fd139;
	fma.rn.f64 	%fd141, %fd122, 0d0000000000000000, %fd140;
	fma.rn.f64 	%fd142, %fd95, 0d0000000000000000, 0d0000000000000000;
	add.f64 	%fd143, %fd142, %fd105;
	fma.rn.f64 	%fd144, %fd114, 0d0000000000000000, %fd143;
	fma.rn.f64 	%fd145, %fd99, 0d0000000000000000, 0d0000000000000000;
	add.f64 	%fd146, %fd145, %fd109;
	fma.rn.f64 	%fd147, %fd118, 0d0000000000000000, %fd146;
	fma.rn.f64 	%fd148, %fd103, 0d0000000000000000, 0d0000000000000000;
	add.f64 	%fd149, %fd148, %fd113;
	fma.rn.f64 	%fd150, %fd122, 0d0000000000000000, %fd149;
	fma.rn.f64 	%fd151, %fd105, 0d0000000000000000, %fd142;
	add.f64 	%fd152, %fd151, %fd114;
	fma.rn.f64 	%fd153, %fd109, 0d0000000000000000, %fd145;
	add.f64 	%fd154, %fd153, %fd118;
	fma.rn.f64 	%fd155, %fd113, 0d0000000000000000, %fd148;
	add.f64 	%fd156, %fd155, %fd122;
	mul.f64 	%fd157, %fd129, %fd129;
	fma.rn.f64 	%fd158, %fd126, %fd126, %fd157;
	fma.rn.f64 	%fd159, %fd132, %fd132, %fd158;
	mul.f64 	%fd160, %fd159, %fd93;
	div.rn.f64 	%fd161, %fd160, 0d4018000000000000;
	st.global.f64 	[%rd107], %fd161;
	fma.rn.f64 	%fd162, %fd126, %fd135, 0d0000000000000000;
	fma.rn.f64 	%fd163, %fd129, %fd138, %fd162;
	fma.rn.f64 	%fd164, %fd132, %fd141, %fd163;
	mul.f64 	%fd165, %fd164, %fd93;
	div.rn.f64 	%fd166, %fd165, 0d4018000000000000;
	st.global.f64 	[%rd107+8], %fd166;
	fma.rn.f64 	%fd167, %fd126, %fd144, 0d0000000000000000;
	fma.rn.f64 	%fd168, %fd129, %fd147, %fd167;
	fma.rn.f64 	%fd169, %fd132, %fd150, %fd168;
	mul.f64 	%fd170, %fd169, %fd93;
	div.rn.f64 	%fd171, %fd170, 0d4018000000000000;
	st.global.f64 	[%rd107+16], %fd171;
	fma.rn.f64 	%fd172, %fd126, %fd152, 0d0000000000000000;
	fma.rn.f64 	%fd173, %fd129, %fd154, %fd172;
	fma.rn.f64 	%fd174, %fd132, %fd156, %fd173;
	mul.f64 	%fd175, %fd174, %fd93;
	div.rn.f64 	%fd176, %fd175, 0d4018000000000000;
	st.global.f64 	[%rd107+24], %fd176;
	st.global.f64 	[%rd107+32], %fd166;
	mul.f64 	%fd177, %fd138, %fd138;
	fma.rn.f64 	%fd178, %fd135, %fd135, %fd177;
	fma.rn.f64 	%fd179, %fd141, %fd141, %fd178;
	mul.f64 	%fd180, %fd179, %fd93;
	div.rn.f64 	%fd181, %fd180, 0d4018000000000000;
	st.global.f64 	[%rd107+40], %fd181;
	fma.rn.f64 	%fd182, %fd135, %fd144, 0d0000000000000000;
	fma.rn.f64 	%fd183, %fd138, %fd147, %fd182;
	fma.rn.f64 	%fd184, %fd141, %fd150, %fd183;
	mul.f64 	%fd185, %fd184, %fd93;
	div.rn.f64 	%fd186, %fd185, 0d4018000000000000;
	st.global.f64 	[%rd107+48], %fd186;
	fma.rn.f64 	%fd187, %fd135, %fd152, 0d0000000000000000;
	fma.rn.f64 	%fd188, %fd138, %fd154, %fd187;
	fma.rn.f64 	%fd189, %fd141, %fd156, %fd188;
	mul.f64 	%fd190, %fd189, %fd93;
	div.rn.f64 	%fd191, %fd190, 0d4018000000000000;
	st.global.f64 	[%rd107+56], %fd191;
	st.global.f64 	[%rd107+64], %fd171;
	st.global.f64 	[%rd107+72], %fd186;
	mul.f64 	%fd192, %fd147, %fd147;
	fma.rn.f64 	%fd193, %fd144, %fd144, %fd192;
	fma.rn.f64 	%fd194, %fd150, %fd150, %fd193;
	mul.f64 	%fd195, %fd194, %fd93;
	div.rn.f64 	%fd196, %fd195, 0d4018000000000000;
	st.global.f64 	[%rd107+80], %fd196;
	fma.rn.f64 	%fd197, %fd144, %fd152, 0d0000000000000000;
	fma.rn.f64 	%fd198, %fd147, %fd154, %fd197;
	fma.rn.f64 	%fd199, %fd150, %fd156, %fd198;
	mul.f64 	%fd200, %fd199, %fd93;
	div.rn.f64 	%fd201, %fd200, 0d4018000000000000;
	st.global.f64 	[%rd107+88], %fd201;
	st.global.f64 	[%rd107+96], %fd176;
	st.global.f64 	[%rd107+104], %fd191;
	st.global.f64 	[%rd107+112], %fd201;
	mul.f64 	%fd202, %fd154, %fd154;
	fma.rn.f64 	%fd203, %fd152, %fd152, %fd202;
	fma.rn.f64 	%fd204, %fd156, %fd156, %fd203;
	mul.f64 	%fd205, %fd204, %fd93;
	div.rn.f64 	%fd206, %fd205, 0d4018000000000000;
	st.global.f64 	[%rd107+120], %fd206;
	sub.f64 	%fd207, %fd68, %fd62;
	div.rn.f64 	%fd208, %fd207, %fd71;
	sub.f64 	%fd209, %fd65, %fd62;
	add.f64 	%fd210, %fd209, %fd68;
	div.rn.f64 	%fd211, %fd210, %fd71;
	sub.f64 	%fd212, %fd69, %fd63;
	div.rn.f64 	%fd213, %fd212, %fd71;
	sub.f64 	%fd214, %fd66, %fd63;
	add.f64 	%fd215, %fd214, %fd69;
	div.rn.f64 	%fd216, %fd215, %fd71;
	sub.f64 	%fd217, %fd70, %fd64;
	div.rn.f64 	%fd218, %fd217, %fd71;
	sub.f64 	%fd219, %fd67, %fd64;
	add.f64 	%fd220, %fd219, %fd70;
	div.rn.f64 	%fd221, %fd220, %fd71;
	mul.f64 	%fd222, %fd79, %fd221;
	mul.f64 	%fd223, %fd80, %fd216;
	sub.f64 	%fd224, %fd222, %fd223;
	mul.f64 	%fd225, %fd208, %fd224;
	mul.f64 	%fd226, %fd213, %fd221;
	mul.f64 	%fd227, %fd216, %fd218;
	sub.f64 	%fd228, %fd226, %fd227;
	mul.f64 	%fd229, %fd78, %fd228;
	sub.f64 	%fd230, %fd225, %fd229;
	mul.f64 	%fd231, %fd213, %fd80;
	mul.f64 	%fd232, %fd79, %fd218;
	sub.f64 	%fd233, %fd231, %fd232;
	fma.rn.f64 	%fd234, %fd211, %fd233, %fd230;
	rcp.rn.f64 	%fd235, %fd234;
	mul.f64 	%fd236, %fd235, %fd224;
	mul.f64 	%fd237, %fd211, %fd80;
	mul.f64 	%fd238, %fd78, %fd221;
	sub.f64 	%fd239, %fd237, %fd238;
	mul.f64 	%fd240, %fd235, %fd239;
	mul.f64 	%fd241, %fd78, %fd216;
	mul.f64 	%fd242, %fd211, %fd79;
	sub.f64 	%fd243, %fd241, %fd242;
	mul.f64 	%fd244, %fd235, %fd243;
	sub.f64 	%fd245, %fd227, %fd226;
	mul.f64 	%fd246, %fd235, %fd245;
	mul.f64 	%fd247, %fd208, %fd221;
	mul.f64 	%fd248, %fd211, %fd218;
	sub.f64 	%fd249, %fd247, %fd248;
	mul.f64 	%fd250, %fd235, %fd249;
	mul.f64 	%fd251, %fd213, %fd211;
	mul.f64 	%fd252, %fd208, %fd216;
	sub.f64 	%fd253, %fd251, %fd252;
	mul.f64 	%fd254, %fd235, %fd253;
	mul.f64 	%fd255, %fd235, %fd233;
	mul.f64 	%fd256, %fd218, %fd78;
	mul.f64 	%fd257, %fd208, %fd80;
	sub.f64 	%fd258, %fd256, %fd257;
	mul.f64 	%fd259, %fd235, %fd258;
	mul.f64 	%fd260, %fd208, %fd79;
	mul.f64 	%fd261, %fd213, %fd78;
	sub.f64 	%fd262, %fd260, %fd261;
	mul.f64 	%fd263, %fd235, %fd262;
	sub.f64 	%fd264, %fd123, %fd236;
	sub.f64 	%fd265, %fd264, %fd246;
	sub.f64 	%fd266, %fd265, %fd255;
	sub.f64 	%fd267, %fd123, %fd240;
	sub.f64 	%fd268, %fd267, %fd250;
	sub.f64 	%fd269, %fd268, %fd259;
	sub.f64 	%fd270, %fd123, %fd244;
	sub.f64 	%fd271, %fd270, %fd254;
	sub.f64 	%fd272, %fd271, %fd263;
	add.f64 	%fd273, %fd236, 0d0000000000000000;
	fma.rn.f64 	%fd274, %fd246, 0d0000000000000000, %fd273;
	fma.rn.f64 	%fd275, %fd255, 0d0000000000000000, %fd274;
	add.f64 	%fd276, %fd240, 0d0000000000000000;
	fma.rn.f64 	%fd277, %fd250, 0d0000000000000000, %fd276;
	fma.rn.f64 	%fd278, %fd259, 0d0000000000000000, %fd277;
	add.f64 	%fd279, %fd244, 0d0000000000000000;
	fma.rn.f64 	%fd280, %fd254, 0d0000000000000000, %fd279;
	fma.rn.f64 	%fd281, %fd263, 0d0000000000000000, %fd280;
	fma.rn.f64 	%fd282, %fd236, 0d0000000000000000, 0d0000000000000000;
	add.f64 	%fd283, %fd282, %fd246;
	fma.rn.f64 	%fd284, %fd255, 0d0000000000000000, %fd283;
	fma.rn.f64 	%fd285, %fd240, 0d0000000000000000, 0d0000000000000000;
	add.f64 	%fd286, %fd285, %fd250;
	fma.rn.f64 	%fd287, %fd259, 0d0000000000000000, %fd286;
	fma.rn.f64 	%fd288, %fd244, 0d0000000000000000, 0d0000000000000000;
	add.f64 	%fd289, %fd288, %fd254;
	fma.rn.f64 	%fd290, %fd263, 0d0000000000000000, %fd289;
	fma.rn.f64 	%fd291, %fd246, 0d0000000000000000, %fd282;
	add.f64 	%fd292, %fd291, %fd255;
	fma.rn.f64 	%fd293, %fd250, 0d0000000000000000, %fd285;
	add.f64 	%fd294, %fd293, %fd259;
	fma.rn.f64 	%fd295, %fd254, 0d0000000000000000, %fd288;
	add.f64 	%fd296, %fd295, %fd263;
	mul.f64 	%fd297, %fd269, %fd269;
	fma.rn.f64 	%fd298, %fd266, %fd266, %fd297;
	fma.rn.f64 	%fd299, %fd272, %fd272, %fd298;
	mul.f64 	%fd300, %fd299, %fd234;
	div.rn.f64 	%fd301, %fd300, 0d4018000000000000;
	st.global.f64 	[%rd107+256], %fd301;
	fma.rn.f64 	%fd302, %fd266, %fd275, 0d0000000000000000;
	fma.rn.f64 	%fd303, %fd269, %fd278, %fd302;
	fma.rn.f64 	%fd304, %fd272, %fd281, %fd303;
	mul.f64 	%fd305, %fd304, %fd234;
	div.rn.f64 	%fd306, %fd305, 0d4018000000000000;
	st.global.f64 	[%rd107+264], %fd306;
	fma.rn.f64 	%fd307, %fd266, %fd284, 0d0000000000000000;
	fma.rn.f64 	%fd308, %fd269, %fd287, %fd307;
	fma.rn.f64 	%fd309, %fd272, %fd290, %fd308;
	mul.f64 	%fd310, %fd309, %fd234;
	div.rn.f64 	%fd311, %fd310, 0d4018000000000000;
	st.global.f64 	[%rd107+272], %fd311;
	fma.rn.f64 	%fd312, %fd266, %fd292, 0d0000000000000000;
	fma.rn.f64 	%fd313, %fd269, %fd294, %fd312;
	fma.rn.f64 	%fd314, %fd272, %fd296, %fd313;
	mul.f64 	%fd315, %fd314, %fd234;
	div.rn.f64 	%fd316, %fd315, 0d4018000000000000;
	st.global.f64 	[%rd107+280], %fd316;
	st.global.f64 	[%rd107+288], %fd306;
	mul.f64 	%fd317, %fd278, %fd278;
	fma.rn.f64 	%fd318, %fd275, %fd275, %fd317;
	fma.rn.f64 	%fd319, %fd281, %fd281, %fd318;
	mul.f64 	%fd320, %fd319, %fd234;
	div.rn.f64 	%fd321, %fd320, 0d4018000000000000;
	st.global.f64 	[%rd107+296], %fd321;
	fma.rn.f64 	%fd322, %fd275, %fd284, 0d0000000000000000;
	fma.rn.f64 	%fd323, %fd278, %fd287, %fd322;
	fma.rn.f64 	%fd324, %fd281, %fd290, %fd323;
	mul.f64 	%fd325, %fd324, %fd234;
	div.rn.f64 	%fd326, %fd325, 0d4018000000000000;
	st.global.f64 	[%rd107+304], %fd326;
	fma.rn.f64 	%fd327, %fd275, %fd292, 0d0000000000000000;
	fma.rn.f64 	%fd328, %fd278, %fd294, %fd327;
	fma.rn.f64 	%fd329, %fd281, %fd296, %fd328;
	mul.f64 	%fd330, %fd329, %fd234;
	div.rn.f64 	%fd331, %fd330, 0d4018000000000000;
	st.global.f64 	[%rd107+312], %fd331;
	st.global.f64 	[%rd107+320], %fd311;
	st.global.f64 	[%rd107+328], %fd326;
	mul.f64 	%fd332, %fd287, %fd287;
	fma.rn.f64 	%fd333, %fd284, %fd284, %fd332;
	fma.rn.f64 	%fd334, %fd290, %fd290, %fd333;
	mul.f64 	%fd335, %fd334, %fd234;
	div.rn.f64 	%fd336, %fd335, 0d4018000000000000;
	st.global.f64 	[%rd107+336], %fd336;
	fma.rn.f64 	%fd337, %fd284, %fd292, 0d0000000000000000;
	fma.rn.f64 	%fd338, %fd287, %fd294, %fd337;
	fma.rn.f64 	%fd339, %fd290, %fd296, %fd338;
	mul.f64 	%fd340, %fd339, %fd234;
	div.rn.f64 	%fd341, %fd340, 0d4018000000000000;
	st.global.f64 	[%rd107+344], %fd341;
	st.global.f64 	[%rd107+352], %fd316;
	st.global.f64 	[%rd107+360], %fd331;
	st.global.f64 	[%rd107+368], %fd341;
	mul.f64 	%fd342, %fd294, %fd294;
	fma.rn.f64 	%fd343, %fd292, %fd292, %fd342;
	fma.rn.f64 	%fd344, %fd296, %fd296, %fd343;
	mul.f64 	%fd345, %fd344, %fd234;
	div.rn.f64 	%fd346, %fd345, 0d4018000000000000;
	st.global.f64 	[%rd107+376], %fd346;
	sub.f64 	%fd347, %fd223, %fd222;
	mul.f64 	%fd348, %fd75, %fd347;
	mul.f64 	%fd349, %fd211, %fd83;
	sub.f64 	%fd350, %fd348, %fd349;
	mul.f64 	%fd351, %fd76, %fd221;
	mul.f64 	%fd352, %fd216, %fd77;
	sub.f64 	%fd353, %fd351, %fd352;
	fma.rn.f64 	%fd354, %fd78, %fd353, %fd350;
	rcp.rn.f64 	%fd355, %fd354;
	mul.f64 	%fd356, %fd355, %fd347;
	sub.f64 	%fd357, %fd238, %fd237;
	mul.f64 	%fd358, %fd355, %fd357;
	sub.f64 	%fd359, %fd242, %fd241;
	mul.f64 	%fd360, %fd355, %fd359;
	sub.f64 	%fd361, %fd82, %fd81;
	mul.f64 	%fd362, %fd355, %fd361;
	mul.f64 	%fd363, %fd355, %fd87;
	sub.f64 	%fd364, %fd91, %fd90;
	mul.f64 	%fd365, %fd355, %fd364;
	mul.f64 	%fd366, %fd355, %fd353;
	mul.f64 	%fd367, %fd77, %fd211;
	mul.f64 	%fd368, %fd75, %fd221;
	sub.f64 	%fd369, %fd367, %fd368;
	mul.f64 	%fd370, %fd355, %fd369;
	mul.f64 	%fd371, %fd75, %fd216;
	mul.f64 	%fd372, %fd76, %fd211;
	sub.f64 	%fd373, %fd371, %fd372;
	mul.f64 	%fd374, %fd355, %fd373;
	sub.f64 	%fd375, %fd123, %fd356;
	sub.f64 	%fd376, %fd375, %fd362;
	sub.f64 	%fd377, %fd376, %fd366;
	sub.f64 	%fd378, %fd123, %fd358;
	sub.f64 	%fd379, %fd378, %fd363;
	sub.f64 	%fd380, %fd379, %fd370;
	sub.f64 	%fd381, %fd123, %fd360;
	sub.f64 	%fd382, %fd381, %fd365;
	sub.f64 	%fd383, %fd382, %fd374;
	add.f64 	%fd384, %fd356, 0d0000000000000000;
	fma.rn.f64 	%fd385, %fd362, 0d0000000000000000, %fd384;
	fma.rn.f64 	%fd386, %fd366, 0d0000000000000000, %fd385;
	add.f64 	%fd387, %fd358, 0d0000000000000000;
	fma.rn.f64 	%fd388, %fd363, 0d0000000000000000, %fd387;
	fma.rn.f64 	%fd389, %fd370, 0d0000000000000000, %fd388;
	add.f64 	%fd390, %fd360, 0d0000000000000000;
	fma.rn.f64 	%fd391, %fd365, 0d0000000000000000, %fd390;
	fma.rn.f64 	%fd392, %fd374, 0d0000000000000000, %fd391;
	fma.rn.f64 	%fd393, %fd356, 0d0000000000000000, 0d0000000000000000;
	add.f64 	%fd394, %fd393, %fd362;
	fma.rn.f64 	%fd395, %fd366, 0d0000000000000000, %fd394;
	fma.rn.f64 	%fd396, %fd358, 0d0000000000000000, 0d0000000000000000;
	add.f64 	%fd397, %fd396, %fd363;
	fma.rn.f64 	%fd398, %fd370, 0d0000000000000000, %fd397;
	fma.rn.f64 	%fd399, %fd360, 0d0000000000000000, 0d0000000000000000;
	add.f64 	%fd400, %fd399, %fd365;
	fma.rn.f64 	%fd401, %fd374, 0d0000000000000000, %fd400;
	fma.rn.f64 	%fd402, %fd362, 0d0000000000000000, %fd393;
	add.f64 	%fd403, %fd402, %fd366;
	fma.rn.f64 	%fd404, %fd363, 0d0000000000000000, %fd396;
	add.f64 	%fd405, %fd404, %fd370;
	fma.rn.f64 	%fd406, %fd365, 0d0000000000000000, %fd399;
	add.f64 	%fd407, %fd406, %fd374;
	mul.f64 	%fd408, %fd380, %fd380;
	fma.rn.f64 	%fd409, %fd377, %fd377, %fd408;
	fma.rn.f64 	%fd410, %fd383, %fd383, %fd409;
	mul.f64 	%fd411, %fd410, %fd354;
	div.rn.f64 	%fd412, %fd411, 0d4018000000000000;
	st.global.f64 	[%rd107+512], %fd412;
	fma.rn.f64 	%fd413, %fd377, %fd386, 0d0000000000000000;
	fma.rn.f64 	%fd414, %fd380, %fd389, %fd413;
	fma.rn.f64 	%fd415, %fd383, %fd392, %fd414;
	mul.f64 	%fd416, %fd415, %fd354;
	div.rn.f64 	%fd417, %fd416, 0d4018000000000000;
	st.global.f64 	[%rd107+520], %fd417;
	fma.rn.f64 	%fd418, %fd377, %fd395, 0d0000000000000000;
	fma.rn.f64 	%fd419, %fd380, %fd398, %fd418;
	fma.rn.f64 	%fd420, %fd383, %fd401, %fd419;
	mul.f64 	%fd421, %fd420, %fd354;
	div.rn.f64 	%fd422, %fd421, 0d4018000000000000;
	st.global.f64 	[%rd107+528], %fd422;
	fma.rn.f64 	%fd423, %fd377, %fd403, 0d0000000000000000;
	fma.rn.f64 	%fd424, %fd380, %fd405, %fd423;
	fma.rn.f64 	%fd425, %fd383, %fd407, %fd424;
	mul.f64 	%fd426, %fd425, %fd354;
	div.rn.f64 	%fd427, %fd426, 0d4018000000000000;
	st.global.f64 	[%rd107+536], %fd427;
	st.global.f64 	[%rd107+544], %fd417;
	mul.f64 	%fd428, %fd389, %fd389;
	fma.rn.f64 	%fd429, %fd386, %fd386, %fd428;
	fma.rn.f64 	%fd430, %fd392, %fd392, %fd429;
	mul.f64 	%fd431, %fd430, %fd354;
	div.rn.f64 	%fd432, %fd431, 0d4018000000000000;
	st.global.f64 	[%rd107+552], %fd432;
	fma.rn.f64 	%fd433, %fd386, %fd395, 0d0000000000000000;
	fma.rn.f64 	%fd434, %fd389, %fd398, %fd433;
	fma.rn.f64 	%fd435, %fd392, %fd401, %fd434;
	mul.f64 	%fd436, %fd435, %fd354;
	div.rn.f64 	%fd437, %fd436, 0d4018000000000000;
	st.global.f64 	[%rd107+560], %fd437;
	fma.rn.f64 	%fd438, %fd386, %fd403, 0d0000000000000000;
	fma.rn.f64 	%fd439, %fd389, %fd405, %fd438;
	fma.rn.f64 	%fd440, %fd392, %fd407, %fd439;
	mul.f64 	%fd441, %fd440, %fd354;
	div.rn.f64 	%fd442, %fd441, 0d4018000000000000;
	st.global.f64 	[%rd107+568], %fd442;
	st.global.f64 	[%rd107+576], %fd422;
	st.global.f64 	[%rd107+584], %fd437;
	mul.f64 	%fd443, %fd398, %fd398;
	fma.rn.f64 	%fd444, %fd395, %fd395, %fd443;
	fma.rn.f64 	%fd445, %fd401, %fd401, %fd444;
	mul.f64 	%fd446, %fd445, %fd354;
	div.rn.f64 	%fd447, %fd446, 0d4018000000000000;
	st.global.f64 	[%rd107+592], %fd447;
	fma.rn.f64 	%fd448, %fd395, %fd403, 0d0000000000000000;
	fma.rn.f64 	%fd449, %fd398, %fd405, %fd448;
	fma.rn.f64 	%fd450, %fd401, %fd407, %fd449;
	mul.f64 	%fd451, %fd450, %fd354;
	div.rn.f64 	%fd452, %fd451, 0d4018000000000000;
	st.global.f64 	[%rd107+600], %fd452;
	st.global.f64 	[%rd107+608], %fd427;
	st.global.f64 	[%rd107+616], %fd442;
	st.global.f64 	[%rd107+624], %fd452;
	mul.f64 	%fd453, %fd405, %fd405;
	fma.rn.f64 	%fd454, %fd403, %fd403, %fd453;
	fma.rn.f64 	%fd455, %fd407, %fd407, %fd454;
	mul.f64 	%fd456, %fd455, %fd354;
	div.rn.f64 	%fd457, %fd456, 0d4018000000000000;
	st.global.f64 	[%rd107+632], %fd457;
	div.rn.f64 	%fd458, %fd209, %fd71;
	div.rn.f64 	%fd459, %fd214, %fd71;
	div.rn.f64 	%fd460, %fd219, %fd71;
	mul.f64 	%fd461, %fd458, %fd228;
	mul.f64 	%fd462, %fd459, %fd221;
	mul.f64 	%fd463, %fd216, %fd460;
	sub.f64 	%fd464, %fd462, %fd463;
	mul.f64 	%fd465, %fd208, %fd464;
	sub.f64 	%fd466, %fd461, %fd465;
	mul.f64 	%fd467, %fd459, %fd218;
	mul.f64 	%fd468, %fd213, %fd460;
	sub.f64 	%fd469, %fd467, %fd468;
	fma.rn.f64 	%fd470, %fd211, %fd469, %fd466;
	rcp.rn.f64 	%fd471, %fd470;
	mul.f64 	%fd472, %fd471, %fd228;
	sub.f64 	%fd473, %fd248, %fd247;
	mul.f64 	%fd474, %fd471, %fd473;
	sub.f64 	%fd475, %fd252, %fd251;
	mul.f64 	%fd476, %fd471, %fd475;
	sub.f64 	%fd477, %fd463, %fd462;
	mul.f64 	%fd478, %fd471, %fd477;
	mul.f64 	%fd479, %fd458, %fd221;
	mul.f64 	%fd480, %fd211, %fd460;
	sub.f64 	%fd481, %fd479, %fd480;
	mul.f64 	%fd482, %fd471, %fd481;
	mul.f64 	%fd483, %fd459, %fd211;
	mul.f64 	%fd484, %fd458, %fd216;
	sub.f64 	%fd485, %fd483, %fd484;
	mul.f64 	%fd486, %fd471, %fd485;
	mul.f64 	%fd487, %fd471, %fd469;
	mul.f64 	%fd488, %fd460, %fd208;
	mul.f64 	%fd489, %fd458, %fd218;
	sub.f64 	%fd490, %fd488, %fd489;
	mul.f64 	%fd491, %fd471, %fd490;
	mul.f64 	%fd492, %fd458, %fd213;
	mul.f64 	%fd493, %fd459, %fd208;
	sub.f64 	%fd494, %fd492, %fd493;
	mul.f64 	%fd495, %fd471, %fd494;
	sub.f64 	%fd496, %fd123, %fd472;
	sub.f64 	%fd497, %fd496, %fd478;
	sub.f64 	%fd498, %fd497, %fd487;
	sub.f64 	%fd499, %fd123, %fd474;
	sub.f64 	%fd500, %fd499, %fd482;
	sub.f64 	%fd501, %fd500, %fd491;
	sub.f64 	%fd502, %fd123, %fd476;
	sub.f64 	%fd503, %fd502, %fd486;
	sub.f64 	%fd504, %fd503, %fd495;
	add.f64 	%fd505, %fd472, 0d0000000000000000;
	fma.rn.f64 	%fd506, %fd478, 0d0000000000000000, %fd505;
	fma.rn.f64 	%fd507, %fd487, 0d0000000000000000, %fd506;
	add.f64 	%fd508, %fd474, 0d0000000000000000;
	fma.rn.f64 	%fd509, %fd482, 0d0000000000000000, %fd508;
	fma.rn.f64 	%fd510, %fd491, 0d0000000000000000, %fd509;
	add.f64 	%fd511, %fd476, 0d0000000000000000;
	fma.rn.f64 	%fd512, %fd486, 0d0000000000000000, %fd511;
	fma.rn.f64 	%fd513, %fd495, 0d0000000000000000, %fd512;
	fma.rn.f64 	%fd514, %fd472, 0d0000000000000000, 0d0000000000000000;
	add.f64 	%fd515, %fd514, %fd478;
	fma.rn.f64 	%fd516, %fd487, 0d0000000000000000, %fd515;
	fma.rn.f64 	%fd517, %fd474, 0d0000000000000000, 0d0000000000000000;
	add.f64 	%fd518, %fd517, %fd482;
	fma.rn.f64 	%fd519, %fd491, 0d0000000000000000, %fd518;
	fma.rn.f64 	%fd520, %fd476, 0d0000000000000000, 0d0000000000000000;
	add.f64 	%fd521, %fd520, %fd486;
	fma.rn.f64 	%fd522, %fd495, 0d0000000000000000, %fd521;
	fma.rn.f64 	%fd523, %fd478, 0d0000000000000000, %fd514;
	add.f64 	%fd524, %fd523, %fd487;
	fma.rn.f64 	%fd525, %fd482, 0d0000000000000000, %fd517;
	add.f64 	%fd526, %fd525, %fd491;
	fma.rn.f64 	%fd527, %fd486, 0d0000000000000000, %fd520;
	add.f64 	%fd528, %fd527, %fd495;
	mul.f64 	%fd529, %fd501, %fd501;
	fma.rn.f64 	%fd530, %fd498, %fd498, %fd529;
	fma.rn.f64 	%fd531, %fd504, %fd504, %fd530;
	mul.f64 	%fd532, %fd531, %fd470;
	div.rn.f64 	%fd533, %fd532, 0d4018000000000000;
	st.global.f64 	[%rd107+768], %fd533;
	fma.rn.f64 	%fd534, %fd498, %fd507, 0d0000000000000000;
	fma.rn.f64 	%fd535, %fd501, %fd510, %fd534;
	fma.rn.f64 	%fd536, %fd504, %fd513, %fd535;
	mul.f64 	%fd537, %fd536, %fd470;
	div.rn.f64 	%fd538, %fd537, 0d4018000000000000;
	st.global.f64 	[%rd107+776], %fd538;
	fma.rn.f64 	%fd539, %fd498, %fd516, 0d0000000000000000;
	fma.rn.f64 	%fd540, %fd501, %fd519, %fd539;
	fma.rn.f64 	%fd541, %fd504, %fd522, %fd540;
	mul.f64 	%fd542, %fd541, %fd470;
	div.rn.f64 	%fd543, %fd542, 0d4018000000000000;
	st.global.f64 	[%rd107+784], %fd543;
	fma.rn.f64 	%fd544, %fd498, %fd524, 0d0000000000000000;
	fma.rn.f64 	%fd545, %fd501, %fd526, %fd544;
	fma.rn.f64 	%fd546, %fd504, %fd528, %fd545;
	mul.f64 	%fd547, %fd546, %fd470;
	div.rn.f64 	%fd548, %fd547, 0d4018000000000000;
	st.global.f64 	[%rd107+792], %fd548;
	st.global.f64 	[%rd107+800], %fd538;
	mul.f64 	%fd549, %fd510, %fd510;
	fma.rn.f64 	%fd550, %fd507, %fd507, %fd549;
	fma.rn.f64 	%fd551, %fd513, %fd513, %fd550;
	mul.f64 	%fd552, %fd551, %fd470;
	div.rn.f64 	%fd553, %fd552, 0d4018000000000000;
	st.global.f64 	[%rd107+808], %fd553;
	fma.rn.f64 	%fd554, %fd507, %fd516, 0d0000000000000000;
	fma.rn.f64 	%fd555, %fd510, %fd519, %fd554;
	fma.rn.f64 	%fd556, %fd513, %fd522, %fd555;
	mul.f64 	%fd557, %fd556, %fd470;
	div.rn.f64 	%fd558, %fd557, 0d4018000000000000;
	st.global.f64 	[%rd107+816], %fd558;
	fma.rn.f64 	%fd559, %fd507, %fd524, 0d0000000000000000;
	fma.rn.f64 	%fd560, %fd510, %fd526, %fd559;
	fma.rn.f64 	%fd561, %fd513, %fd528, %fd560;
	mul.f64 	%fd562, %fd561, %fd470;
	div.rn.f64 	%fd563, %fd562, 0d4018000000000000;
	st.global.f64 	[%rd107+824], %fd563;
	st.global.f64 	[%rd107+832], %fd543;
	st.global.f64 	[%rd107+840], %fd558;
	mul.f64 	%fd564, %fd519, %fd519;
	fma.rn.f64 	%fd565, %fd516, %fd516, %fd564;
	fma.rn.f64 	%fd566, %fd522, %fd522, %fd565;
	mul.f64 	%fd567, %fd566, %fd470;
	div.rn.f64 	%fd568, %fd567, 0d4018000000000000;
	st.global.f64 	[%rd107+848], %fd568;
	fma.rn.f64 	%fd569, %fd516, %fd524, 0d0000000000000000;
	fma.rn.f64 	%fd570, %fd519, %fd526, %fd569;
	fma.rn.f64 	%fd571, %fd522, %fd528, %fd570;
	mul.f64 	%fd572, %fd571, %fd470;
	div.rn.f64 	%fd573, %fd572, 0d4018000000000000;
	st.global.f64 	[%rd107+856], %fd573;
	st.global.f64 	[%rd107+864], %fd548;
	st.global.f64 	[%rd107+872], %fd563;
	st.global.f64 	[%rd107+880], %fd573;
	mul.f64 	%fd574, %fd526, %fd526;
	fma.rn.f64 	%fd575, %fd524, %fd524, %fd574;
	fma.rn.f64 	%fd576, %fd528, %fd528, %fd575;
	mul.f64 	%fd577, %fd576, %fd470;
	div.rn.f64 	%fd578, %fd577, 0d4018000000000000;
	st.global.f64 	[%rd107+888], %fd578;
	sub.f64 	%fd579, %fd68, %fd65;
	div.rn.f64 	%fd580, %fd579, %fd71;
	sub.f64 	%fd581, %fd69, %fd66;
	div.rn.f64 	%fd582, %fd581, %fd71;
	sub.f64 	%fd583, %fd70, %fd67;
	div.rn.f64 	%fd584, %fd583, %fd71;
	sub.f64 	%fd585, %fd232, %fd231;
	mul.f64 	%fd586, %fd580, %fd585;
	mul.f64 	%fd587, %fd582, %fd218;
	mul.f64 	%fd588, %fd213, %fd584;
	sub.f64 	%fd589, %fd587, %fd588;
	mul.f64 	%fd590, %fd78, %fd589;
	sub.f64 	%fd591, %fd586, %fd590;
	mul.f64 	%fd592, %fd582, %fd80;
	mul.f64 	%fd593, %fd79, %fd584;
	sub.f64 	%fd594, %fd592, %fd593;
	fma.rn.f64 	%fd595, %fd208, %fd594, %fd591;
	rcp.rn.f64 	%fd596, %fd595;
	mul.f64 	%fd597, %fd596, %fd585;
	sub.f64 	%fd598, %fd257, %fd256;
	mul.f64 	%fd599, %fd596, %fd598;
	sub.f64 	%fd600, %fd261, %fd260;
	mul.f64 	%fd601, %fd596, %fd600;
	sub.f64 	%fd602, %fd588, %fd587;
	mul.f64 	%fd603, %fd596, %fd602;
	mul.f64 	%fd604, %fd580, %fd218;
	mul.f64 	%fd605, %fd208, %fd584;
	sub.f64 	%fd606, %fd604, %fd605;
	mul.f64 	%fd607, %fd596, %fd606;
	mul.f64 	%fd608, %fd582, %fd208;
	mul.f64 	%fd609, %fd580, %fd213;
	sub.f64 	%fd610, %fd608, %fd609;
	mul.f64 	%fd611, %fd596, %fd610;
	mul.f64 	%fd612, %fd596, %fd594;
	mul.f64 	%fd613, %fd584, %fd78;
	mul.f64 	%fd614, %fd580, %fd80;
	sub.f64 	%fd615, %fd613, %fd614;
	mul.f64 	%fd616, %fd596, %fd615;
	mul.f64 	%fd617, %fd580, %fd79;
	mul.f64 	%fd618, %fd582, %fd78;
	sub.f64 	%fd619, %fd617, %fd618;
	mul.f64 	%fd620, %fd596, %fd619;
	sub.f64 	%fd621, %fd123, %fd597;
	sub.f64 	%fd622, %fd621, %fd603;
	sub.f64 	%fd623, %fd622, %fd612;
	sub.f64 	%fd624, %fd123, %fd599;
	sub.f64 	%fd625, %fd624, %fd607;
	sub.f64 	%fd626, %fd625, %fd616;
	sub.f64 	%fd627, %fd123, %fd601;
	sub.f64 	%fd628, %fd627, %fd611;
	sub.f64 	%fd629, %fd628, %fd620;
	add.f64 	%fd630, %fd597, 0d0000000000000000;
	fma.rn.f64 	%fd631, %fd603, 0d0000000000000000, %fd630;
	fma.rn.f64 	%fd632, %fd612, 0d0000000000000000, %fd631;
	add.f64 	%fd633, %fd599, 0d0000000000000000;
	fma.rn.f64 	%fd634, %fd607, 0d0000000000000000, %fd633;
	fma.rn.f64 	%fd635, %fd616, 0d0000000000000000, %fd634;
	add.f64 	%fd636, %fd601, 0d0000000000000000;
	fma.rn.f64 	%fd637, %fd611, 0d0000000000000000, %fd636;
	fma.rn.f64 	%fd638, %fd620, 0d0000000000000000, %fd637;
	fma.rn.f64 	%fd639, %fd597, 0d0000000000000000, 0d0000000000000000;
	add.f64 	%fd640, %fd639, %fd603;
	fma.rn.f64 	%fd641, %fd612, 0d0000000000000000, %fd640;
	fma.rn.f64 	%fd642, %fd599, 0d0000000000000000, 0d0000000000000000;
	add.f64 	%fd643, %fd642, %fd607;
	fma.rn.f64 	%fd644, %fd616, 0d0000000000000000, %fd643;
	fma.rn.f64 	%fd645, %fd601, 0d0000000000000000, 0d0000000000000000;
	add.f64 	%fd646, %fd645, %fd611;
	fma.rn.f64 	%fd647, %fd620, 0d0000000000000000, %fd646;
	fma.rn.f64 	%fd648, %fd603, 0d0000000000000000, %fd639;
	add.f64 	%fd649, %fd648, %fd612;
	fma.rn.f64 	%fd650, %fd607, 0d0000000000000000, %fd642;
	add.f64 	%fd651, %fd650, %fd616;
	fma.rn.f64 	%fd652, %fd611, 0d0000000000000000, %fd645;
	add.f64 	%fd653, %fd652, %fd620;
	mul.f64 	%fd654, %fd626, %fd626;
	fma.rn.f64 	%fd655, %fd623, %fd623, %fd654;
	fma.rn.f64 	%fd656, %fd629, %fd629, %fd655;
	mul.f64 	%fd657, %fd656, %fd595;
	div.rn.f64 	%fd658, %fd657, 0d4018000000000000;
	st.global.f64 	[%rd107+1024], %fd658;
	fma.rn.f64 	%fd659, %fd623, %fd632, 0d0000000000000000;
	fma.rn.f64 	%fd660, %fd626, %fd635, %fd659;
	fma.rn.f64 	%fd661, %fd629, %fd638, %fd660;
	mul.f64 	%fd662, %fd661, %fd595;
	div.rn.f64 	%fd663, %fd662, 0d4018000000000000;
	st.global.f64 	[%rd107+1032], %fd663;
	fma.rn.f64 	%fd664, %fd623, %fd641, 0d0000000000000000;
	fma.rn.f64 	%fd665, %fd626, %fd644, %fd664;
	fma.rn.f64 	%fd666, %fd629, %fd647, %fd665;
	mul.f64 	%fd667, %fd666, %fd595;
	div.rn.f64 	%fd668, %fd667, 0d4018000000000000;
	st.global.f64 	[%rd107+1040], %fd668;
	fma.rn.f64 	%fd669, %fd623, %fd649, 0d0000000000000000;
	fma.rn.f64 	%fd670, %fd626, %fd651, %fd669;
	fma.rn.f64 	%fd671, %fd629, %fd653, %fd670;
	mul.f64 	%fd672, %fd671, %fd595;
	div.rn.f64 	%fd673, %fd672, 0d4018000000000000;
	st.global.f64 	[%rd107+1048], %fd673;
	st.global.f64 	[%rd107+1056], %fd663;
	mul.f64 	%fd674, %fd635, %fd635;
	fma.rn.f64 	%fd675, %fd632, %fd632, %fd674;
	fma.rn.f64 	%fd676, %fd638, %fd638, %fd675;
	mul.f64 	%fd677, %fd676, %fd595;
	div.rn.f64 	%fd678, %fd677, 0d4018000000000000;
	st.global.f64 	[%rd107+1064], %fd678;
	fma.rn.f64 	%fd679, %fd632, %fd641, 0d0000000000000000;
	fma.rn.f64 	%fd680, %fd635, %fd644, %fd679;
	fma.rn.f64 	%fd681, %fd638, %fd647, %fd680;
	mul.f64 	%fd682, %fd681, %fd595;
	div.rn.f64 	%fd683, %fd682, 0d4018000000000000;
	st.global.f64 	[%rd107+1072], %fd683;
	fma.rn.f64 	%fd684, %fd632, %fd649, 0d0000000000000000;
	fma.rn.f64 	%fd685, %fd635, %fd651, %fd684;
	fma.rn.f64 	%fd686, %fd638, %fd653, %fd685;
	mul.f64 	%fd687, %fd686, %fd595;
	div.rn.f64 	%fd688, %fd687, 0d4018000000000000;
	st.global.f64 	[%rd107+1080], %fd688;
	st.global.f64 	[%rd107+1088], %fd668;
	st.global.f64 	[%rd107+1096], %fd683;
	mul.f64 	%fd689, %fd644, %fd644;
	fma.rn.f64 	%fd690, %fd641, %fd641, %fd689;
	fma.rn.f64 	%fd691, %fd647, %fd647, %fd690;
	mul.f64 	%fd692, %fd691, %fd595;
	div.rn.f64 	%fd693, %fd692, 0d4018000000000000;
	st.global.f64 	[%rd107+1104], %fd693;
	fma.rn.f64 	%fd694, %fd641, %fd649, 0d0000000000000000;
	fma.rn.f64 	%fd695, %fd644, %fd651, %fd694;
	fma.rn.f64 	%fd696, %fd647, %fd653, %fd695;
	mul.f64 	%fd697, %fd696, %fd595;
	div.rn.f64 	%fd698, %fd697, 0d4018000000000000;
	st.global.f64 	[%rd107+1112], %fd698;
	st.global.f64 	[%rd107+1120], %fd673;
	st.global.f64 	[%rd107+1128], %fd688;
	st.global.f64 	[%rd107+1136], %fd698;
	mul.f64 	%fd699, %fd651, %fd651;
	fma.rn.f64 	%fd700, %fd649, %fd649, %fd699;
	fma.rn.f64 	%fd701, %fd653, %fd653, %fd700;
	mul.f64 	%fd702, %fd701, %fd595;
	div.rn.f64 	%fd703, %fd702, 0d4018000000000000;
	st.global.f64 	[%rd107+1144], %fd703;
	sub.f64 	%fd704, %fd352, %fd351;
	mul.f64 	%fd705, %fd458, %fd704;
	mul.f64 	%fd706, %fd459, %fd77;
	mul.f64 	%fd707, %fd76, %fd460;
	sub.f64 	%fd708, %fd706, %fd707;
	mul.f64 	%fd709, %fd211, %fd708;
	sub.f64 	%fd710, %fd705, %fd709;
	fma.rn.f64 	%fd711, %fd75, %fd464, %fd710;
	rcp.rn.f64 	%fd712, %fd711;
	mul.f64 	%fd713, %fd712, %fd704;
	sub.f64 	%fd714, %fd368, %fd367;
	mul.f64 	%fd715, %fd712, %fd714;
	sub.f64 	%fd716, %fd372, %fd371;
	mul.f64 	%fd717, %fd712, %fd716;
	sub.f64 	%fd718, %fd707, %fd706;
	mul.f64 	%fd719, %fd712, %fd718;
	mul.f64 	%fd720, %fd458, %fd77;
	mul.f64 	%fd721, %fd75, %fd460;
	sub.f64 	%fd722, %fd720, %fd721;
	mul.f64 	%fd723, %fd712, %fd722;
	mul.f64 	%fd724, %fd459, %fd75;
	mul.f64 	%fd725, %fd458, %fd76;
	sub.f64 	%fd726, %fd724, %fd725;
	mul.f64 	%fd727, %fd712, %fd726;
	mul.f64 	%fd728, %fd712, %fd464;
	sub.f64 	%fd729, %fd480, %fd479;
	mul.f64 	%fd730, %fd712, %fd729;
	sub.f64 	%fd731, %fd484, %fd483;
	mul.f64 	%fd732, %fd712, %fd731;
	sub.f64 	%fd733, %fd123, %fd713;
	sub.f64 	%fd734, %fd733, %fd719;
	sub.f64 	%fd735, %fd734, %fd728;
	sub.f64 	%fd736, %fd123, %fd715;
	sub.f64 	%fd737, %fd736, %fd723;
	sub.f64 	%fd738, %fd737, %fd730;
	sub.f64 	%fd739, %fd123, %fd717;
	sub.f64 	%fd740, %fd739, %fd727;
	sub.f64 	%fd741, %fd740, %fd732;
	add.f64 	%fd742, %fd713, 0d0000000000000000;
	fma.rn.f64 	%fd743, %fd719, 0d0000000000000000, %fd742;
	fma.rn.f64 	%fd744, %fd728, 0d0000000000000000, %fd743;
	add.f64 	%fd745, %fd715, 0d0000000000000000;
	fma.rn.f64 	%fd746, %fd723, 0d0000000000000000, %fd745;
	fma.rn.f64 	%fd747, %fd730, 0d0000000000000000, %fd746;
	add.f64 	%fd748, %fd717, 0d0000000000000000;
	fma.rn.f64 	%fd749, %fd727, 0d0000000000000000, %fd748;
	fma.rn.f64 	%fd750, %fd732, 0d0000000000000000, %fd749;
	fma.rn.f64 	%fd751, %fd713, 0d0000000000000000, 0d0000000000000000;
	add.f64 	%fd752, %fd751, %fd719;
	fma.rn.f64 	%fd753, %fd728, 0d0000000000000000, %fd752;
	fma.rn.f64 	%fd754, %fd715, 0d0000000000000000, 0d0000000000000000;
	add.f64 	%fd755, %fd754, %fd723;
	fma.rn.f64 	%fd756, %fd730, 0d0000000000000000, %fd755;
	fma.rn.f64 	%fd757, %fd717, 0d0000000000000000, 0d0000000000000000;
	add.f64 	%fd758, %fd757, %fd727;
	fma.rn.f64 	%fd759, %fd732, 0d0000000000000000, %fd758;
	fma.rn.f64 	%fd760, %fd719, 0d0000000000000000, %fd751;
	add.f64 	%fd761, %fd760, %fd728;
	fma.rn.f64 	%fd762, %fd723, 0d0000000000000000, %fd754;
	add.f64 	%fd763, %fd762, %fd730;
	fma.rn.f64 	%fd764, %fd727, 0d0000000000000000, %fd757;
	add.f64 	%fd765, %fd764, %fd732;
	mul.f64 	%fd766, %fd738, %fd738;
	fma.rn.f64 	%fd767, %fd735, %fd735, %fd766;
	fma.rn.f64 	%fd768, %fd741, %fd741, %fd767;
	mul.f64 	%fd769, %fd768, %fd711;
	div.rn.f64 	%fd770, %fd769, 0d4018000000000000;
	st.global.f64 	[%rd107+1280], %fd770;
	fma.rn.f64 	%fd771, %fd735, %fd744, 0d0000000000000000;
	fma.rn.f64 	%fd772, %fd738, %fd747, %fd771;
	fma.rn.f64 	%fd773, %fd741, %fd750, %fd772;
	mul.f64 	%fd774, %fd773, %fd711;
	div.rn.f64 	%fd775, %fd774, 0d4018000000000000;
	st.global.f64 	[%rd107+1288], %fd775;
	fma.rn.f64 	%fd776, %fd735, %fd753, 0d0000000000000000;
	fma.rn.f64 	%fd777, %fd738, %fd756, %fd776;
	fma.rn.f64 	%fd778, %fd741, %fd759, %fd777;
	mul.f64 	%fd779, %fd778, %fd711;
	div.rn.f64 	%fd780, %fd779, 0d4018000000000000;
	st.global.f64 	[%rd107+1296], %fd780;
	fma.rn.f64 	%fd781, %fd735, %fd761, 0d0000000000000000;
	fma.rn.f64 	%fd782, %fd738, %fd763, %fd781;
	fma.rn.f64 	%fd783, %fd741, %fd765, %fd782;
	mul.f64 	%fd784, %fd783, %fd711;
	div.rn.f64 	%fd785, %fd784, 0d4018000000000000;
	st.global.f64 	[%rd107+1304], %fd785;
	st.global.f64 	[%rd107+1312], %fd775;
	mul.f64 	%fd786, %fd747, %fd747;
	fma.rn.f64 	%fd787, %fd744, %fd744, %fd786;
	fma.rn.f64 	%fd788, %fd750, %fd750, %fd787;
	mul.f64 	%fd789, %fd788, %fd711;
	div.rn.f64 	%fd790, %fd789, 0d4018000000000000;
	st.global.f64 	[%rd107+1320], %fd790;
	fma.rn.f64 	%fd791, %fd744, %fd753, 0d0000000000000000;
	fma.rn.f64 	%fd792, %fd747, %fd756, %fd791;
	fma.rn.f64 	%fd793, %fd750, %fd759, %fd792;
	mul.f64 	%fd794, %fd793, %fd711;
	div.rn.f64 	%fd795, %fd794, 0d4018000000000000;
	st.global.f64 	[%rd107+1328], %fd795;
	fma.rn.f64 	%fd796, %fd744, %fd761, 0d0000000000000000;
	fma.rn.f64 	%fd797, %fd747, %fd763, %fd796;
	fma.rn.f64 	%fd798, %fd750, %fd765, %fd797;
	mul.f64 	%fd799, %fd798, %fd711;
	div.rn.f64 	%fd800, %fd799, 0d4018000000000000;
	st.global.f64 	[%rd107+1336], %fd800;
	st.global.f64 	[%rd107+1344], %fd780;
	st.global.f64 	[%rd107+1352], %fd795;
	mul.f64 	%fd801, %fd756, %fd756;
	fma.rn.f64 	%fd802, %fd753, %fd753, %fd801;
	fma.rn.f64 	%fd803, %fd759, %fd759, %fd802;
	mul.f64 	%fd804, %fd803, %fd711;
	div.rn.f64 	%fd805, %fd804, 0d4018000000000000;
	st.global.f64 	[%rd107+1360], %fd805;
	fma.rn.f64 	%fd806, %fd753, %fd761, 0d0000000000000000;
	fma.rn.f64 	%fd807, %fd756, %fd763, %fd806;
	fma.rn.f64 	%fd808, %fd759, %fd765, %fd807;
	mul.f64 	%fd809, %fd808, %fd711;
	div.rn.f64 	%fd810, %fd809, 0d4018000000000000;
	st.global.f64 	[%rd107+1368], %fd810;
	st.global.f64 	[%rd107+1376], %fd785;
	st.global.f64 	[%rd107+1384], %fd800;
	st.global.f64 	[%rd107+1392], %fd810;
	mul.f64 	%fd811, %fd763, %fd763;
	fma.rn.f64 	%fd812, %fd761, %fd761, %fd811;
	fma.rn.f64 	%fd813, %fd765, %fd765, %fd812;
	mul.f64 	%fd814, %fd813, %fd711;
	div.rn.f64 	%fd815, %fd814, 0d4018000000000000;
	st.global.f64 	[%rd107+1400], %fd815;
	// begin inline asm
	cp.async.wait_group 0;
	// end inline asm
	mov.pred 	%p207, 0;
	mov.b32 	%r1864, 0;
	@%p29 bra 	$L__BB0_25;
	ld.param.u32 	%r1844, [_Z36cu_macro_tet4_laplacian_apply_kernelmmmmiPKdPdS1_S1_S0_S1__param_4];
	mul.lo.s64 	%rd14, %rd609, %rd12;
	mov.b32 	%r1865, 0;
	mov.u32 	%r1864, %r1865;
	mov.u32 	%r1863, %r1865;
	mov.u32 	%r1848, %r1865;
$L__BB0_12:
	ld.param.u32 	%r1783, [_Z36cu_macro_tet4_laplacian_apply_kernelmmmmiPKdPdS1_S1_S0_S1__param_4];
	setp.le.s32 	%p30, %r1783, %r1848;
	@%p30 bra 	$L__BB0_23;
	sub.s32 	%r709, %r19, %r1848;
	mad.lo.s32 	%r710, %r709, %r709, %r709;
	shr.u32 	%r711, %r710, 31;
	add.s32 	%r712, %r710, %r711;
	shr.s32 	%r26, %r712, 1;
	mov.b32 	%r1852, 0;
$L__BB0_14:
	ld.param.u32 	%r1784, [_Z36cu_macro_tet4_laplacian_apply_kernelmmmmiPKdPdS1_S1_S0_S1__param_4];
	sub.s32 	%r31, %r1844, %r1852;
	add.s32 	%r32, %r1848, %r1852;
	sub.s32 	%r713, %r1784, %r32;
	setp.lt.s32 	%p31, %r713, 1;
	@%p31 bra 	$L__BB0_22;
	sub.s32 	%r33, %r26, %r1852;
	sub.s32 	%r34, %r19, %r32;
	and.b32  	%r35, %r31, 3;
	sub.s32 	%r715, %r2153, %r32;
	setp.lt.u32 	%p32, %r715, 3;
	mov.u32 	%r1857, %r1864;
	mov.u32 	%r1859, %r1863;
	@%p32 bra 	$L__BB0_18;
	and.b32  	%r36, %r31, -4;
	mov.b32 	%r1856, 0;
	mov.u32 	%r1857, %r1864;
	mov.u32 	%r1859, %r1863;
$L__BB0_17:
	mad.lo.s32 	%r717, %r1859, 160, %r17;
	shl.b32 	%r718, %r717, 3;
	mov.u32 	%r719, buffer;
	add.s32 	%r720, %r719, %r718;
	ld.shared.f64 	%fd816, [%r720];
	cvt.s64.s32 	%rd108, %r1857;
	add.s64 	%rd109, %rd14, %rd108;
	cvt.s64.s32 	%rd110, %r1865;
	add.s64 	%rd111, %rd109, %rd110;
	shl.b64 	%rd112, %rd111, 3;
	add.s64 	%rd113, %rd11, %rd112;
	st.global.f64 	[%rd113], %fd816;
	mad.lo.s32 	%r721, %r33, 1280, %r720;
	ld.shared.f64 	%fd817, [%r721];
	st.global.f64 	[%rd113+64], %fd817;
	mad.lo.s32 	%r722, %r34, 1280, %r720;
	ld.shared.f64 	%fd818, [%r722];
	st.global.f64 	[%rd113+128], %fd818;
	ld.shared.f64 	%fd819, [%r720+1280];
	st.global.f64 	[%rd113+192], %fd819;
	add.s32 	%r723, %r1865, 1;
	shr.s32 	%r724, %r723, 31;
	shr.u32 	%r725, %r724, 29;
	add.s32 	%r726, %r723, %r725;
	shr.s32 	%r727, %r726, 3;
	shl.b32 	%r728, %r727, 5;
	add.s32 	%r729, %r728, %r1857;
	and.b32  	%r730, %r726, -8;
	sub.s32 	%r731, %r723, %r730;
	cvt.s64.s32 	%rd114, %r729;
	add.s64 	%rd115, %rd14, %rd114;
	cvt.s64.s32 	%rd116, %r731;
	add.s64 	%rd117, %rd115, %rd116;
	shl.b64 	%rd118, %rd117, 3;
	add.s64 	%rd119, %rd11, %rd118;
	st.global.f64 	[%rd119], %fd819;
	ld.shared.f64 	%fd820, [%r721+1280];
	st.global.f64 	[%rd119+64], %fd820;
	ld.shared.f64 	%fd821, [%r722+1280];
	st.global.f64 	[%rd119+128], %fd821;
	ld.shared.f64 	%fd822, [%r720+2560];
	st.global.f64 	[%rd119+192], %fd822;
	cvt.u16.u32 	%rs2, %r731;
	add.s16 	%rs3, %rs2, 1;
	cvt.s16.s8 	%rs4, %rs3;
	shr.u16 	%rs5, %rs4, 12;
	and.b16  	%rs6, %rs5, 7;
	add.s16 	%rs7, %rs3, %rs6;
	cvt.s16.s8 	%rs8, %rs7;
	shr.s16 	%rs9, %rs8, 3;
	cvt.s32.s16 	%r732, %rs9;
	add.s32 	%r733, %r727, %r732;
	shl.b32 	%r734, %r733, 5;
	add.s32 	%r735, %r734, %r1857;
	and.b16  	%rs10, %rs7, -8;
	sub.s16 	%rs11, %rs3, %rs10;
	cvt.s64.s32 	%rd120, %r735;
	add.s64 	%rd121, %rd14, %rd120;
	cvt.u64.u16 	%rd122, %rs11;
	cvt.s64.s8 	%rd123, %rd122;
	add.s64 	%rd124, %rd121, %rd123;
	shl.b64 	%rd125, %rd124, 3;
	add.s64 	%rd126, %rd11, %rd125;
	st.global.f64 	[%rd126], %fd822;
	ld.shared.f64 	%fd823, [%r721+2560];
	st.global.f64 	[%rd126+64], %fd823;
	ld.shared.f64 	%fd824, [%r722+2560];
	st.global.f64 	[%rd126+128], %fd824;
	ld.shared.f64 	%fd825, [%r720+3840];
	st.global.f64 	[%rd126+192], %fd825;
	add.s16 	%rs12, %rs11, 1;
	cvt.s16.s8 	%rs13, %rs12;
	shr.u16 	%rs14, %rs13, 12;
	and.b16  	%rs15, %rs14, 7;
	add.s16 	%rs16, %rs12, %rs15;
	cvt.s16.s8 	%rs17, %rs16;
	shr.s16 	%rs18, %rs17, 3;
	cvt.s32.s16 	%r736, %rs18;
	add.s32 	%r737, %r733, %r736;
	shl.b32 	%r738, %r737, 5;
	add.s32 	%r739, %r738, %r1857;
	and.b16  	%rs19, %rs16, -8;
	sub.s16 	%rs20, %rs12, %rs19;
	cvt.s64.s32 	%rd127, %r739;
	add.s64 	%rd128, %rd14, %rd127;
	cvt.u64.u16 	%rd129, %rs20;
	cvt.s64.s8 	%rd130, %rd129;
	add.s64 	%rd131, %rd128, %rd130;
	shl.b64 	%rd132, %rd131, 3;
	add.s64 	%rd133, %rd11, %rd132;
	st.global.f64 	[%rd133], %fd825;
	ld.shared.f64 	%fd826, [%r721+3840];
	st.global.f64 	[%rd133+64], %fd826;
	ld.shared.f64 	%fd827, [%r722+3840];
	st.global.f64 	[%rd133+128], %fd827;
	ld.shared.f64 	%fd828, [%r720+5120];
	st.global.f64 	[%rd133+192], %fd828;
	add.s16 	%rs21, %rs20, 1;
	cvt.s16.s8 	%rs22, %rs21;
	shr.u16 	%rs23, %rs22, 12;
	and.b16  	%rs24, %rs23, 7;
	add.s16 	%rs25, %rs21, %rs24;
	cvt.s16.s8 	%rs26, %rs25;
	shr.s16 	%rs27, %rs26, 3;
	cvt.s32.s16 	%r740, %rs27;
	add.s32 	%r741, %r737, %r740;
	shl.b32 	%r742, %r741, 5;
	add.s32 	%r1857, %r742, %r1857;
	and.b16  	%rs28, %rs25, 248;
	sub.s16 	%rs29, %rs21, %rs28;
	cvt.u32.u16 	%r743, %rs29;
	cvt.s32.s8 	%r1865, %r743;
	add.s32 	%r1859, %r1859, 4;
	add.s32 	%r1856, %r1856, 4;
	setp.ne.s32 	%p33, %r1856, %r36;
	@%p33 bra 	$L__BB0_17;
$L__BB0_18:
	setp.eq.s32 	%p34, %r35, 0;
	mov.u32 	%r1863, %r1859;
	mov.u32 	%r1864, %r1857;
	@%p34 bra 	$L__BB0_22;
	mad.lo.s32 	%r744, %r1859, 160, %r17;
	shl.b32 	%r745, %r744, 3;
	mov.u32 	%r746, buffer;
	add.s32 	%r51, %r746, %r745;
	ld.shared.f64 	%fd829, [%r51];
	cvt.s64.s32 	%rd134, %r1857;
	add.s64 	%rd135, %rd14, %rd134;
	cvt.s64.s32 	%rd136, %r1865;
	add.s64 	%rd137, %rd135, %rd136;
	shl.b64 	%rd138, %rd137, 3;
	add.s64 	%rd139, %rd11, %rd138;
	st.global.f64 	[%rd139], %fd829;
	mad.lo.s32 	%r52, %r33, 1280, %r51;
	ld.shared.f64 	%fd830, [%r52];
	st.global.f64 	[%rd139+64], %fd830;
	mad.lo.s32 	%r53, %r34, 1280, %r51;
	ld.shared.f64 	%fd831, [%r53];
	st.global.f64 	[%rd139+128], %fd831;
	ld.shared.f64 	%fd3, [%r51+1280];
	st.global.f64 	[%rd139+192], %fd3;
	add.s32 	%r747, %r1865, 1;
	shr.s32 	%r748, %r747, 31;
	shr.u32 	%r749, %r748, 29;
	add.s32 	%r750, %r747, %r749;
	shr.s32 	%r54, %r750, 3;
	shl.b32 	%r751, %r54, 5;
	add.s32 	%r1864, %r751, %r1857;
	and.b32  	%r752, %r750, -8;
	sub.s32 	%r1865, %r747, %r752;
	add.s32 	%r1863, %r1859, 1;
	setp.eq.s32 	%p35, %r35, 1;
	@%p35 bra 	$L__BB0_22;
	cvt.s64.s32 	%rd140, %r1864;
	add.s64 	%rd141, %rd14, %rd140;
	cvt.s64.s32 	%rd142, %r1865;
	add.s64 	%rd143, %rd141, %rd142;
	shl.b64 	%rd144, %rd143, 3;
	add.s64 	%rd145, %rd11, %rd144;
	st.global.f64 	[%rd145], %fd3;
	ld.shared.f64 	%fd832, [%r52+1280];
	st.global.f64 	[%rd145+64], %fd832;
	ld.shared.f64 	%fd833, [%r53+1280];
	st.global.f64 	[%rd145+128], %fd833;
	ld.shared.f64 	%fd4, [%r51+2560];
	st.global.f64 	[%rd145+192], %fd4;
	cvt.u16.u32 	%rs30, %r1865;
	add.s16 	%rs31, %rs30, 1;
	cvt.s16.s8 	%rs32, %rs31;
	shr.u16 	%rs33, %rs32, 12;
	and.b16  	%rs34, %rs33, 7;
	add.s16 	%rs35, %rs31, %rs34;
	cvt.s16.s8 	%rs36, %rs35;
	shr.s16 	%rs37, %rs36, 3;
	cvt.s32.s16 	%r753, %rs37;
	add.s32 	%r58, %r54, %r753;
	shl.b32 	%r754, %r58, 5;
	add.s32 	%r1864, %r754, %r1857;
	and.b16  	%rs38, %rs35, -8;
	sub.s16 	%rs1, %rs31, %rs38;
	cvt.u32.u16 	%r755, %rs1;
	cvt.s32.s8 	%r1865, %r755;
	add.s32 	%r1863, %r1859, 2;
	setp.eq.s32 	%p36, %r35, 2;
	@%p36 bra 	$L__BB0_22;
	cvt.s64.s32 	%rd146, %r1864;
	add.s64 	%rd147, %rd14, %rd146;
	cvt.u64.u16 	%rd148, %rs1;
	cvt.s64.s8 	%rd149, %rd148;
	add.s64 	%rd150, %rd147, %rd149;
	shl.b64 	%rd151, %rd150, 3;
	add.s64 	%rd152, %rd11, %rd151;
	st.global.f64 	[%rd152], %fd4;
	ld.shared.f64 	%fd834, [%r52+2560];
	st.global.f64 	[%rd152+64], %fd834;
	ld.shared.f64 	%fd835, [%r53+2560];
	st.global.f64 	[%rd152+128], %fd835;
	ld.shared.f64 	%fd836, [%r51+3840];
	st.global.f64 	[%rd152+192], %fd836;
	cvt.u16.u32 	%rs39, %r1865;
	add.s16 	%rs40, %rs39, 1;
	cvt.s16.s8 	%rs41, %rs40;
	shr.u16 	%rs42, %rs41, 12;
	and.b16  	%rs43, %rs42, 7;
	add.s16 	%rs44, %rs40, %rs43;
	cvt.s16.s8 	%rs45, %rs44;
	shr.s16 	%rs46, %rs45, 3;
	cvt.s32.s16 	%r756, %rs46;
	add.s32 	%r757, %r58, %r756;
	shl.b32 	%r758, %r757, 5;
	add.s32 	%r1864, %r758, %r1857;
	and.b16  	%rs47, %rs44, 248;
	sub.s16 	%rs48, %rs40, %rs47;
	cvt.u32.u16 	%r759, %rs48;
	cvt.s32.s8 	%r1865, %r759;
	add.s32 	%r1863, %r1859, 3;
$L__BB0_22:
	add.s32 	%r1863, %r1863, 1;
	add.s32 	%r1852, %r1852, 1;
	setp.ne.s32 	%p37, %r1852, %r1844;
	@%p37 bra 	$L__BB0_14;
$L__BB0_23:
	ld.param.u32 	%r1785, [_Z36cu_macro_tet4_laplacian_apply_kernelmmmmiPKdPdS1_S1_S0_S1__param_4];
	add.s32 	%r1863, %r1863, 1;
	add.s32 	%r1848, %r1848, 1;
	add.s32 	%r1844, %r1844, -1;
	setp.ne.s32 	%p38, %r1848, %r1785;
	@%p38 bra 	$L__BB0_12;
	setp.gt.s32 	%p207, %r1865, 0;
$L__BB0_25:
	add.u64 	%rd153, %SP, 16;
	add.u64 	%rd15, %SPL, 16;
	add.s32 	%r760, %r1864, 32;
	selp.b32 	%r1890, %r760, %r1864, %p207;
	setp.ne.s64 	%p39, %rd609, 0;
	@%p39 bra 	$L__BB0_27;
	st.local.v2.u32 	[%rd15], {%r3, %r1890};
	mov.u64 	%rd154, $str$2;
	cvta.global.u64 	%rd155, %rd154;
	{ // callseq 0, 0
	.param .b64 param0;
	st.param.b64 	[param0], %rd155;
	.param .b64 param1;
	st.param.b64 	[param1], %rd153;
	.param .b32 retval0;
	call.uni (retval0), 
	vprintf, 
	(
	param0, 
	param1
	);
	ld.param.b32 	%r761, [retval0];
	} // callseq 0
$L__BB0_27:
	ld.param.u32 	%r1786, [_Z36cu_macro_tet4_laplacian_apply_kernelmmmmiPKdPdS1_S1_S0_S1__param_4];
	add.s32 	%r78, %r1786, -2;
	setp.lt.s32 	%p41, %r1786, 1;
	mov.pred 	%p208, 0;
	@%p41 bra 	$L__BB0_40;
	ld.param.u32 	%r1870, [_Z36cu_macro_tet4_laplacian_apply_kernelmmmmiPKdPdS1_S1_S0_S1__param_4];
	mul.lo.s64 	%rd16, %rd609, %rd12;
	mov.b32 	%r1891, 0;
	mov.u32 	%r1892, %r1891;
	mov.u32 	%r1874, %r1891;
$L__BB0_29:
	ld.param.u32 	%r1788, [_Z36cu_macro_tet4_laplacian_apply_kernelmmmmiPKdPdS1_S1_S0_S1__param_4];
	sub.s32 	%r764, %r19, %r1874;
	sub.s32 	%r765, %r1788, %r1874;
	mul.lo.s32 	%r766, %r764, %r765;
	shr.u32 	%r767, %r766, 31;
	add.s32 	%r768, %r766, %r767;
	shr.s32 	%r84, %r768, 1;
	setp.lt.s32 	%p42, %r765, 1;
	@%p42 bra 	$L__BB0_38;
	mov.b32 	%r1878, 0;
$L__BB0_31:
	ld.param.u32 	%r1789, [_Z36cu_macro_tet4_laplacian_apply_kernelmmmmiPKdPdS1_S1_S0_S1__param_4];
	add.s32 	%r89, %r1874, %r1878;
	sub.s32 	%r90, %r2153, %r89;
	sub.s32 	%r91, %r1789, %r89;
	setp.lt.s32 	%p43, %r91, 2;
	@%p43 bra 	$L__BB0_37;
	shl.b32 	%r92, %r91, 1;
	setp.eq.s32 	%p44, %r78, %r89;
	@%p44 bra 	$L__BB0_35;
	and.b32  	%r93, %r90, -2;
	mov.b32 	%r1882, 0;
$L__BB0_34:
	add.s32 	%r772, %r1892, %r84;
	add.s32 	%r773, %r772, 1;
	add.s32 	%r774, %r92, %r773;
	add.s32 	%r775, %r773, %r19;
	sub.s32 	%r776, %r775, %r89;
	mad.lo.s32 	%r777, %r1892, 160, %r17;
	shl.b32 	%r778, %r777, 3;
	mov.u32 	%r779, buffer;
	add.s32 	%r780, %r778, %r779;
	ld.shared.f64 	%fd837, [%r780+1280];
	cvt.s64.s32 	%rd157, %r1890;
	add.s64 	%rd158, %rd16, %rd157;
	cvt.s64.s32 	%rd159, %r1891;
	add.s64 	%rd160, %rd158, %rd159;
	shl.b64 	%rd161, %rd160, 3;
	add.s64 	%rd162, %rd11, %rd161;
	st.global.f64 	[%rd162], %fd837;
	mad.lo.s32 	%r781, %r774, 160, %r17;
	shl.b32 	%r782, %r781, 3;
	add.s32 	%r783, %r779, %r782;
	ld.shared.f64 	%fd838, [%r783];
	st.global.f64 	[%rd162+64], %fd838;
	mad.lo.s32 	%r784, %r776, 160, %r17;
	shl.b32 	%r785, %r784, 3;
	add.s32 	%r786, %r779, %r785;
	ld.shared.f64 	%fd839, [%r786];
	st.global.f64 	[%rd162+128], %fd839;
	ld.shared.f64 	%fd840, [%r786+-1280];
	st.global.f64 	[%rd162+192], %fd840;
	add.s32 	%r787, %r1891, 1;
	shr.s32 	%r788, %r787, 31;
	shr.u32 	%r789, %r788, 29;
	add.s32 	%r790, %r787, %r789;
	shr.s32 	%r791, %r790, 3;
	shl.b32 	%r792, %r791, 5;
	add.s32 	%r793, %r792, %r1890;
	and.b32  	%r794, %r790, -8;
	sub.s32 	%r795, %r787, %r794;
	add.s32 	%r1892, %r1892, 2;
	ld.shared.f64 	%fd841, [%r780+2560];
	cvt.s64.s32 	%rd163, %r793;
	add.s64 	%rd164, %rd16, %rd163;
	cvt.s64.s32 	%rd165, %r795;
	add.s64 	%rd166, %rd164, %rd165;
	shl.b64 	%rd167, %rd166, 3;
	add.s64 	%rd168, %rd11, %rd167;
	st.global.f64 	[%rd168], %fd841;
	ld.shared.f64 	%fd842, [%r783+1280];
	st.global.f64 	[%rd168+64], %fd842;
	ld.shared.f64 	%fd843, [%r786+1280];
	st.global.f64 	[%rd168+128], %fd843;
	st.global.f64 	[%rd168+192], %fd839;
	cvt.u16.u32 	%rs49, %r795;
	add.s16 	%rs50, %rs49, 1;
	cvt.s16.s8 	%rs51, %rs50;
	shr.u16 	%rs52, %rs51, 12;
	and.b16  	%rs53, %rs52, 7;
	add.s16 	%rs54, %rs50, %rs53;
	cvt.s16.s8 	%rs55, %rs54;
	shr.s16 	%rs56, %rs55, 3;
	cvt.s32.s16 	%r796, %rs56;
	add.s32 	%r797, %r791, %r796;
	shl.b32 	%r798, %r797, 5;
	add.s32 	%r1890, %r798, %r1890;
	and.b16  	%rs57, %rs54, 248;
	sub.s16 	%rs58, %rs50, %rs57;
	cvt.u32.u16 	%r799, %rs58;
	cvt.s32.s8 	%r1891, %r799;
	add.s32 	%r1882, %r1882, 2;
	setp.ne.s32 	%p45, %r1882, %r93;
	@%p45 bra 	$L__BB0_34;
$L__BB0_35:
	and.b32  	%r800, %r90, 1;
	setp.eq.b32 	%p46, %r800, 1;
	not.pred 	%p47, %p46;
	@%p47 bra 	$L__BB0_37;
	add.s32 	%r108, %r1892, 1;
	add.s32 	%r801, %r108, %r84;
	add.s32 	%r802, %r92, %r801;
	add.s32 	%r803, %r801, %r19;
	sub.s32 	%r804, %r803, %r89;
	mad.lo.s32 	%r805, %r1892, 160, %r17;
	shl.b32 	%r806, %r805, 3;
	mov.u32 	%r807, buffer;
	add.s32 	%r808, %r806, %r807;
	ld.shared.f64 	%fd844, [%r808+1280];
	cvt.s64.s32 	%rd169, %r1890;
	add.s64 	%rd170, %rd16, %rd169;
	cvt.s64.s32 	%rd171, %r1891;
	add.s64 	%rd172, %rd170, %rd171;
	shl.b64 	%rd173, %rd172, 3;
	add.s64 	%rd174, %rd11, %rd173;
	st.global.f64 	[%rd174], %fd844;
	mad.lo.s32 	%r809, %r802, 160, %r17;
	shl.b32 	%r810, %r809, 3;
	add.s32 	%r811, %r807, %r810;
	ld.shared.f64 	%fd845, [%r811];
	st.global.f64 	[%rd174+64], %fd845;
	mad.lo.s32 	%r812, %r804, 160, %r17;
	shl.b32 	%r813, %r812, 3;
	add.s32 	%r814, %r807, %r813;
	ld.shared.f64 	%fd846, [%r814];
	st.global.f64 	[%rd174+128], %fd846;
	ld.shared.f64 	%fd847, [%r814+-1280];
	st.global.f64 	[%rd174+192], %fd847;
	add.s32 	%r815, %r1891, 1;
	shr.s32 	%r816, %r815, 31;
	shr.u32 	%r817, %r816, 29;
	add.s32 	%r818, %r815, %r817;
	shl.b32 	%r819, %r818, 2;
	and.b32  	%r820, %r819, -32;
	add.s32 	%r1890, %r820, %r1890;
	and.b32  	%r821, %r818, -8;
	sub.s32 	%r1891, %r815, %r821;
	mov.u32 	%r1892, %r108;
$L__BB0_37:
	add.s32 	%r1892, %r1892, 2;
	add.s32 	%r1878, %r1878, 1;
	setp.ne.s32 	%p48, %r1878, %r1870;
	@%p48 bra 	$L__BB0_31;
$L__BB0_38:
	ld.param.u32 	%r1790, [_Z36cu_macro_tet4_laplacian_apply_kernelmmmmiPKdPdS1_S1_S0_S1__param_4];
	add.s32 	%r1892, %r1892, 1;
	add.s32 	%r1874, %r1874, 1;
	add.s32 	%r1870, %r1870, -1;
	setp.ne.s32 	%p49, %r1874, %r1790;
	@%p49 bra 	$L__BB0_29;
	setp.gt.s32 	%p208, %r1891, 0;
$L__BB0_40:
	setp.ne.s64 	%p50, %rd609, 0;
	add.s32 	%r822, %r1890, 32;
	selp.b32 	%r1916, %r822, %r1890, %p208;
	@%p50 bra 	$L__BB0_42;
	st.local.v2.u32 	[%rd15], {%r5, %r1916};
	mov.u64 	%rd175, $str$3;
	cvta.global.u64 	%rd176, %rd175;
	{ // callseq 1, 0
	.param .b64 param0;
	st.param.b64 	[param0], %rd176;
	.param .b64 param1;
	st.param.b64 	[param1], %rd153;
	.param .b32 retval0;
	call.uni (retval0), 
	vprintf, 
	(
	param0, 
	param1
	);
	ld.param.b32 	%r823, [retval0];
	} // callseq 1
$L__BB0_42:
	ld.param.u32 	%r1791, [_Z36cu_macro_tet4_laplacian_apply_kernelmmmmiPKdPdS1_S1_S0_S1__param_4];
	setp.lt.s32 	%p52, %r1791, 1;
	mov.pred 	%p209, 0;
	@%p52 bra 	$L__BB0_55;
	ld.param.u32 	%r1896, [_Z36cu_macro_tet4_laplacian_apply_kernelmmmmiPKdPdS1_S1_S0_S1__param_4];
	mul.lo.s64 	%rd17, %rd609, %rd12;
	mov.b32 	%r1897, 0;
	mov.u32 	%r1917, %r1897;
	mov.u32 	%r1918, %r1897;
$L__BB0_44:
	ld.param.u32 	%r1793, [_Z36cu_macro_tet4_laplacian_apply_kernelmmmmiPKdPdS1_S1_S0_S1__param_4];
	sub.s32 	%r826, %r19, %r1897;
	sub.s32 	%r827, %r1793, %r1897;
	mul.lo.s32 	%r828, %r826, %r827;
	shr.u32 	%r829, %r828, 31;
	add.s32 	%r830, %r828, %r829;
	shr.s32 	%r129, %r830, 1;
	setp.lt.s32 	%p53, %r827, 1;
	@%p53 bra 	$L__BB0_53;
	mov.b32 	%r1901, 0;
$L__BB0_46:
	ld.param.u32 	%r1794, [_Z36cu_macro_tet4_laplacian_apply_kernelmmmmiPKdPdS1_S1_S0_S1__param_4];
	add.s32 	%r134, %r1897, %r1901;
	sub.s32 	%r135, %r2153, %r134;
	sub.s32 	%r832, %r1794, %r134;
	setp.lt.s32 	%p54, %r832, 2;
	@%p54 bra 	$L__BB0_52;
	sub.s32 	%r136, %r19, %r134;
	shl.b32 	%r834, %r136, 1;
	add.s32 	%r137, %r834, -2;
	setp.eq.s32 	%p55, %r78, %r134;
	@%p55 bra 	$L__BB0_50;
	and.b32  	%r138, %r135, -2;
	mov.b32 	%r1908, 0;
$L__BB0_49:
	add.s32 	%r836, %r1918, %r129;
	add.s32 	%r837, %r836, 1;
	add.s32 	%r838, %r136, %r837;
	add.s32 	%r839, %r137, %r837;
	mad.lo.s32 	%r840, %r1918, 160, %r17;
	shl.b32 	%r841, %r840, 3;
	mov.u32 	%r842, buffer;
	add.s32 	%r843, %r841, %r842;
	add.s32 	%r844, %r843, 1280;
	ld.shared.f64 	%fd848, [%r843+1280];
	cvt.s64.s32 	%rd178, %r1916;
	add.s64 	%rd179, %rd17, %rd178;
	cvt.s64.s32 	%rd180, %r1917;
	add.s64 	%rd181, %rd179, %rd180;
	shl.b64 	%rd182, %rd181, 3;
	add.s64 	%rd183, %rd11, %rd182;
	st.global.f64 	[%rd183], %fd848;
	mad.lo.s32 	%r845, %r838, 160, %r17;
	shl.b32 	%r846, %r845, 3;
	add.s32 	%r847, %r842, %r846;
	ld.shared.f64 	%fd849, [%r847];
	st.global.f64 	[%rd183+64], %fd849;
	mad.lo.s32 	%r848, %r839, 160, %r17;
	shl.b32 	%r849, %r848, 3;
	add.s32 	%r850, %r842, %r849;
	ld.shared.f64 	%fd850, [%r850];
	st.global.f64 	[%rd183+128], %fd850;
	mad.lo.s32 	%r851, %r136, 1280, %r844;
	ld.shared.f64 	%fd851, [%r851];
	st.global.f64 	[%rd183+192], %fd851;
	add.s32 	%r852, %r1917, 1;
	shr.s32 	%r853, %r852, 31;
	shr.u32 	%r854, %r853, 29;
	add.s32 	%r855, %r852, %r854;
	shr.s32 	%r856, %r855, 3;
	shl.b32 	%r857, %r856, 5;
	add.s32 	%r858, %r857, %r1916;
	and.b32  	%r859, %r855, -8;
	sub.s32 	%r860, %r852, %r859;
	add.s32 	%r1918, %r1918, 2;
	ld.shared.f64 	%fd852, [%r843+2560];
	cvt.s64.s32 	%rd184, %r858;
	add.s64 	%rd185, %rd17, %rd184;
	cvt.s64.s32 	%rd186, %r860;
	add.s64 	%rd187, %rd185, %rd186;
	shl.b64 	%rd188, %rd187, 3;
	add.s64 	%rd189, %rd11, %rd188;
	st.global.f64 	[%rd189], %fd852;
	ld.shared.f64 	%fd853, [%r847+1280];
	st.global.f64 	[%rd189+64], %fd853;
	ld.shared.f64 	%fd854, [%r850+1280];
	st.global.f64 	[%rd189+128], %fd854;
	ld.shared.f64 	%fd855, [%r851+1280];
	st.global.f64 	[%rd189+192], %fd855;
	cvt.u16.u32 	%rs59, %r860;
	add.s16 	%rs60, %rs59, 1;
	cvt.s16.s8 	%rs61, %rs60;
	shr.u16 	%rs62, %rs61, 12;
	and.b16  	%rs63, %rs62, 7;
	add.s16 	%rs64, %rs60, %rs63;
	cvt.s16.s8 	%rs65, %rs64;
	shr.s16 	%rs66, %rs65, 3;
	cvt.s32.s16 	%r861, %rs66;
	add.s32 	%r862, %r856, %r861;
	shl.b32 	%r863, %r862, 5;
	add.s32 	%r1916, %r863, %r1916;
	and.b16  	%rs67, %rs64, 248;
	sub.s16 	%rs68, %rs60, %rs67;
	cvt.u32.u16 	%r864, %rs68;
	cvt.s32.s8 	%r1917, %r864;
	add.s32 	%r1908, %r1908, 2;
	setp.ne.s32 	%p56, %r1908, %r138;
	@%p56 bra 	$L__BB0_49;
$L__BB0_50:
	and.b32  	%r865, %r135, 1;
	setp.eq.b32 	%p57, %r865, 1;
	not.pred 	%p58, %p57;
	@%p58 bra 	$L__BB0_52;
	add.s32 	%r153, %r1918, 1;
	add.s32 	%r866, %r153, %r129;
	add.s32 	%r867, %r136, %r866;
	add.s32 	%r868, %r137, %r866;
	mad.lo.s32 	%r869, %r1918, 160, %r17;
	shl.b32 	%r870, %r869, 3;
	mov.u32 	%r871, buffer;
	add.s32 	%r872, %r870, %r871;
	add.s32 	%r873, %r872, 1280;
	ld.shared.f64 	%fd856, [%r872+1280];
	cvt.s64.s32 	%rd190, %r1916;
	add.s64 	%rd191, %rd17, %rd190;
	cvt.s64.s32 	%rd192, %r1917;
	add.s64 	%rd193, %rd191, %rd192;
	shl.b64 	%rd194, %rd193, 3;
	add.s64 	%rd195, %rd11, %rd194;
	st.global.f64 	[%rd195], %fd856;
	mad.lo.s32 	%r874, %r867, 160, %r17;
	shl.b32 	%r875, %r874, 3;
	add.s32 	%r876, %r871, %r875;
	ld.shared.f64 	%fd857, [%r876];
	st.global.f64 	[%rd195+64], %fd857;
	mad.lo.s32 	%r877, %r868, 160, %r17;
	shl.b32 	%r878, %r877, 3;
	add.s32 	%r879, %r871, %r878;
	ld.shared.f64 	%fd858, [%r879];
	st.global.f64 	[%rd195+128], %fd858;
	mad.lo.s32 	%r880, %r136, 1280, %r873;
	ld.shared.f64 	%fd859, [%r880];
	st.global.f64 	[%rd195+192], %fd859;
	add.s32 	%r881, %r1917, 1;
	shr.s32 	%r882, %r881, 31;
	shr.u32 	%r883, %r882, 29;
	add.s32 	%r884, %r881, %r883;
	shl.b32 	%r885, %r884, 2;
	and.b32  	%r886, %r885, -32;
	add.s32 	%r1916, %r886, %r1916;
	and.b32  	%r887, %r884, -8;
	sub.s32 	%r1917, %r881, %r887;
	mov.u32 	%r1918, %r153;
$L__BB0_52:
	add.s32 	%r1918, %r1918, 2;
	add.s32 	%r1901, %r1901, 1;
	setp.ne.s32 	%p59, %r1901, %r1896;
	@%p59 bra 	$L__BB0_46;
$L__BB0_53:
	ld.param.u32 	%r1795, [_Z36cu_macro_tet4_laplacian_apply_kernelmmmmiPKdPdS1_S1_S0_S1__param_4];
	add.s32 	%r1918, %r1918, 1;
	add.s32 	%r1897, %r1897, 1;
	add.s32 	%r1896, %r1896, -1;
	setp.ne.s32 	%p60, %r1897, %r1795;
	@%p60 bra 	$L__BB0_44;
	setp.gt.s32 	%p209, %r1917, 0;
$L__BB0_55:
	ld.param.u32 	%r1796, [_Z36cu_macro_tet4_laplacian_apply_kernelmmmmiPKdPdS1_S1_S0_S1__param_4];
	setp.lt.s32 	%p62, %r1796, 1;
	add.s32 	%r888, %r1916, 32;
	selp.b32 	%r1942, %r888, %r1916, %p209;
	mov.pred 	%p210, 0;
	@%p62 bra 	$L__BB0_68;
	ld.param.u32 	%r1922, [_Z36cu_macro_tet4_laplacian_apply_kernelmmmmiPKdPdS1_S1_S0_S1__param_4];
	mul.lo.s64 	%rd18, %rd609, %rd12;
	mov.b32 	%r1923, 0;
	mov.u32 	%r1943, %r1923;
	mov.u32 	%r1944, %r1923;
$L__BB0_57:
	ld.param.u32 	%r1798, [_Z36cu_macro_tet4_laplacian_apply_kernelmmmmiPKdPdS1_S1_S0_S1__param_4];
	sub.s32 	%r890, %r19, %r1923;
	sub.s32 	%r891, %r1798, %r1923;
	mul.lo.s32 	%r892, %r890, %r891;
	shr.u32 	%r893, %r892, 31;
	add.s32 	%r894, %r892, %r893;
	shr.s32 	%r174, %r894, 1;
	setp.lt.s32 	%p63, %r891, 1;
	@%p63 bra 	$L__BB0_66;
	mov.b32 	%r1927, 0;
$L__BB0_59:
	ld.param.u32 	%r1799, [_Z36cu_macro_tet4_laplacian_apply_kernelmmmmiPKdPdS1_S1_S0_S1__param_4];
	add.s32 	%r179, %r1923, %r1927;
	sub.s32 	%r180, %r2153, %r179;
	sub.s32 	%r181, %r1799, %r179;
	setp.lt.s32 	%p64, %r181, 2;
	@%p64 bra 	$L__BB0_65;
	shl.b32 	%r182, %r181, 1;
	setp.eq.s32 	%p65, %r78, %r179;
	@%p65 bra 	$L__BB0_63;
	and.b32  	%r183, %r180, -2;
	mov.b32 	%r1934, 0;
$L__BB0_62:
	add.s32 	%r898, %r1944, %r174;
	add.s32 	%r899, %r898, 1;
	add.s32 	%r900, %r182, %r899;
	add.s32 	%r901, %r181, %r899;
	mad.lo.s32 	%r902, %r1944, 160, %r17;
	shl.b32 	%r903, %r902, 3;
	mov.u32 	%r904, buffer;
	add.s32 	%r905, %r903, %r904;
	add.s32 	%r906, %r905, 1280;
	ld.shared.f64 	%fd860, [%r905+1280];
	cvt.s64.s32 	%rd196, %r1942;
	add.s64 	%rd197, %rd18, %rd196;
	cvt.s64.s32 	%rd198, %r1943;
	add.s64 	%rd199, %rd197, %rd198;
	shl.b64 	%rd200, %rd199, 3;
	add.s64 	%rd201, %rd11, %rd200;
	st.global.f64 	[%rd201], %fd860;
	mad.lo.s32 	%r907, %r900, 160, %r17;
	shl.b32 	%r908, %r907, 3;
	add.s32 	%r909, %r904, %r908;
	ld.shared.f64 	%fd861, [%r909];
	st.global.f64 	[%rd201+64], %fd861;
	mad.lo.s32 	%r910, %r901, 160, %r17;
	shl.b32 	%r911, %r910, 3;
	add.s32 	%r912, %r904, %r911;
	ld.shared.f64 	%fd862, [%r912];
	st.global.f64 	[%rd201+128], %fd862;
	mad.lo.s32 	%r913, %r181, 1280, %r906;
	ld.shared.f64 	%fd863, [%r913];
	st.global.f64 	[%rd201+192], %fd863;
	add.s32 	%r914, %r1943, 1;
	shr.s32 	%r915, %r914, 31;
	shr.u32 	%r916, %r915, 29;
	add.s32 	%r917, %r914, %r916;
	shr.s32 	%r918, %r917, 3;
	shl.b32 	%r919, %r918, 5;
	add.s32 	%r920, %r919, %r1942;
	and.b32  	%r921, %r917, -8;
	sub.s32 	%r922, %r914, %r921;
	add.s32 	%r1944, %r1944, 2;
	ld.shared.f64 	%fd864, [%r905+2560];
	cvt.s64.s32 	%rd202, %r920;
	add.s64 	%rd203, %rd18, %rd202;
	cvt.s64.s32 	%rd204, %r922;
	add.s64 	%rd205, %rd203, %rd204;
	shl.b64 	%rd206, %rd205, 3;
	add.s64 	%rd207, %rd11, %rd206;
	st.global.f64 	[%rd207], %fd864;
	ld.shared.f64 	%fd865, [%r909+1280];
	st.global.f64 	[%rd207+64], %fd865;
	ld.shared.f64 	%fd866, [%r912+1280];
	st.global.f64 	[%rd207+128], %fd866;
	ld.shared.f64 	%fd867, [%r913+1280];
	st.global.f64 	[%rd207+192], %fd867;
	cvt.u16.u32 	%rs69, %r922;
	add.s16 	%rs70, %rs69, 1;
	cvt.s16.s8 	%rs71, %rs70;
	shr.u16 	%rs72, %rs71, 12;
	and.b16  	%rs73, %rs72, 7;
	add.s16 	%rs74, %rs70, %rs73;
	cvt.s16.s8 	%rs75, %rs74;
	shr.s16 	%rs76, %rs75, 3;
	cvt.s32.s16 	%r923, %rs76;
	add.s32 	%r924, %r918, %r923;
	shl.b32 	%r925, %r924, 5;
	add.s32 	%r1942, %r925, %r1942;
	and.b16  	%rs77, %rs74, 248;
	sub.s16 	%rs78, %rs70, %rs77;
	cvt.u32.u16 	%r926, %rs78;
	cvt.s32.s8 	%r1943, %r926;
	add.s32 	%r1934, %r1934, 2;
	setp.ne.s32 	%p66, %r1934, %r183;
	@%p66 bra 	$L__BB0_62;
$L__BB0_63:
	and.b32  	%r927, %r180, 1;
	setp.eq.b32 	%p67, %r927, 1;
	not.pred 	%p68, %p67;
	@%p68 bra 	$L__BB0_65;
	add.s32 	%r198, %r1944, 1;
	add.s32 	%r928, %r198, %r174;
	add.s32 	%r929, %r182, %r928;
	add.s32 	%r930, %r181, %r928;
	mad.lo.s32 	%r931, %r1944, 160, %r17;
	shl.b32 	%r932, %r931, 3;
	mov.u32 	%r933, buffer;
	add.s32 	%r934, %r932, %r933;
	add.s32 	%r935, %r934, 1280;
	ld.shared.f64 	%fd868, [%r934+1280];
	cvt.s64.s32 	%rd208, %r1942;
	add.s64 	%rd209, %rd18, %rd208;
	cvt.s64.s32 	%rd210, %r1943;
	add.s64 	%rd211, %rd209, %rd210;
	shl.b64 	%rd212, %rd211, 3;
	add.s64 	%rd213, %rd11, %rd212;
	st.global.f64 	[%rd213], %fd868;
	mad.lo.s32 	%r936, %r929, 160, %r17;
	shl.b32 	%r937, %r936, 3;
	add.s32 	%r938, %r933, %r937;
	ld.shared.f64 	%fd869, [%r938];
	st.global.f64 	[%rd213+64], %fd869;
	mad.lo.s32 	%r939, %r930, 160, %r17;
	shl.b32 	%r940, %r939, 3;
	add.s32 	%r941, %r933, %r940;
	ld.shared.f64 	%fd870, [%r941];
	st.global.f64 	[%rd213+128], %fd870;
	mad.lo.s32 	%r942, %r181, 1280, %r935;
	ld.shared.f64 	%fd871, [%r942];
	st.global.f64 	[%rd213+192], %fd871;
	add.s32 	%r943, %r1943, 1;
	shr.s32 	%r944, %r943, 31;
	shr.u32 	%r945, %r944, 29;
	add.s32 	%r946, %r943, %r945;
	shl.b32 	%r947, %r946, 2;
	and.b32  	%r948, %r947, -32;
	add.s32 	%r1942, %r948, %r1942;
	and.b32  	%r949, %r946, -8;
	sub.s32 	%r1943, %r943, %r949;
	mov.u32 	%r1944, %r198;
$L__BB0_65:
	add.s32 	%r1944, %r1944, 2;
	add.s32 	%r1927, %r1927, 1;
	setp.ne.s32 	%p69, %r1927, %r1922;
	@%p69 bra 	$L__BB0_59;
$L__BB0_66:
	ld.param.u32 	%r1800, [_Z36cu_macro_tet4_laplacian_apply_kernelmmmmiPKdPdS1_S1_S0_S1__param_4];
	add.s32 	%r1944, %r1944, 1;
	add.s32 	%r1923, %r1923, 1;
	add.s32 	%r1922, %r1922, -1;
	setp.ne.s32 	%p70, %r1923, %r1800;
	@%p70 bra 	$L__BB0_57;
	setp.gt.s32 	%p210, %r1943, 0;
$L__BB0_68:
	ld.param.u32 	%r1801, [_Z36cu_macro_tet4_laplacian_apply_kernelmmmmiPKdPdS1_S1_S0_S1__param_4];
	add.s32 	%r213, %r1801, -3;
	shl.b32 	%r214, %r19, 1;
	setp.lt.s32 	%p72, %r1801, 2;
	add.s32 	%r950, %r1942, 32;
	selp.b32 	%r1970, %r950, %r1942, %p210;
	mov.pred 	%p211, 0;
	@%p72 bra 	$L__BB0_81;
	mul.lo.s64 	%rd19, %rd609, %rd12;
	mov.b32 	%r1950, 1;
	mov.b32 	%r1949, -1;
	mov.b32 	%r1971, 0;
	mov.u32 	%r1948, %r2153;
	mov.u32 	%r1953, %r1971;
	mov.u32 	%r1954, %r1971;
$L__BB0_70:
	mov.u32 	%r219, %r1950;
	ld.param.u32 	%r1802, [_Z36cu_macro_tet4_laplacian_apply_kernelmmmmiPKdPdS1_S1_S0_S1__param_4];
	add.s32 	%r954, %r1953, %r19;
	add.s32 	%r1969, %r954, %r1949;
	sub.s32 	%r955, %r19, %r219;
	sub.s32 	%r956, %r1802, %r219;
	mul.lo.s32 	%r957, %r955, %r956;
	shr.u32 	%r958, %r957, 31;
	add.s32 	%r959, %r957, %r958;
	shr.s32 	%r224, %r959, 1;
	setp.lt.s32 	%p73, %r956, 1;
	@%p73 bra 	$L__BB0_79;
	ld.param.u32 	%r1803, [_Z36cu_macro_tet4_laplacian_apply_kernelmmmmiPKdPdS1_S1_S0_S1__param_4];
	add.s32 	%r225, %r1949, %r1803;
	shl.b32 	%r226, %r219, 1;
	add.s32 	%r227, %r225, 1;
	mov.b32 	%r1955, 0;
$L__BB0_72:
	add.s32 	%r232, %r1954, %r1955;
	sub.s32 	%r233, %r78, %r232;
	add.s32 	%r1969, %r1969, 2;
	sub.s32 	%r961, %r225, %r1955;
	setp.lt.s32 	%p74, %r961, 2;
	@%p74 bra 	$L__BB0_78;
	add.s32 	%r235, %r1955, %r226;
	setp.eq.s32 	%p75, %r213, %r232;
	@%p75 bra 	$L__BB0_76;
	and.b32  	%r236, %r233, -2;
	mov.b32 	%r1962, 0;
$L__BB0_75:
	add.s32 	%r964, %r1969, %r224;
	add.s32 	%r965, %r964, %r214;
	sub.s32 	%r966, %r965, %r235;
	add.s32 	%r967, %r227, %r964;
	mad.lo.s32 	%r968, %r1969, 160, %r17;
	shl.b32 	%r969, %r968, 3;
	mov.u32 	%r970, buffer;
	add.s32 	%r971, %r970, %r969;
	ld.shared.f64 	%fd872, [%r971];
	cvt.s64.s32 	%rd214, %r1970;
	add.s64 	%rd215, %rd19, %rd214;
	cvt.s64.s32 	%rd216, %r1971;
	add.s64 	%rd217, %rd215, %rd216;
	shl.b64 	%rd218, %rd217, 3;
	add.s64 	%rd219, %rd11, %rd218;
	st.global.f64 	[%rd219], %fd872;
	mad.lo.s32 	%r972, %r966, 160, %r17;
	shl.b32 	%r973, %r972, 3;
	add.s32 	%r974, %r970, %r973;
	ld.shared.f64 	%fd873, [%r974];
	st.global.f64 	[%rd219+64], %fd873;
	mad.lo.s32 	%r975, %r967, 160, %r17;
	shl.b32 	%r976, %r975, 3;
	add.s32 	%r977, %r970, %r976;
	ld.shared.f64 	%fd874, [%r977];
	st.global.f64 	[%rd219+128], %fd874;
	ld.shared.f64 	%fd875, [%r974+-1280];
	st.global.f64 	[%rd219+192], %fd875;
	add.s32 	%r978, %r1971, 1;
	shr.s32 	%r979, %r978, 31;
	shr.u32 	%r980, %r979, 29;
	add.s32 	%r981, %r978, %r980;
	shr.s32 	%r982, %r981, 3;
	shl.b32 	%r983, %r982, 5;
	add.s32 	%r984, %r983, %r1970;
	and.b32  	%r985, %r981, -8;
	sub.s32 	%r986, %r978, %r985;
	ld.shared.f64 	%fd876, [%r971+1280];
	cvt.s64.s32 	%rd220, %r984;
	add.s64 	%rd221, %rd19, %rd220;
	cvt.s64.s32 	%rd222, %r986;
	add.s64 	%rd223, %rd221, %rd222;
	shl.b64 	%rd224, %rd223, 3;
	add.s64 	%rd225, %rd11, %rd224;
	st.global.f64 	[%rd225], %fd876;
	ld.shared.f64 	%fd877, [%r974+1280];
	st.global.f64 	[%rd225+64], %fd877;
	ld.shared.f64 	%fd878, [%r977+1280];
	st.global.f64 	[%rd225+128], %fd878;
	st.global.f64 	[%rd225+192], %fd873;
	cvt.u16.u32 	%rs79, %r986;
	add.s16 	%rs80, %rs79, 1;
	cvt.s16.s8 	%rs81, %rs80;
	shr.u16 	%rs82, %rs81, 12;
	and.b16  	%rs83, %rs82, 7;
	add.s16 	%rs84, %rs80, %rs83;
	cvt.s16.s8 	%rs85, %rs84;
	shr.s16 	%rs86, %rs85, 3;
	cvt.s32.s16 	%r987, %rs86;
	add.s32 	%r988, %r982, %r987;
	shl.b32 	%r989, %r988, 5;
	add.s32 	%r1970, %r989, %r1970;
	and.b16  	%rs87, %rs84, 248;
	sub.s16 	%rs88, %rs80, %rs87;
	cvt.u32.u16 	%r990, %rs88;
	cvt.s32.s8 	%r1971, %r990;
	add.s32 	%r1969, %r1969, 2;
	add.s32 	%r1962, %r1962, 2;
	setp.ne.s32 	%p76, %r1962, %r236;
	@%p76 bra 	$L__BB0_75;
$L__BB0_76:
	and.b32  	%r991, %r233, 1;
	setp.eq.b32 	%p77, %r991, 1;
	not.pred 	%p78, %p77;
	@%p78 bra 	$L__BB0_78;
	add.s32 	%r992, %r1969, %r224;
	add.s32 	%r993, %r992, %r214;
	sub.s32 	%r994, %r993, %r235;
	add.s32 	%r995, %r227, %r992;
	mad.lo.s32 	%r996, %r1969, 160, %r17;
	shl.b32 	%r997, %r996, 3;
	mov.u32 	%r998, buffer;
	add.s32 	%r999, %r998, %r997;
	ld.shared.f64 	%fd879, [%r999];
	cvt.s64.s32 	%rd226, %r1970;
	add.s64 	%rd227, %rd19, %rd226;
	cvt.s64.s32 	%rd228, %r1971;
	add.s64 	%rd229, %rd227, %rd228;
	shl.b64 	%rd230, %rd229, 3;
	add.s64 	%rd231, %rd11, %rd230;
	st.global.f64 	[%rd231], %fd879;
	mad.lo.s32 	%r1000, %r994, 160, %r17;
	shl.b32 	%r1001, %r1000, 3;
	add.s32 	%r1002, %r998, %r1001;
	ld.shared.f64 	%fd880, [%r1002];
	st.global.f64 	[%rd231+64], %fd880;
	mad.lo.s32 	%r1003, %r995, 160, %r17;
	shl.b32 	%r1004, %r1003, 3;
	add.s32 	%r1005, %r998, %r1004;
	ld.shared.f64 	%fd881, [%r1005];
	st.global.f64 	[%rd231+128], %fd881;
	ld.shared.f64 	%fd882, [%r1002+-1280];
	st.global.f64 	[%rd231+192], %fd882;
	add.s32 	%r1006, %r1971, 1;
	shr.s32 	%r1007, %r1006, 31;
	shr.u32 	%r1008, %r1007, 29;
	add.s32 	%r1009, %r1006, %r1008;
	shl.b32 	%r1010, %r1009, 2;
	and.b32  	%r1011, %r1010, -32;
	add.s32 	%r1970, %r1011, %r1970;
	and.b32  	%r1012, %r1009, -8;
	sub.s32 	%r1971, %r1006, %r1012;
	add.s32 	%r1969, %r1969, 1;
$L__BB0_78:
	add.s32 	%r1955, %r1955, 1;
	setp.ne.s32 	%p79, %r1955, %r1948;
	@%p79 bra 	$L__BB0_72;
$L__BB0_79:
	ld.param.u32 	%r1804, [_Z36cu_macro_tet4_laplacian_apply_kernelmmmmiPKdPdS1_S1_S0_S1__param_4];
	add.s32 	%r1953, %r1969, 2;
	add.s32 	%r1950, %r219, 1;
	not.b32 	%r263, %r219;
	add.s32 	%r1948, %r2153, %r1949;
	setp.ne.s32 	%p80, %r1950, %r1804;
	mov.u32 	%r1949, %r263;
	mov.u32 	%r1954, %r219;
	@%p80 bra 	$L__BB0_70;
	setp.gt.s32 	%p211, %r1971, 0;
$L__BB0_81:
	ld.param.u32 	%r1805, [_Z36cu_macro_tet4_laplacian_apply_kernelmmmmiPKdPdS1_S1_S0_S1__param_4];
	shl.b32 	%r266, %r1805, 1;
	setp.lt.s32 	%p81, %r1805, 1;
	add.s32 	%r1014, %r1970, 32;
	selp.b32 	%r1996, %r1014, %r1970, %p211;
	@%p81 bra 	$L__BB0_93;
	ld.param.u32 	%r1976, [_Z36cu_macro_tet4_laplacian_apply_kernelmmmmiPKdPdS1_S1_S0_S1__param_4];
	mul.lo.s64 	%rd21, %rd609, %rd12;
	mov.b32 	%r1977, 0;
	mov.u32 	%r1997, %r1977;
	mov.u32 	%r1998, %r1977;
$L__BB0_83:
	ld.param.u32 	%r1807, [_Z36cu_macro_tet4_laplacian_apply_kernelmmmmiPKdPdS1_S1_S0_S1__param_4];
	sub.s32 	%r273, %r1807, %r1977;
	setp.lt.s32 	%p82, %r273, 1;
	@%p82 bra 	$L__BB0_92;
	sub.s32 	%r1017, %r19, %r1977;
	mul.lo.s32 	%r1018, %r1017, %r273;
	shr.u32 	%r1019, %r1018, 31;
	add.s32 	%r1020, %r1018, %r1019;
	shr.s32 	%r1021, %r1020, 1;
	add.s32 	%r274, %r266, %r1021;
	mov.b32 	%r1981, 0;
$L__BB0_85:
	ld.param.u32 	%r1808, [_Z36cu_macro_tet4_laplacian_apply_kernelmmmmiPKdPdS1_S1_S0_S1__param_4];
	add.s32 	%r279, %r1977, %r1981;
	sub.s32 	%r280, %r2153, %r279;
	sub.s32 	%r1022, %r1808, %r279;
	setp.lt.s32 	%p83, %r1022, 2;
	@%p83 bra 	$L__BB0_91;
	shl.b32 	%r1024, %r279, 1;
	sub.s32 	%r281, %r274, %r1024;
	setp.eq.s32 	%p84, %r78, %r279;
	@%p84 bra 	$L__BB0_89;
	and.b32  	%r282, %r280, -2;
	mov.b32 	%r1988, 0;
$L__BB0_88:
	add.s32 	%r1026, %r1998, %r19;
	sub.s32 	%r1027, %r1026, %r279;
	mad.lo.s32 	%r1028, %r1998, 160, %r17;
	shl.b32 	%r1029, %r1028, 3;
	mov.u32 	%r1030, buffer;
	add.s32 	%r1031, %r1029, %r1030;
	add.s32 	%r1032, %r1031, 1280;
	ld.shared.f64 	%fd883, [%r1031+1280];
	cvt.s64.s32 	%rd232, %r1996;
	add.s64 	%rd233, %rd21, %rd232;
	cvt.s64.s32 	%rd234, %r1997;
	add.s64 	%rd235, %rd233, %rd234;
	shl.b64 	%rd236, %rd235, 3;
	add.s64 	%rd237, %rd11, %rd236;
	st.global.f64 	[%rd237], %fd883;
	mad.lo.s32 	%r1033, %r1027, 160, %r17;
	shl.b32 	%r1034, %r1033, 3;
	add.s32 	%r1035, %r1034, %r1030;
	ld.shared.f64 	%fd884, [%r1035+1280];
	st.global.f64 	[%rd237+64], %fd884;
	mad.lo.s32 	%r1036, %r281, 1280, %r1032;
	ld.shared.f64 	%fd885, [%r1036];
	st.global.f64 	[%rd237+128], %fd885;
	ld.shared.f64 	%fd886, [%r1035];
	st.global.f64 	[%rd237+192], %fd886;
	add.s32 	%r1037, %r1997, 1;
	shr.s32 	%r1038, %r1037, 31;
	shr.u32 	%r1039, %r1038, 29;
	add.s32 	%r1040, %r1037, %r1039;
	shr.s32 	%r1041, %r1040, 3;
	shl.b32 	%r1042, %r1041, 5;
	add.s32 	%r1043, %r1042, %r1996;
	and.b32  	%r1044, %r1040, -8;
	sub.s32 	%r1045, %r1037, %r1044;
	add.s32 	%r1998, %r1998, 2;
	ld.shared.f64 	%fd887, [%r1031+2560];
	cvt.s64.s32 	%rd238, %r1043;
	add.s64 	%rd239, %rd21, %rd238;
	cvt.s64.s32 	%rd240, %r1045;
	add.s64 	%rd241, %rd239, %rd240;
	shl.b64 	%rd242, %rd241, 3;
	add.s64 	%rd243, %rd11, %rd242;
	st.global.f64 	[%rd243], %fd887;
	ld.shared.f64 	%fd888, [%r1035+2560];
	st.global.f64 	[%rd243+64], %fd888;
	ld.shared.f64 	%fd889, [%r1036+1280];
	st.global.f64 	[%rd243+128], %fd889;
	st.global.f64 	[%rd243+192], %fd884;
	cvt.u16.u32 	%rs89, %r1045;
	add.s16 	%rs90, %rs89, 1;
	cvt.s16.s8 	%rs91, %rs90;
	shr.u16 	%rs92, %rs91, 12;
	and.b16  	%rs93, %rs92, 7;
	add.s16 	%rs94, %rs90, %rs93;
	cvt.s16.s8 	%rs95, %rs94;
	shr.s16 	%rs96, %rs95, 3;
	cvt.s32.s16 	%r1046, %rs96;
	add.s32 	%r1047, %r1041, %r1046;
	shl.b32 	%r1048, %r1047, 5;
	add.s32 	%r1996, %r1048, %r1996;
	and.b16  	%rs97, %rs94, 248;
	sub.s16 	%rs98, %rs90, %rs97;
	cvt.u32.u16 	%r1049, %rs98;
	cvt.s32.s8 	%r1997, %r1049;
	add.s32 	%r1988, %r1988, 2;
	setp.ne.s32 	%p85, %r1988, %r282;
	@%p85 bra 	$L__BB0_88;
$L__BB0_89:
	and.b32  	%r1050, %r280, 1;
	setp.eq.b32 	%p86, %r1050, 1;
	not.pred 	%p87, %p86;
	@%p87 bra 	$L__BB0_91;
	add.s32 	%r297, %r1998, 1;
	add.s32 	%r1051, %r297, %r19;
	sub.s32 	%r1052, %r1051, %r279;
	mad.lo.s32 	%r1053, %r1998, 160, %r17;
	shl.b32 	%r1054, %r1053, 3;
	mov.u32 	%r1055, buffer;
	add.s32 	%r1056, %r1054, %r1055;
	add.s32 	%r1057, %r1056, 1280;
	ld.shared.f64 	%fd890, [%r1056+1280];
	cvt.s64.s32 	%rd244, %r1996;
	add.s64 	%rd245, %rd21, %rd244;
	cvt.s64.s32 	%rd246, %r1997;
	add.s64 	%rd247, %rd245, %rd246;
	shl.b64 	%rd248, %rd247, 3;
	add.s64 	%rd249, %rd11, %rd248;
	st.global.f64 	[%rd249], %fd890;
	mad.lo.s32 	%r1058, %r1052, 160, %r17;
	shl.b32 	%r1059, %r1058, 3;
	add.s32 	%r1060, %r1055, %r1059;
	ld.shared.f64 	%fd891, [%r1060];
	st.global.f64 	[%rd249+64], %fd891;
	mad.lo.s32 	%r1061, %r281, 1280, %r1057;
	ld.shared.f64 	%fd892, [%r1061];
	st.global.f64 	[%rd249+128], %fd892;
	ld.shared.f64 	%fd893, [%r1060+-1280];
	st.global.f64 	[%rd249+192], %fd893;
	add.s32 	%r1062, %r1997, 1;
	shr.s32 	%r1063, %r1062, 31;
	shr.u32 	%r1064, %r1063, 29;
	add.s32 	%r1065, %r1062, %r1064;
	shl.b32 	%r1066, %r1065, 2;
	and.b32  	%r1067, %r1066, -32;
	add.s32 	%r1996, %r1067, %r1996;
	and.b32  	%r1068, %r1065, -8;
	sub.s32 	%r1997, %r1062, %r1068;
	mov.u32 	%r1998, %r297;
$L__BB0_91:
	add.s32 	%r1998, %r1998, 2;
	add.s32 	%r1981, %r1981, 1;
	setp.ne.s32 	%p88, %r1981, %r1976;
	@%p88 bra 	$L__BB0_85;
$L__BB0_92:
	ld.param.u32 	%r1809, [_Z36cu_macro_tet4_laplacian_apply_kernelmmmmiPKdPdS1_S1_S0_S1__param_4];
	add.s32 	%r1998, %r1998, 1;
	add.s32 	%r1977, %r1977, 1;
	add.s32 	%r1976, %r1976, -1;
	setp.ne.s32 	%p89, %r1977, %r1809;
	@%p89 bra 	$L__BB0_83;
$L__BB0_93:
	setp.ne.s64 	%p90, %rd609, 0;
	@%p90 bra 	$L__BB0_95;
	st.local.u32 	[%rd15], %r20;
	mov.u64 	%rd250, $str$4;
	cvta.global.u64 	%rd251, %rd250;
	{ // callseq 2, 0
	.param .b64 param0;
	st.param.b64 	[param0], %rd251;
	.param .b64 param1;
	st.param.b64 	[param1], %rd153;
	.param .b32 retval0;
	call.uni (retval0), 
	vprintf, 
	(
	param0, 
	param1
	);
	ld.param.b32 	%r1069, [retval0];
	} // callseq 2
$L__BB0_95:
	add.s32 	%r2092, %r3, %r5;
	add.s32 	%r2121, %r2092, %r5;
	add.s32 	%r2151, %r2121, %r5;
	add.s32 	%r2180, %r2151, %r4;
	shl.b32 	%r1071, %r20, 6;
	cvt.s64.s32 	%rd22, %r1071;
	mov.u32 	%r1072, %ctaid.x;
	mov.u32 	%r1073, %ntid.x;
	mul.lo.s32 	%r2001, %r1072, %r1073;
	setp.ge.s32 	%p91, %r2001, %r6;
	@%p91 bra 	$L__BB0_96;
	bra.uni 	$L__BB0_237;
$L__BB0_96:
	ld.param.u64 	%rd599, [_Z36cu_macro_tet4_laplacian_apply_kernelmmmmiPKdPdS1_S1_S0_S1__param_8];
	ld.param.u32 	%r1813, [_Z36cu_macro_tet4_laplacian_apply_kernelmmmmiPKdPdS1_S1_S0_S1__param_4];
	ld.param.u64 	%rd567, [_Z36cu_macro_tet4_laplacian_apply_kernelmmmmiPKdPdS1_S1_S0_S1__param_2];
	cvta.to.global.u64 	%rd23, %rd599;
	cvt.u32.u64 	%r1123, %rd567;
	mov.u32 	%r1124, buffer;
	mad.lo.s32 	%r316, %r1123, 1280, %r1124;
	setp.lt.s32 	%p106, %r1813, 1;
	mov.pred 	%p212, 0;
	mov.b32 	%r2028, 0;
	@%p106 bra 	$L__BB0_115;
	ld.param.u32 	%r2008, [_Z36cu_macro_tet4_laplacian_apply_kernelmmmmiPKdPdS1_S1_S0_S1__param_4];
	mul.lo.s64 	%rd24, %rd609, %rd22;
	mov.b32 	%r2009, 0;
	mov.u32 	%r2029, %r2009;
	mov.u32 	%r2028, %r2009;
	mov.u32 	%r2030, %r2009;
$L__BB0_98:
	ld.param.u32 	%r1815, [_Z36cu_macro_tet4_laplacian_apply_kernelmmmmiPKdPdS1_S1_S0_S1__param_4];
	setp.le.s32 	%p107, %r1815, %r2009;
	@%p107 bra 	$L__BB0_113;
	sub.s32 	%r1127, %r19, %r2009;
	mad.lo.s32 	%r1128, %r1127, %r1127, %r1127;
	shr.u32 	%r1129, %r1128, 31;
	add.s32 	%r1130, %r1128, %r1129;
	shr.s32 	%r339, %r1130, 1;
	mov.b32 	%r2014, 0;
	mov.u32 	%r2013, %r2008;
$L__BB0_100:
	ld.param.u32 	%r1816, [_Z36cu_macro_tet4_laplacian_apply_kernelmmmmiPKdPdS1_S1_S0_S1__param_4];
	add.s32 	%r345, %r2009, %r2014;
	sub.s32 	%r1131, %r1816, %r345;
	setp.lt.s32 	%p108, %r1131, 1;
	@%p108 bra 	$L__BB0_112;
	sub.s32 	%r346, %r339, %r2014;
	sub.s32 	%r347, %r19, %r345;
	add.s32 	%r348, %r2030, %r2013;
	and.b32  	%r1133, %r2013, 1;
	setp.eq.b32 	%p109, %r1133, 1;
	not.pred 	%p110, %p109;
	@%p110 bra 	$L__BB0_105;
	setp.ne.s64 	%p111, %rd609, 0;
	cvt.s64.s32 	%rd26, %r2028;
	add.s64 	%rd278, %rd24, %rd26;
	cvt.s64.s32 	%rd27, %r2029;
	add.s64 	%rd279, %rd278, %rd27;
	shl.b64 	%rd280, %rd279, 3;
	add.s64 	%rd281, %rd23, %rd280;
	ld.global.f64 	%fd900, [%rd281];
	mad.lo.s32 	%r1134, %r2030, 160, %r17;
	shl.b32 	%r1135, %r1134, 3;
	add.s32 	%r1136, %r316, %r1135;
	ld.shared.f64 	%fd901, [%r1136];
	add.f64 	%fd902, %fd900, %fd901;
	st.shared.f64 	[%r1136], %fd902;
	ld.global.f64 	%fd903, [%rd281+64];
	mad.lo.s32 	%r1137, %r346, 1280, %r1136;
	ld.shared.f64 	%fd904, [%r1137];
	add.f64 	%fd905, %fd903, %fd904;
	st.shared.f64 	[%r1137], %fd905;
	ld.global.f64 	%fd906, [%rd281+128];
	mad.lo.s32 	%r1138, %r347, 1280, %r1136;
	ld.shared.f64 	%fd907, [%r1138];
	add.f64 	%fd908, %fd906, %fd907;
	st.shared.f64 	[%r1138], %fd908;
	ld.global.f64 	%fd909, [%rd281+192];
	ld.shared.f64 	%fd910, [%r1136+1280];
	add.f64 	%fd911, %fd909, %fd910;
	st.shared.f64 	[%r1136+1280], %fd911;
	@%p111 bra 	$L__BB0_104;
	add.s64 	%rd282, %rd27, %rd26;
	add.s64 	%rd283, %rd282, 8;
	add.s64 	%rd284, %rd282, 16;
	add.s64 	%rd285, %rd282, 24;
	st.local.v2.u64 	[%rd15], {%rd282, %rd283};
	st.local.v2.u64 	[%rd15+16], {%rd284, %rd285};
	mov.u64 	%rd286, $str$5;
	cvta.global.u64 	%rd287, %rd286;
	{ // callseq 3, 0
	.param .b64 param0;
	st.param.b64 	[param0], %rd287;
	.param .b64 param1;
	st.param.b64 	[param1], %rd153;
	.param .b32 retval0;
	call.uni (retval0), 
	vprintf, 
	(
	param0, 
	param1
	);
	ld.param.b32 	%r1139, [retval0];
	} // callseq 3
	st.local.v2.u32 	[%rd15], {%r2029, %r2028};
	mov.u64 	%rd289, $str$6;
	cvta.global.u64 	%rd290, %rd289;
	{ // callseq 4, 0
	.param .b64 param0;
	st.param.b64 	[param0], %rd290;
	.param .b64 param1;
	st.param.b64 	[param1], %rd153;
	.param .b32 retval0;
	call.uni (retval0), 
	vprintf, 
	(
	param0, 
	param1
	);
	ld.param.b32 	%r1141, [retval0];
	} // callseq 4
$L__BB0_104:
	add.s32 	%r1143, %r2029, 1;
	shr.s32 	%r1144, %r1143, 31;
	shr.u32 	%r1145, %r1144, 29;
	add.s32 	%r1146, %r1143, %r1145;
	shl.b32 	%r1147, %r1146, 3;
	and.b32  	%r1148, %r1147, -64;
	add.s32 	%r2028, %r1148, %r2028;
	and.b32  	%r1149, %r1146, -8;
	sub.s32 	%r2029, %r1143, %r1149;
	add.s32 	%r2030, %r2030, 1;
$L__BB0_105:
	setp.eq.s32 	%p112, %r2153, %r345;
	@%p112 bra 	$L__BB0_112;
	mov.u32 	%r2026, %r2030;
$L__BB0_107:
	setp.ne.s64 	%p113, %rd609, 0;
	cvt.s64.s32 	%rd28, %r2028;
	add.s64 	%rd291, %rd24, %rd28;
	cvt.s64.s32 	%rd29, %r2029;
	add.s64 	%rd292, %rd291, %rd29;
	shl.b64 	%rd293, %rd292, 3;
	add.s64 	%rd294, %rd23, %rd293;
	ld.global.f64 	%fd912, [%rd294];
	mad.lo.s32 	%r1150, %r2026, 160, %r17;
	shl.b32 	%r1151, %r1150, 3;
	add.s32 	%r361, %r316, %r1151;
	ld.shared.f64 	%fd913, [%r361];
	add.f64 	%fd914, %fd912, %fd913;
	st.shared.f64 	[%r361], %fd914;
	ld.global.f64 	%fd915, [%rd294+64];
	mad.lo.s32 	%r362, %r346, 1280, %r361;
	ld.shared.f64 	%fd916, [%r362];
	add.f64 	%fd917, %fd915, %fd916;
	st.shared.f64 	[%r362], %fd917;
	ld.global.f64 	%fd918, [%rd294+128];
	mad.lo.s32 	%r363, %r347, 1280, %r361;
	ld.shared.f64 	%fd919, [%r363];
	add.f64 	%fd920, %fd918, %fd919;
	st.shared.f64 	[%r363], %fd920;
	ld.global.f64 	%fd921, [%rd294+192];
	ld.shared.f64 	%fd922, [%r361+1280];
	add.f64 	%fd1238, %fd921, %fd922;
	st.shared.f64 	[%r361+1280], %fd1238;
	@%p113 bra 	$L__BB0_109;
	cvt.u32.u64 	%r1152, %rd28;
	cvt.u32.u64 	%r1153, %rd29;
	add.s64 	%rd295, %rd29, %rd28;
	add.s64 	%rd296, %rd295, 8;
	add.s64 	%rd297, %rd295, 16;
	add.s64 	%rd298, %rd295, 24;
	st.local.v2.u64 	[%rd15], {%rd295, %rd296};
	st.local.v2.u64 	[%rd15+16], {%rd297, %rd298};
	mov.u64 	%rd299, $str$5;
	cvta.global.u64 	%rd300, %rd299;
	{ // callseq 5, 0
	.param .b64 param0;
	st.param.b64 	[param0], %rd300;
	.param .b64 param1;
	st.param.b64 	[param1], %rd153;
	.param .b32 retval0;
	call.uni (retval0), 
	vprintf, 
	(
	param0, 
	param1
	);
	ld.param.b32 	%r1154, [retval0];
	} // callseq 5
	st.local.v2.u32 	[%rd15], {%r1153, %r1152};
	mov.u64 	%rd302, $str$6;
	cvta.global.u64 	%rd303, %rd302;
	{ // callseq 6, 0
	.param .b64 param0;
	st.param.b64 	[param0], %rd303;
	.param .b64 param1;
	st.param.b64 	[param1], %rd153;
	.param .b32 retval0;
	call.uni (retval0), 
	vprintf, 
	(
	param0, 
	param1
	);
	ld.param.b32 	%r1156, [retval0];
	} // callseq 6
	ld.shared.f64 	%fd1238, [%r361+1280];
$L__BB0_109:
	cvt.u32.u64 	%r1158, %rd28;
	cvt.u32.u64 	%r1159, %rd29;
	setp.ne.s64 	%p114, %rd609, 0;
	add.s32 	%r1160, %r1159, 1;
	shr.s32 	%r1161, %r1160, 31;
	shr.u32 	%r1162, %r1161, 29;
	add.s32 	%r1163, %r1160, %r1162;
	shr.s32 	%r364, %r1163, 3;
	shl.b32 	%r1164, %r364, 6;
	add.s32 	%r1165, %r1164, %r1158;
	and.b32  	%r1166, %r1163, -8;
	sub.s32 	%r1167, %r1160, %r1166;
	cvt.s64.s32 	%rd30, %r1165;
	add.s64 	%rd304, %rd24, %rd30;
	cvt.s64.s32 	%rd31, %r1167;
	add.s64 	%rd305, %rd304, %rd31;
	shl.b64 	%rd306, %rd305, 3;
	add.s64 	%rd307, %rd23, %rd306;
	ld.global.f64 	%fd923, [%rd307];
	add.f64 	%fd924, %fd923, %fd1238;
	st.shared.f64 	[%r361+1280], %fd924;
	ld.global.f64 	%fd925, [%rd307+64];
	ld.shared.f64 	%fd926, [%r362+1280];
	add.f64 	%fd927, %fd925, %fd926;
	st.shared.f64 	[%r362+1280], %fd927;
	ld.global.f64 	%fd928, [%rd307+128];
	ld.shared.f64 	%fd929, [%r363+1280];
	add.f64 	%fd930, %fd928, %fd929;
	st.shared.f64 	[%r363+1280], %fd930;
	ld.global.f64 	%fd931, [%rd307+192];
	ld.shared.f64 	%fd932, [%r361+2560];
	add.f64 	%fd933, %fd931, %fd932;
	st.shared.f64 	[%r361+2560], %fd933;
	@%p114 bra 	$L__BB0_111;
	cvt.u32.u64 	%r1168, %rd31;
	cvt.u32.u64 	%r1169, %rd30;
	add.s64 	%rd308, %rd31, %rd30;
	add.s64 	%rd309, %rd308, 8;
	add.s64 	%rd310, %rd308, 16;
	add.s64 	%rd311, %rd308, 24;
	st.local.v2.u64 	[%rd15], {%rd308, %rd309};
	st.local.v2.u64 	[%rd15+16], {%rd310, %rd311};
	mov.u64 	%rd312, $str$5;
	cvta.global.u64 	%rd313, %rd312;
	{ // callseq 7, 0
	.param .b64 param0;
	st.param.b64 	[param0], %rd313;
	.param .b64 param1;
	st.param.b64 	[param1], %rd153;
	.param .b32 retval0;
	call.uni (retval0), 
	vprintf, 
	(
	param0, 
	param1
	);
	ld.param.b32 	%r1170, [retval0];
	} // callseq 7
	st.local.v2.u32 	[%rd15], {%r1168, %r1169};
	mov.u64 	%rd315, $str$6;
	cvta.global.u64 	%rd316, %rd315;
	{ // callseq 8, 0
	.param .b64 param0;
	st.param.b64 	[param0], %rd316;
	.param .b64 param1;
	st.param.b64 	[param1], %rd153;
	.param .b32 retval0;
	call.uni (retval0), 
	vprintf, 
	(
	param0, 
	param1
	);
	ld.param.b32 	%r1172, [retval0];
	} // callseq 8
$L__BB0_111:
	cvt.u16.u64 	%rs99, %rd31;
	add.s16 	%rs100, %rs99, 1;
	cvt.s16.s8 	%rs101, %rs100;
	shr.u16 	%rs102, %rs101, 12;
	and.b16  	%rs103, %rs102, 7;
	add.s16 	%rs104, %rs100, %rs103;
	cvt.s16.s8 	%rs105, %rs104;
	shr.s16 	%rs106, %rs105, 3;
	cvt.s32.s16 	%r1175, %rs106;
	add.s32 	%r1176, %r364, %r1175;
	shl.b32 	%r1177, %r1176, 6;
	add.s32 	%r2028, %r1177, %r1158;
	and.b16  	%rs107, %rs104, 248;
	sub.s16 	%rs108, %rs100, %rs107;
	cvt.u32.u16 	%r1178, %rs108;
	cvt.s32.s8 	%r2029, %r1178;
	add.s32 	%r2026, %r2026, 2;
	setp.ne.s32 	%p115, %r2026, %r348;
	mov.u32 	%r2030, %r348;
	@%p115 bra 	$L__BB0_107;
$L__BB0_112:
	add.s32 	%r2030, %r2030, 1;
	add.s32 	%r2014, %r2014, 1;
	add.s32 	%r2013, %r2013, -1;
	setp.ne.s32 	%p116, %r2014, %r2008;
	@%p116 bra 	$L__BB0_100;
$L__BB0_113:
	ld.param.u32 	%r1817, [_Z36cu_macro_tet4_laplacian_apply_kernelmmmmiPKdPdS1_S1_S0_S1__param_4];
	add.s32 	%r2030, %r2030, 1;
	add.s32 	%r2009, %r2009, 1;
	add.s32 	%r2008, %r2008, -1;
	setp.ne.s32 	%p117, %r2009, %r1817;
	@%p117 bra 	$L__BB0_98;
	setp.gt.s32 	%p212, %r2029, 0;
$L__BB0_115:
	setp.ne.s64 	%p118, %rd609, 0;
	add.s32 	%r1179, %r2028, 64;
	selp.b32 	%r2057, %r1179, %r2028, %p212;
	@%p118 bra 	$L__BB0_121;
	st.local.v2.u32 	[%rd15], {%r3, %r2057};
	mov.u64 	%rd317, $str$7;
	cvta.global.u64 	%rd318, %rd317;
	{ // callseq 9, 0
	.param .b64 param0;
	st.param.b64 	[param0], %rd318;
	.param .b64 param1;
	st.param.b64 	[param1], %rd153;
	.param .b32 retval0;
	call.uni (retval0), 
	vprintf, 
	(
	param0, 
	param1
	);
	ld.param.b32 	%r1180, [retval0];
	} // callseq 9
	setp.lt.s32 	%p119, %r2057, 64;
	@%p119 bra 	$L__BB0_121;
	shr.s32 	%r1183, %r2057, 31;
	shr.u32 	%r1184, %r1183, 26;
	add.s32 	%r1185, %r2057, %r1184;
	shr.s32 	%r382, %r1185, 6;
	mov.b32 	%r2034, 0;
$L__BB0_118:
	st.local.u32 	[%rd15], %r2034;
	mov.u64 	%rd320, $str$8;
	cvta.global.u64 	%rd321, %rd320;
	{ // callseq 10, 0
	.param .b64 param0;
	st.param.b64 	[param0], %rd321;
	.param .b64 param1;
	st.param.b64 	[param1], %rd153;
	.param .b32 retval0;
	call.uni (retval0), 
	vprintf, 
	(
	param0, 
	param1
	);
	ld.param.b32 	%r1187, [retval0];
	} // callseq 10
	shl.b32 	%r384, %r2034, 6;
	mov.b32 	%r2035, 0;
$L__BB0_119:
	shl.b32 	%r1189, %r2035, 3;
	add.s32 	%r1190, %r1189, %r384;
	mul.wide.u32 	%rd323, %r1190, 8;
	add.s64 	%rd324, %rd23, %rd323;
	ld.global.f64 	%fd934, [%rd324];
	add.u64 	%rd325, %SP, 0;
	add.u64 	%rd326, %SPL, 0;
	st.local.f64 	[%rd326], %fd934;
	mov.u64 	%rd327, $str;
	cvta.global.u64 	%rd328, %rd327;
	{ // callseq 11, 0
	.param .b64 param0;
	st.param.b64 	[param0], %rd328;
	.param .b64 param1;
	st.param.b64 	[param1], %rd325;
	.param .b32 retval0;
	call.uni (retval0), 
	vprintf, 
	(
	param0, 
	param1
	);
	ld.param.b32 	%r1191, [retval0];
	} // callseq 11
	ld.global.f64 	%fd935, [%rd324+8];
	st.local.f64 	[%rd326], %fd935;
	{ // callseq 12, 0
	.param .b64 param0;
	st.param.b64 	[param0], %rd328;
	.param .b64 param1;
	st.param.b64 	[param1], %rd325;
	.param .b32 retval0;
	call.uni (retval0), 
	vprintf, 
	(
	param0, 
	param1
	);
	ld.param.b32 	%r1193, [retval0];
	} // callseq 12
	ld.global.f64 	%fd936, [%rd324+16];
	st.local.f64 	[%rd326], %fd936;
	{ // callseq 13, 0
	.param .b64 param0;
	st.param.b64 	[param0], %rd328;
	.param .b64 param1;
	st.param.b64 	[param1], %rd325;
	.param .b32 retval0;
	call.uni (retval0), 
	vprintf, 
	(
	param0, 
	param1
	);
	ld.param.b32 	%r1195, [retval0];
	} // callseq 13
	ld.global.f64 	%fd937, [%rd324+24];
	st.local.f64 	[%rd326], %fd937;
	{ // callseq 14, 0
	.param .b64 param0;
	st.param.b64 	[param0], %rd328;
	.param .b64 param1;
	st.param.b64 	[param1], %rd325;
	.param .b32 retval0;
	call.uni (retval0), 
	vprintf, 
	(
	param0, 
	param1
	);
	ld.param.b32 	%r1197, [retval0];
	} // callseq 14
	ld.global.f64 	%fd938, [%rd324+32];
	st.local.f64 	[%rd326], %fd938;
	{ // callseq 15, 0
	.param .b64 param0;
	st.param.b64 	[param0], %rd328;
	.param .b64 param1;
	st.param.b64 	[param1], %rd325;
	.param .b32 retval0;
	call.uni (retval0), 
	vprintf, 
	(
	param0, 
	param1
	);
	ld.param.b32 	%r1199, [retval0];
	} // callseq 15
	ld.global.f64 	%fd939, [%rd324+40];
	st.local.f64 	[%rd326], %fd939;
	{ // callseq 16, 0
	.param .b64 param0;
	st.param.b64 	[param0], %rd328;
	.param .b64 param1;
	st.param.b64 	[param1], %rd325;
	.param .b32 retval0;
	call.uni (retval0), 
	vprintf, 
	(
	param0, 
	param1
	);
	ld.param.b32 	%r1201, [retval0];
	} // callseq 16
	ld.global.f64 	%fd940, [%rd324+48];
	st.local.f64 	[%rd326], %fd940;
	{ // callseq 17, 0
	.param .b64 param0;
	st.param.b64 	[param0], %rd328;
	.param .b64 param1;
	st.param.b64 	[param1], %rd325;
	.param .b32 retval0;
	call.uni (retval0), 
	vprintf, 
	(
	param0, 
	param1
	);
	ld.param.b32 	%r1203, [retval0];
	} // callseq 17
	ld.global.f64 	%fd941, [%rd324+56];
	st.local.f64 	[%rd326], %fd941;
	{ // callseq 18, 0
	.param .b64 param0;
	st.param.b64 	[param0], %rd328;
	.param .b64 param1;
	st.param.b64 	[param1], %rd325;
	.param .b32 retval0;
	call.uni (retval0), 
	vprintf, 
	(
	param0, 
	param1
	);
	ld.param.b32 	%r1205, [retval0];
	} // callseq 18
	mov.u64 	%rd329, $str$1;
	cvta.global.u64 	%rd330, %rd329;
	{ // callseq 19, 0
	.param .b64 param0;
	st.param.b64 	[param0], %rd330;
	.param .b64 param1;
	st.param.b64 	[param1], 0;
	.param .b32 retval0;
	call.uni (retval0), 
	vprintf, 
	(
	param0, 
	param1
	);
	ld.param.b32 	%r1207, [retval0];
	} // callseq 19
	ld.global.f64 	%fd942, [%rd324+64];
	st.local.f64 	[%rd326], %fd942;
	{ // callseq 20, 0
	.param .b64 param0;
	st.param.b64 	[param0], %rd328;
	.param .b64 param1;
	st.param.b64 	[param1], %rd325;
	.param .b32 retval0;
	call.uni (retval0), 
	vprintf, 
	(
	param0, 
	param1
	);
	ld.param.b32 	%r1209, [retval0];
	} // callseq 20
	ld.global.f64 	%fd943, [%rd324+72];
	st.local.f64 	[%rd326], %fd943;
	{ // callseq 21, 0
	.param .b64 param0;
	st.param.b64 	[param0], %rd328;
	.param .b64 param1;
	st.param.b64 	[param1], %rd325;
	.param .b32 retval0;
	call.uni (retval0), 
	vprintf, 
	(
	param0, 
	param1
	);
	ld.param.b32 	%r1211, [retval0];
	} // callseq 21
	ld.global.f64 	%fd944, [%rd324+80];
	st.local.f64 	[%rd326], %fd944;
	{ // callseq 22, 0
	.param .b64 param0;
	st.param.b64 	[param0], %rd328;
	.param .b64 param1;
	st.param.b64 	[param1], %rd325;
	.param .b32 retval0;
	call.uni (retval0), 
	vprintf, 
	(
	param0, 
	param1
	);
	ld.param.b32 	%r1213, [retval0];
	} // callseq 22
	ld.global.f64 	%fd945, [%rd324+88];
	st.local.f64 	[%rd326], %fd945;
	{ // callseq 23, 0
	.param .b64 param0;
	st.param.b64 	[param0], %rd328;
	.param .b64 param1;
	st.param.b64 	[param1], %rd325;
	.param .b32 retval0;
	call.uni (retval0), 
	vprintf, 
	(
	param0, 
	param1
	);
	ld.param.b32 	%r1215, [retval0];
	} // callseq 23
	ld.global.f64 	%fd946, [%rd324+96];
	st.local.f64 	[%rd326], %fd946;
	{ // callseq 24, 0
	.param .b64 param0;
	st.param.b64 	[param0], %rd328;
	.param .b64 param1;
	st.param.b64 	[param1], %rd325;
	.param .b32 retval0;
	call.uni (retval0), 
	vprintf, 
	(
	param0, 
	param1
	);
	ld.param.b32 	%r1217, [retval0];
	} // callseq 24
	ld.global.f64 	%fd947, [%rd324+104];
	st.local.f64 	[%rd326], %fd947;
	{ // callseq 25, 0
	.param .b64 param0;
	st.param.b64 	[param0], %rd328;
	.param .b64 param1;
	st.param.b64 	[param1], %rd325;
	.param .b32 retval0;
	call.uni (retval0), 
	vprintf, 
	(
	param0, 
	param1
	);
	ld.param.b32 	%r1219, [retval0];
	} // callseq 25
	ld.global.f64 	%fd948, [%rd324+112];
	st.local.f64 	[%rd326], %fd948;
	{ // callseq 26, 0
	.param .b64 param0;
	st.param.b64 	[param0], %rd328;
	.param .b64 param1;
	st.param.b64 	[param1], %rd325;
	.param .b32 retval0;
	call.uni (retval0), 
	vprintf, 
	(
	param0, 
	param1
	);
	ld.param.b32 	%r1221, [retval0];
	} // callseq 26
	ld.global.f64 	%fd949, [%rd324+120];
	st.local.f64 	[%rd326], %fd949;
	{ // callseq 27, 0
	.param .b64 param0;
	st.param.b64 	[param0], %rd328;
	.param .b64 param1;
	st.param.b64 	[param1], %rd325;
	.param .b32 retval0;
	call.uni (retval0), 
	vprintf, 
	(
	param0, 
	param1
	);
	ld.param.b32 	%r1223, [retval0];
	} // callseq 27
	{ // callseq 28, 0
	.param .b64 param0;
	st.param.b64 	[param0], %rd330;
	.param .b64 param1;
	st.param.b64 	[param1], 0;
	.param .b32 retval0;
	call.uni (retval0), 
	vprintf, 
	(
	param0, 
	param1
	);
	ld.param.b32 	%r1225, [retval0];
	} // callseq 28
	add.s32 	%r2035, %r2035, 2;
	setp.ne.s32 	%p120, %r2035, 8;
	@%p120 bra 	$L__BB0_119;
	cvta.global.u64 	%rd332, %rd329;
	{ // callseq 29, 0
	.param .b64 param0;
	st.param.b64 	[param0], %rd332;
	.param .b64 param1;
	st.param.b64 	[param1], 0;
	.param .b32 retval0;
	call.uni (retval0), 
	vprintf, 
	(
	param0, 
	param1
	);
	ld.param.b32 	%r1227, [retval0];
	} // callseq 29
	add.s32 	%r2034, %r2034, 1;
	setp.ne.s32 	%p121, %r2034, %r382;
	@%p121 bra 	$L__BB0_118;
$L__BB0_121:
	ld.param.u32 	%r1818, [_Z36cu_macro_tet4_laplacian_apply_kernelmmmmiPKdPdS1_S1_S0_S1__param_4];
	setp.lt.s32 	%p123, %r1818, 1;
	mov.pred 	%p213, 0;
	@%p123 bra 	$L__BB0_134;
	ld.param.u32 	%r2041, [_Z36cu_macro_tet4_laplacian_apply_kernelmmmmiPKdPdS1_S1_S0_S1__param_4];
	mul.lo.s64 	%rd32, %rd609, %rd22;
	mov.b32 	%r2037, 0;
	mov.u32 	%r2036, %r2153;
	mov.u32 	%r2058, %r2037;
	mov.u32 	%r2059, %r2037;
$L__BB0_123:
	mov.u32 	%r389, %r2036;
	ld.param.u32 	%r1820, [_Z36cu_macro_tet4_laplacian_apply_kernelmmmmiPKdPdS1_S1_S0_S1__param_4];
	sub.s32 	%r1230, %r19, %r2037;
	sub.s32 	%r1231, %r1820, %r2037;
	mul.lo.s32 	%r1232, %r1230, %r1231;
	shr.u32 	%r1233, %r1232, 31;
	add.s32 	%r1234, %r1232, %r1233;
	shr.s32 	%r394, %r1234, 1;
	setp.lt.s32 	%p124, %r1231, 1;
	@%p124 bra 	$L__BB0_132;
	mov.b32 	%r2043, 0;
	mov.u32 	%r2042, %r389;
$L__BB0_125:
	ld.param.u32 	%r1821, [_Z36cu_macro_tet4_laplacian_apply_kernelmmmmiPKdPdS1_S1_S0_S1__param_4];
	add.s32 	%r400, %r2037, %r2043;
	sub.s32 	%r401, %r1821, %r400;
	setp.lt.s32 	%p125, %r401, 2;
	@%p125 bra 	$L__BB0_131;
	shl.b32 	%r402, %r401, 1;
	add.s32 	%r403, %r2059, %r2042;
	and.b32  	%r1237, %r2042, 1;
	setp.eq.b32 	%p126, %r1237, 1;
	not.pred 	%p127, %p126;
	@%p127 bra 	$L__BB0_128;
	add.s32 	%r404, %r2059, 1;
	add.s32 	%r1238, %r404, %r394;
	add.s32 	%r1239, %r402, %r1238;
	add.s32 	%r1240, %r1238, %r19;
	sub.s32 	%r1241, %r1240, %r400;
	cvt.s64.s32 	%rd333, %r2057;
	add.s64 	%rd334, %rd32, %rd333;
	cvt.s64.s32 	%rd335, %r2058;
	add.s64 	%rd336, %rd334, %rd335;
	shl.b64 	%rd337, %rd336, 3;
	add.s64 	%rd338, %rd23, %rd337;
	ld.global.f64 	%fd950, [%rd338];
	mad.lo.s32 	%r1242, %r2059, 160, %r17;
	shl.b32 	%r1243, %r1242, 3;
	add.s32 	%r1244, %r1243, %r316;
	ld.shared.f64 	%fd951, [%r1244+1280];
	add.f64 	%fd952, %fd950, %fd951;
	st.shared.f64 	[%r1244+1280], %fd952;
	ld.global.f64 	%fd953, [%rd338+64];
	mad.lo.s32 	%r1245, %r1239, 160, %r17;
	shl.b32 	%r1246, %r1245, 3;
	add.s32 	%r1247, %r316, %r1246;
	ld.shared.f64 	%fd954, [%r1247];
	add.f64 	%fd955, %fd953, %fd954;
	st.shared.f64 	[%r1247], %fd955;
	ld.global.f64 	%fd956, [%rd338+128];
	mad.lo.s32 	%r1248, %r1241, 160, %r17;
	shl.b32 	%r1249, %r1248, 3;
	add.s32 	%r1250, %r316, %r1249;
	ld.shared.f64 	%fd957, [%r1250];
	add.f64 	%fd958, %fd956, %fd957;
	st.shared.f64 	[%r1250], %fd958;
	ld.global.f64 	%fd959, [%rd338+192];
	ld.shared.f64 	%fd960, [%r1250+-1280];
	add.f64 	%fd961, %fd959, %fd960;
	st.shared.f64 	[%r1250+-1280], %fd961;
	add.s32 	%r1251, %r2058, 1;
	shr.s32 	%r1252, %r1251, 31;
	shr.u32 	%r1253, %r1252, 29;
	add.s32 	%r1254, %r1251, %r1253;
	shl.b32 	%r1255, %r1254, 3;
	and.b32  	%r1256, %r1255, -64;
	add.s32 	%r2057, %r1256, %r2057;
	and.b32  	%r1257, %r1254, -8;
	sub.s32 	%r2058, %r1251, %r1257;
	mov.u32 	%r2059, %r404;
$L__BB0_128:
	setp.eq.s32 	%p128, %r78, %r400;
	@%p128 bra 	$L__BB0_131;
	mov.u32 	%r2055, %r2059;
$L__BB0_130:
	add.s32 	%r1258, %r2055, %r394;
	add.s32 	%r1259, %r1258, 1;
	add.s32 	%r1260, %r402, %r1259;
	add.s32 	%r1261, %r1259, %r19;
	sub.s32 	%r1262, %r1261, %r400;
	cvt.s64.s32 	%rd339, %r2057;
	add.s64 	%rd340, %rd32, %rd339;
	cvt.s64.s32 	%rd341, %r2058;
	add.s64 	%rd342, %rd340, %rd341;
	shl.b64 	%rd343, %rd342, 3;
	add.s64 	%rd344, %rd23, %rd343;
	ld.global.f64 	%fd962, [%rd344];
	mad.lo.s32 	%r1263, %r2055, 160, %r17;
	shl.b32 	%r1264, %r1263, 3;
	add.s32 	%r1265, %r1264, %r316;
	ld.shared.f64 	%fd963, [%r1265+1280];
	add.f64 	%fd964, %fd962, %fd963;
	st.shared.f64 	[%r1265+1280], %fd964;
	ld.global.f64 	%fd965, [%rd344+64];
	mad.lo.s32 	%r1266, %r1260, 160, %r17;
	shl.b32 	%r1267, %r1266, 3;
	add.s32 	%r1268, %r316, %r1267;
	ld.shared.f64 	%fd966, [%r1268];
	add.f64 	%fd967, %fd965, %fd966;
	st.shared.f64 	[%r1268], %fd967;
	ld.global.f64 	%fd968, [%rd344+128];
	mad.lo.s32 	%r1269, %r1262, 160, %r17;
	shl.b32 	%r1270, %r1269, 3;
	add.s32 	%r1271, %r316, %r1270;
	ld.shared.f64 	%fd969, [%r1271];
	add.f64 	%fd970, %fd968, %fd969;
	st.shared.f64 	[%r1271], %fd970;
	ld.global.f64 	%fd971, [%rd344+192];
	ld.shared.f64 	%fd972, [%r1271+-1280];
	add.f64 	%fd973, %fd971, %fd972;
	st.shared.f64 	[%r1271+-1280], %fd973;
	add.s32 	%r1272, %r2058, 1;
	shr.s32 	%r1273, %r1272, 31;
	shr.u32 	%r1274, %r1273, 29;
	add.s32 	%r1275, %r1272, %r1274;
	shr.s32 	%r1276, %r1275, 3;
	shl.b32 	%r1277, %r1276, 6;
	add.s32 	%r1278, %r1277, %r2057;
	and.b32  	%r1279, %r1275, -8;
	sub.s32 	%r1280, %r1272, %r1279;
	add.s32 	%r2055, %r2055, 2;
	cvt.s64.s32 	%rd345, %r1278;
	add.s64 	%rd346, %rd32, %rd345;
	cvt.s64.s32 	%rd347, %r1280;
	add.s64 	%rd348, %rd346, %rd347;
	shl.b64 	%rd349, %rd348, 3;
	add.s64 	%rd350, %rd23, %rd349;
	ld.global.f64 	%fd974, [%rd350];
	ld.shared.f64 	%fd975, [%r1265+2560];
	add.f64 	%fd976, %fd974, %fd975;
	st.shared.f64 	[%r1265+2560], %fd976;
	ld.global.f64 	%fd977, [%rd350+64];
	ld.shared.f64 	%fd978, [%r1268+1280];
	add.f64 	%fd979, %fd977, %fd978;
	st.shared.f64 	[%r1268+1280], %fd979;
	ld.global.f64 	%fd980, [%rd350+128];
	ld.shared.f64 	%fd981, [%r1271+1280];
	add.f64 	%fd982, %fd980, %fd981;
	st.shared.f64 	[%r1271+1280], %fd982;
	ld.global.f64 	%fd983, [%rd350+192];
	ld.shared.f64 	%fd984, [%r1271];
	add.f64 	%fd985, %fd983, %fd984;
	st.shared.f64 	[%r1271], %fd985;
	cvt.u16.u32 	%rs109, %r1280;
	add.s16 	%rs110, %rs109, 1;
	cvt.s16.s8 	%rs111, %rs110;
	shr.u16 	%rs112, %rs111, 12;
	and.b16  	%rs113, %rs112, 7;
	add.s16 	%rs114, %rs110, %rs113;
	cvt.s16.s8 	%rs115, %rs114;
	shr.s16 	%rs116, %rs115, 3;
	cvt.s32.s16 	%r1281, %rs116;
	add.s32 	%r1282, %r1276, %r1281;
	shl.b32 	%r1283, %r1282, 6;
	add.s32 	%r2057, %r1283, %r2057;
	and.b16  	%rs117, %rs114, 248;
	sub.s16 	%rs118, %rs110, %rs117;
	cvt.u32.u16 	%r1284, %rs118;
	cvt.s32.s8 	%r2058, %r1284;
	setp.ne.s32 	%p129, %r2055, %r403;
	mov.u32 	%r2059, %r403;
	@%p129 bra 	$L__BB0_130;
$L__BB0_131:
	add.s32 	%r2059, %r2059, 2;
	add.s32 	%r2043, %r2043, 1;
	add.s32 	%r2042, %r2042, -1;
	setp.ne.s32 	%p130, %r2043, %r2041;
	@%p130 bra 	$L__BB0_125;
$L__BB0_132:
	ld.param.u32 	%r1822, [_Z36cu_macro_tet4_laplacian_apply_kernelmmmmiPKdPdS1_S1_S0_S1__param_4];
	add.s32 	%r2059, %r2059, 1;
	add.s32 	%r2037, %r2037, 1;
	add.s32 	%r2036, %r389, -1;
	setp.ne.s32 	%p131, %r2037, %r1822;
	mov.u32 	%r2041, %r389;
	@%p131 bra 	$L__BB0_123;
	setp.gt.s32 	%p213, %r2058, 0;
$L__BB0_134:
	setp.ne.s64 	%p132, %rd609, 0;
	add.s32 	%r1285, %r2057, 64;
	selp.b32 	%r2086, %r1285, %r2057, %p213;
	@%p132 bra 	$L__BB0_140;
	st.local.v2.u32 	[%rd15], {%r5, %r2086};
	mov.u64 	%rd351, $str$9;
	cvta.global.u64 	%rd352, %rd351;
	{ // callseq 30, 0
	.param .b64 param0;
	st.param.b64 	[param0], %rd352;
	.param .b64 param1;
	st.param.b64 	[param1], %rd153;
	.param .b32 retval0;
	call.uni (retval0), 
	vprintf, 
	(
	param0, 
	param1
	);
	ld.param.b32 	%r1286, [retval0];
	} // callseq 30
	shr.s32 	%r1288, %r2086, 31;
	shr.u32 	%r1289, %r1288, 26;
	add.s32 	%r1290, %r2086, %r1289;
	shr.s32 	%r433, %r1290, 6;
	setp.ge.s32 	%p133, %r3, %r433;
	@%p133 bra 	$L__BB0_140;
	mov.u32 	%r2063, %r3;
$L__BB0_137:
	st.local.u32 	[%rd15], %r2063;
	mov.u64 	%rd354, $str$10;
	cvta.global.u64 	%rd355, %rd354;
	{ // callseq 31, 0
	.param .b64 param0;
	st.param.b64 	[param0], %rd355;
	.param .b64 param1;
	st.param.b64 	[param1], %rd153;
	.param .b32 retval0;
	call.uni (retval0), 
	vprintf, 
	(
	param0, 
	param1
	);
	ld.param.b32 	%r1292, [retval0];
	} // callseq 31
	shl.b32 	%r1294, %r2063, 6;
	cvt.s64.s32 	%rd33, %r1294;
	mov.b32 	%r2064, 0;
$L__BB0_138:
	shl.b32 	%r1295, %r2064, 3;
	cvt.u64.u32 	%rd357, %r1295;
	add.s64 	%rd358, %rd357, %rd33;
	shl.b64 	%rd359, %rd358, 3;
	add.s64 	%rd360, %rd23, %rd359;
	ld.global.f64 	%fd986, [%rd360];
	add.u64 	%rd361, %SP, 0;
	add.u64 	%rd362, %SPL, 0;
	st.local.f64 	[%rd362], %fd986;
	mov.u64 	%rd363, $str;
	cvta.global.u64 	%rd364, %rd363;
	{ // callseq 32, 0
	.param .b64 param0;
	st.param.b64 	[param0], %rd364;
	.param .b64 param1;
	st.param.b64 	[param1], %rd361;
	.param .b32 retval0;
	call.uni (retval0), 
	vprintf, 
	(
	param0, 
	param1
	);
	ld.param.b32 	%r1296, [retval0];
	} // callseq 32
	ld.global.f64 	%fd987, [%rd360+8];
	st.local.f64 	[%rd362], %fd987;
	{ // callseq 33, 0
	.param .b64 param0;
	st.param.b64 	[param0], %rd364;
	.param .b64 param1;
	st.param.b64 	[param1], %rd361;
	.param .b32 retval0;
	call.uni (retval0), 
	vprintf, 
	(
	param0, 
	param1
	);
	ld.param.b32 	%r1298, [retval0];
	} // callseq 33
	ld.global.f64 	%fd988, [%rd360+16];
	st.local.f64 	[%rd362], %fd988;
	{ // callseq 34, 0
	.param .b64 param0;
	st.param.b64 	[param0], %rd364;
	.param .b64 param1;
	st.param.b64 	[param1], %rd361;
	.param .b32 retval0;
	call.uni (retval0), 
	vprintf, 
	(
	param0, 
	param1
	);
	ld.param.b32 	%r1300, [retval0];
	} // callseq 34
	ld.global.f64 	%fd989, [%rd360+24];
	st.local.f64 	[%rd362], %fd989;
	{ // callseq 35, 0
	.param .b64 param0;
	st.param.b64 	[param0], %rd364;
	.param .b64 param1;
	st.param.b64 	[param1], %rd361;
	.param .b32 retval0;
	call.uni (retval0), 
	vprintf, 
	(
	param0, 
	param1
	);
	ld.param.b32 	%r1302, [retval0];
	} // callseq 35
	ld.global.f64 	%fd990, [%rd360+32];
	st.local.f64 	[%rd362], %fd990;
	{ // callseq 36, 0
	.param .b64 param0;
	st.param.b64 	[param0], %rd364;
	.param .b64 param1;
	st.param.b64 	[param1], %rd361;
	.param .b32 retval0;
	call.uni (retval0), 
	vprintf, 
	(
	param0, 
	param1
	);
	ld.param.b32 	%r1304, [retval0];
	} // callseq 36
	ld.global.f64 	%fd991, [%rd360+40];
	st.local.f64 	[%rd362], %fd991;
	{ // callseq 37, 0
	.param .b64 param0;
	st.param.b64 	[param0], %rd364;
	.param .b64 param1;
	st.param.b64 	[param1], %rd361;
	.param .b32 retval0;
	call.uni (retval0), 
	vprintf, 
	(
	param0, 
	param1
	);
	ld.param.b32 	%r1306, [retval0];
	} // callseq 37
	ld.global.f64 	%fd992, [%rd360+48];
	st.local.f64 	[%rd362], %fd992;
	{ // callseq 38, 0
	.param .b64 param0;
	st.param.b64 	[param0], %rd364;
	.param .b64 param1;
	st.param.b64 	[param1], %rd361;
	.param .b32 retval0;
	call.uni (retval0), 
	vprintf, 
	(
	param0, 
	param1
	);
	ld.param.b32 	%r1308, [retval0];
	} // callseq 38
	ld.global.f64 	%fd993, [%rd360+56];
	st.local.f64 	[%rd362], %fd993;
	{ // callseq 39, 0
	.param .b64 param0;
	st.param.b64 	[param0], %rd364;
	.param .b64 param1;
	st.param.b64 	[param1], %rd361;
	.param .b32 retval0;
	call.uni (retval0), 
	vprintf, 
	(
	param0, 
	param1
	);
	ld.param.b32 	%r1310, [retval0];
	} // callseq 39
	mov.u64 	%rd365, $str$1;
	cvta.global.u64 	%rd366, %rd365;
	{ // callseq 40, 0
	.param .b64 param0;
	st.param.b64 	[param0], %rd366;
	.param .b64 param1;
	st.param.b64 	[param1], 0;
	.param .b32 retval0;
	call.uni (retval0), 
	vprintf, 
	(
	param0, 
	param1
	);
	ld.param.b32 	%r1312, [retval0];
	} // callseq 40
	ld.global.f64 	%fd994, [%rd360+64];
	st.local.f64 	[%rd362], %fd994;
	{ // callseq 41, 0
	.param .b64 param0;
	st.param.b64 	[param0], %rd364;
	.param .b64 param1;
	st.param.b64 	[param1], %rd361;
	.param .b32 retval0;
	call.uni (retval0), 
	vprintf, 
	(
	param0, 
	param1
	);
	ld.param.b32 	%r1314, [retval0];
	} // callseq 41
	ld.global.f64 	%fd995, [%rd360+72];
	st.local.f64 	[%rd362], %fd995;
	{ // callseq 42, 0
	.param .b64 param0;
	st.param.b64 	[param0], %rd364;
	.param .b64 param1;
	st.param.b64 	[param1], %rd361;
	.param .b32 retval0;
	call.uni (retval0), 
	vprintf, 
	(
	param0, 
	param1
	);
	ld.param.b32 	%r1316, [retval0];
	} // callseq 42
	ld.global.f64 	%fd996, [%rd360+80];
	st.local.f64 	[%rd362], %fd996;
	{ // callseq 43, 0
	.param .b64 param0;
	st.param.b64 	[param0], %rd364;
	.param .b64 param1;
	st.param.b64 	[param1], %rd361;
	.param .b32 retval0;
	call.uni (retval0), 
	vprintf, 
	(
	param0, 
	param1
	);
	ld.param.b32 	%r1318, [retval0];
	} // callseq 43
	ld.global.f64 	%fd997, [%rd360+88];
	st.local.f64 	[%rd362], %fd997;
	{ // callseq 44, 0
	.param .b64 param0;
	st.param.b64 	[param0], %rd364;
	.param .b64 param1;
	st.param.b64 	[param1], %rd361;
	.param .b32 retval0;
	call.uni (retval0), 
	vprintf, 
	(
	param0, 
	param1
	);
	ld.param.b32 	%r1320, [retval0];
	} // callseq 44
	ld.global.f64 	%fd998, [%rd360+96];
	st.local.f64 	[%rd362], %fd998;
	{ // callseq 45, 0
	.param .b64 param0;
	st.param.b64 	[param0], %rd364;
	.param .b64 param1;
	st.param.b64 	[param1], %rd361;
	.param .b32 retval0;
	call.uni (retval0), 
	vprintf, 
	(
	param0, 
	param1
	);
	ld.param.b32 	%r1322, [retval0];
	} // callseq 45
	ld.global.f64 	%fd999, [%rd360+104];
	st.local.f64 	[%rd362], %fd999;
	{ // callseq 46, 0
	.param .b64 param0;
	st.param.b64 	[param0], %rd364;
	.param .b64 param1;
	st.param.b64 	[param1], %rd361;
	.param .b32 retval0;
	call.uni (retval0), 
	vprintf, 
	(
	param0, 
	param1
	);
	ld.param.b32 	%r1324, [retval0];
	} // callseq 46
	ld.global.f64 	%fd1000, [%rd360+112];
	st.local.f64 	[%rd362], %fd1000;
	{ // callseq 47, 0
	.param .b64 param0;
	st.param.b64 	[param0], %rd364;
	.param .b64 param1;
	st.param.b64 	[param1], %rd361;
	.param .b32 retval0;
	call.uni (retval0), 
	vprintf, 
	(
	param0, 
	param1
	);
	ld.param.b32 	%r1326, [retval0];
	} // callseq 47
	ld.global.f64 	%fd1001, [%rd360+120];
	st.local.f64 	[%rd362], %fd1001;
	{ // callseq 48, 0
	.param .b64 param0;
	st.param.b64 	[param0], %rd364;
	.param .b64 param1;
	st.param.b64 	[param1], %rd361;
	.param .b32 retval0;
	call.uni (retval0), 
	vprintf, 
	(
	param0, 
	param1
	);
	ld.param.b32 	%r1328, [retval0];
	} // callseq 48
	{ // callseq 49, 0
	.param .b64 param0;
	st.param.b64 	[param0], %rd366;
	.param .b64 param1;
	st.param.b64 	[param1], 0;
	.param .b32 retval0;
	call.uni (retval0), 
	vprintf, 
	(
	param0, 
	param1
	);
	ld.param.b32 	%r1330, [retval0];
	} // callseq 49
	add.s32 	%r2064, %r2064, 2;
	setp.ne.s32 	%p134, %r2064, 8;
	@%p134 bra 	$L__BB0_138;
	cvta.global.u64 	%rd368, %rd365;
	{ // callseq 50, 0
	.param .b64 param0;
	st.param.b64 	[param0], %rd368;
	.param .b64 param1;
	st.param.b64 	[param1], 0;
	.param .b32 retval0;
	call.uni (retval0), 
	vprintf, 
	(
	param0, 
	param1
	);
	ld.param.b32 	%r1332, [retval0];
	} // callseq 50
	add.s32 	%r2063, %r2063, 1;
	setp.ne.s32 	%p135, %r2063, %r433;
	@%p135 bra 	$L__BB0_137;
$L__BB0_140:
	ld.param.u32 	%r1823, [_Z36cu_macro_tet4_laplacian_apply_kernelmmmmiPKdPdS1_S1_S0_S1__param_4];
	setp.lt.s32 	%p137, %r1823, 1;
	mov.pred 	%p214, 0;
	@%p137 bra 	$L__BB0_153;
	ld.param.u32 	%r2070, [_Z36cu_macro_tet4_laplacian_apply_kernelmmmmiPKdPdS1_S1_S0_S1__param_4];
	mul.lo.s64 	%rd34, %rd609, %rd22;
	mov.b32 	%r2066, 0;
	mov.u32 	%r2065, %r2153;
	mov.u32 	%r2087, %r2066;
	mov.u32 	%r2088, %r2066;
$L__BB0_142:
	mov.u32 	%r439, %r2065;
	ld.param.u32 	%r1825, [_Z36cu_macro_tet4_laplacian_apply_kernelmmmmiPKdPdS1_S1_S0_S1__param_4];
	sub.s32 	%r1335, %r19, %r2066;
	sub.s32 	%r1336, %r1825, %r2066;
	mul.lo.s32 	%r1337, %r1335, %r1336;
	shr.u32 	%r1338, %r1337, 31;
	add.s32 	%r1339, %r1337, %r1338;
	shr.s32 	%r444, %r1339, 1;
	setp.lt.s32 	%p138, %r1336, 1;
	@%p138 bra 	$L__BB0_151;
	mov.b32 	%r2072, 0;
	mov.u32 	%r2071, %r439;
$L__BB0_144:
	ld.param.u32 	%r1826, [_Z36cu_macro_tet4_laplacian_apply_kernelmmmmiPKdPdS1_S1_S0_S1__param_4];
	add.s32 	%r450, %r2066, %r2072;
	sub.s32 	%r1341, %r1826, %r450;
	setp.lt.s32 	%p139, %r1341, 2;
	@%p139 bra 	$L__BB0_150;
	sub.s32 	%r451, %r19, %r450;
	add.s32 	%r452, %r2088, %r2071;
	and.b32  	%r1343, %r2071, 1;
	setp.eq.b32 	%p140, %r1343, 1;
	not.pred 	%p141, %p140;
	@%p141 bra 	$L__BB0_147;
	add.s32 	%r453, %r2088, 1;
	add.s32 	%r1344, %r453, %r444;
	add.s32 	%r1345, %r451, %r1344;
	cvt.s64.s32 	%rd369, %r2086;
	add.s64 	%rd370, %rd34, %rd369;
	cvt.s64.s32 	%rd371, %r2087;
	add.s64 	%rd372, %rd370, %rd371;
	shl.b64 	%rd373, %rd372, 3;
	add.s64 	%rd374, %rd23, %rd373;
	ld.global.f64 	%fd1002, [%rd374];
	mad.lo.s32 	%r1346, %r2088, 160, %r17;
	shl.b32 	%r1347, %r1346, 3;
	add.s32 	%r1348, %r1347, %r316;
	add.s32 	%r1349, %r1348, 1280;
	ld.shared.f64 	%fd1003, [%r1348+1280];
	add.f64 	%fd1004, %fd1002, %fd1003;
	st.shared.f64 	[%r1348+1280], %fd1004;
	ld.global.f64 	%fd1005, [%rd374+64];
	mad.lo.s32 	%r1350, %r1345, 160, %r17;
	shl.b32 	%r1351, %r1350, 3;
	add.s32 	%r1352, %r316, %r1351;
	ld.shared.f64 	%fd1006, [%r1352];
	add.f64 	%fd1007, %fd1005, %fd1006;
	st.shared.f64 	[%r1352], %fd1007;
	ld.global.f64 	%fd1008, [%rd374+128];
	mad.lo.s32 	%r1353, %r2071, 1280, %r1352;
	ld.shared.f64 	%fd1009, [%r1353];
	add.f64 	%fd1010, %fd1008, %fd1009;
	st.shared.f64 	[%r1353], %fd1010;
	ld.global.f64 	%fd1011, [%rd374+192];
	mad.lo.s32 	%r1354, %r451, 1280, %r1349;
	ld.shared.f64 	%fd1012, [%r1354];
	add.f64 	%fd1013, %fd1011, %fd1012;
	st.shared.f64 	[%r1354], %fd1013;
	add.s32 	%r1355, %r2087, 1;
	shr.s32 	%r1356, %r1355, 31;
	shr.u32 	%r1357, %r1356, 29;
	add.s32 	%r1358, %r1355, %r1357;
	shl.b32 	%r1359, %r1358, 3;
	and.b32  	%r1360, %r1359, -64;
	add.s32 	%r2086, %r1360, %r2086;
	and.b32  	%r1361, %r1358, -8;
	sub.s32 	%r2087, %r1355, %r1361;
	mov.u32 	%r2088, %r453;
$L__BB0_147:
	setp.eq.s32 	%p142, %r78, %r450;
	@%p142 bra 	$L__BB0_150;
	mov.u32 	%r2084, %r2088;
$L__BB0_149:
	add.s32 	%r1362, %r2084, %r444;
	add.s32 	%r1363, %r1362, %r451;
	cvt.s64.s32 	%rd375, %r2086;
	add.s64 	%rd376, %rd34, %rd375;
	cvt.s64.s32 	%rd377, %r2087;
	add.s64 	%rd378, %rd376, %rd377;
	shl.b64 	%rd379, %rd378, 3;
	add.s64 	%rd380, %rd23, %rd379;
	ld.global.f64 	%fd1014, [%rd380];
	mad.lo.s32 	%r1364, %r2084, 160, %r17;
	shl.b32 	%r1365, %r1364, 3;
	add.s32 	%r1366, %r1365, %r316;
	add.s32 	%r1367, %r1366, 1280;
	ld.shared.f64 	%fd1015, [%r1366+1280];
	add.f64 	%fd1016, %fd1014, %fd1015;
	st.shared.f64 	[%r1366+1280], %fd1016;
	ld.global.f64 	%fd1017, [%rd380+64];
	mad.lo.s32 	%r1368, %r1363, 160, %r17;
	shl.b32 	%r1369, %r1368, 3;
	add.s32 	%r1370, %r1369, %r316;
	add.s32 	%r1371, %r1370, 1280;
	ld.shared.f64 	%fd1018, [%r1370+1280];
	add.f64 	%fd1019, %fd1017, %fd1018;
	st.shared.f64 	[%r1370+1280], %fd1019;
	ld.global.f64 	%fd1020, [%rd380+128];
	mad.lo.s32 	%r1372, %r2071, 1280, %r1371;
	ld.shared.f64 	%fd1021, [%r1372];
	add.f64 	%fd1022, %fd1020, %fd1021;
	st.shared.f64 	[%r1372], %fd1022;
	ld.global.f64 	%fd1023, [%rd380+192];
	mad.lo.s32 	%r1373, %r451, 1280, %r1367;
	ld.shared.f64 	%fd1024, [%r1373];
	add.f64 	%fd1025, %fd1023, %fd1024;
	st.shared.f64 	[%r1373], %fd1025;
	add.s32 	%r1374, %r2087, 1;
	shr.s32 	%r1375, %r1374, 31;
	shr.u32 	%r1376, %r1375, 29;
	add.s32 	%r1377, %r1374, %r1376;
	shr.s32 	%r1378, %r1377, 3;
	shl.b32 	%r1379, %r1378, 6;
	add.s32 	%r1380, %r1379, %r2086;
	and.b32  	%r1381, %r1377, -8;
	sub.s32 	%r1382, %r1374, %r1381;
	add.s32 	%r2084, %r2084, 2;
	cvt.s64.s32 	%rd381, %r1380;
	add.s64 	%rd382, %rd34, %rd381;
	cvt.s64.s32 	%rd383, %r1382;
	add.s64 	%rd384, %rd382, %rd383;
	shl.b64 	%rd385, %rd384, 3;
	add.s64 	%rd386, %rd23, %rd385;
	ld.global.f64 	%fd1026, [%rd386];
	ld.shared.f64 	%fd1027, [%r1366+2560];
	add.f64 	%fd1028, %fd1026, %fd1027;
	st.shared.f64 	[%r1366+2560], %fd1028;
	ld.global.f64 	%fd1029, [%rd386+64];
	ld.shared.f64 	%fd1030, [%r1370+2560];
	add.f64 	%fd1031, %fd1029, %fd1030;
	st.shared.f64 	[%r1370+2560], %fd1031;
	ld.global.f64 	%fd1032, [%rd386+128];
	ld.shared.f64 	%fd1033, [%r1372+1280];
	add.f64 	%fd1034, %fd1032, %fd1033;
	st.shared.f64 	[%r1372+1280], %fd1034;
	ld.global.f64 	%fd1035, [%rd386+192];
	ld.shared.f64 	%fd1036, [%r1373+1280];
	add.f64 	%fd1037, %fd1035, %fd1036;
	st.shared.f64 	[%r1373+1280], %fd1037;
	cvt.u16.u32 	%rs119, %r1382;
	add.s16 	%rs120, %rs119, 1;
	cvt.s16.s8 	%rs121, %rs120;
	shr.u16 	%rs122, %rs121, 12;
	and.b16  	%rs123, %rs122, 7;
	add.s16 	%rs124, %rs120, %rs123;
	cvt.s16.s8 	%rs125, %rs124;
	shr.s16 	%rs126, %rs125, 3;
	cvt.s32.s16 	%r1383, %rs126;
	add.s32 	%r1384, %r1378, %r1383;
	shl.b32 	%r1385, %r1384, 6;
	add.s32 	%r2086, %r1385, %r2086;
	and.b16  	%rs127, %rs124, 248;
	sub.s16 	%rs128, %rs120, %rs127;
	cvt.u32.u16 	%r1386, %rs128;
	cvt.s32.s8 	%r2087, %r1386;
	setp.ne.s32 	%p143, %r2084, %r452;
	mov.u32 	%r2088, %r452;
	@%p143 bra 	$L__BB0_149;
$L__BB0_150:
	add.s32 	%r2088, %r2088, 2;
	add.s32 	%r2072, %r2072, 1;
	add.s32 	%r2071, %r2071, -1;
	setp.ne.s32 	%p144, %r2072, %r2070;
	@%p144 bra 	$L__BB0_144;
$L__BB0_151:
	ld.param.u32 	%r1827, [_Z36cu_macro_tet4_laplacian_apply_kernelmmmmiPKdPdS1_S1_S0_S1__param_4];
	add.s32 	%r2088, %r2088, 1;
	add.s32 	%r2066, %r2066, 1;
	add.s32 	%r2065, %r439, -1;
	setp.ne.s32 	%p145, %r2066, %r1827;
	mov.u32 	%r2070, %r439;
	@%p145 bra 	$L__BB0_142;
	setp.gt.s32 	%p214, %r2087, 0;
$L__BB0_153:
	setp.ne.s64 	%p146, %rd609, 0;
	add.s32 	%r1387, %r2086, 64;
	selp.b32 	%r2115, %r1387, %r2086, %p214;
	@%p146 bra 	$L__BB0_158;
	st.local.v2.u32 	[%rd15], {%r5, %r2115};
	mov.u64 	%rd387, $str$11;
	cvta.global.u64 	%rd388, %rd387;
	{ // callseq 51, 0
	.param .b64 param0;
	st.param.b64 	[param0], %rd388;
	.param .b64 param1;
	st.param.b64 	[param1], %rd153;
	.param .b32 retval0;
	call.uni (retval0), 
	vprintf, 
	(
	param0, 
	param1
	);
	ld.param.b32 	%r1388, [retval0];
	} // callseq 51
	shr.s32 	%r1390, %r2115, 31;
	shr.u32 	%r1391, %r1390, 26;
	add.s32 	%r1392, %r2115, %r1391;
	shr.s32 	%r482, %r1392, 6;
	setp.ge.s32 	%p147, %r2092, %r482;
	@%p147 bra 	$L__BB0_158;
$L__BB0_155:
	st.local.u32 	[%rd15], %r2092;
	mov.u64 	%rd390, $str$12;
	cvta.global.u64 	%rd391, %rd390;
	{ // callseq 52, 0
	.param .b64 param0;
	st.param.b64 	[param0], %rd391;
	.param .b64 param1;
	st.param.b64 	[param1], %rd153;
	.param .b32 retval0;
	call.uni (retval0), 
	vprintf, 
	(
	param0, 
	param1
	);
	ld.param.b32 	%r1394, [retval0];
	} // callseq 52
	shl.b32 	%r1396, %r2092, 6;
	cvt.s64.s32 	%rd35, %r1396;
	mov.b32 	%r2093, 0;
$L__BB0_156:
	shl.b32 	%r1397, %r2093, 3;
	cvt.u64.u32 	%rd393, %r1397;
	add.s64 	%rd394, %rd393, %rd35;
	shl.b64 	%rd395, %rd394, 3;
	add.s64 	%rd396, %rd23, %rd395;
	ld.global.f64 	%fd1038, [%rd396];
	add.u64 	%rd397, %SP, 0;
	add.u64 	%rd398, %SPL, 0;
	st.local.f64 	[%rd398], %fd1038;
	mov.u64 	%rd399, $str;
	cvta.global.u64 	%rd400, %rd399;
	{ // callseq 53, 0
	.param .b64 param0;
	st.param.b64 	[param0], %rd400;
	.param .b64 param1;
	st.param.b64 	[param1], %rd397;
	.param .b32 retval0;
	call.uni (retval0), 
	vprintf, 
	(
	param0, 
	param1
	);
	ld.param.b32 	%r1398, [retval0];
	} // callseq 53
	ld.global.f64 	%fd1039, [%rd396+8];
	st.local.f64 	[%rd398], %fd1039;
	{ // callseq 54, 0
	.param .b64 param0;
	st.param.b64 	[param0], %rd400;
	.param .b64 param1;
	st.param.b64 	[param1], %rd397;
	.param .b32 retval0;
	call.uni (retval0), 
	vprintf, 
	(
	param0, 
	param1
	);
	ld.param.b32 	%r1400, [retval0];
	} // callseq 54
	ld.global.f64 	%fd1040, [%rd396+16];
	st.local.f64 	[%rd398], %fd1040;
	{ // callseq 55, 0
	.param .b64 param0;
	st.param.b64 	[param0], %rd400;
	.param .b64 param1;
	st.param.b64 	[param1], %rd397;
	.param .b32 retval0;
	call.uni (retval0), 
	vprintf, 
	(
	param0, 
	param1
	);
	ld.param.b32 	%r1402, [retval0];
	} // callseq 55
	ld.global.f64 	%fd1041, [%rd396+24];
	st.local.f64 	[%rd398], %fd1041;
	{ // callseq 56, 0
	.param .b64 param0;
	st.param.b64 	[param0], %rd400;
	.param .b64 param1;
	st.param.b64 	[param1], %rd397;
	.param .b32 retval0;
	call.uni (retval0), 
	vprintf, 
	(
	param0, 
	param1
	);
	ld.param.b32 	%r1404, [retval0];
	} // callseq 56
	ld.global.f64 	%fd1042, [%rd396+32];
	st.local.f64 	[%rd398], %fd1042;
	{ // callseq 57, 0
	.param .b64 param0;
	st.param.b64 	[param0], %rd400;
	.param .b64 param1;
	st.param.b64 	[param1], %rd397;
	.param .b32 retval0;
	call.uni (retval0), 
	vprintf, 
	(
	param0, 
	param1
	);
	ld.param.b32 	%r1406, [retval0];
	} // callseq 57
	ld.global.f64 	%fd1043, [%rd396+40];
	st.local.f64 	[%rd398], %fd1043;
	{ // callseq 58, 0
	.param .b64 param0;
	st.param.b64 	[param0], %rd400;
	.param .b64 param1;
	st.param.b64 	[param1], %rd397;
	.param .b32 retval0;
	call.uni (retval0), 
	vprintf, 
	(
	param0, 
	param1
	);
	ld.param.b32 	%r1408, [retval0];
	} // callseq 58
	ld.global.f64 	%fd1044, [%rd396+48];
	st.local.f64 	[%rd398], %fd1044;
	{ // callseq 59, 0
	.param .b64 param0;
	st.param.b64 	[param0], %rd400;
	.param .b64 param1;
	st.param.b64 	[param1], %rd397;
	.param .b32 retval0;
	call.uni (retval0), 
	vprintf, 
	(
	param0, 
	param1
	);
	ld.param.b32 	%r1410, [retval0];
	} // callseq 59
	ld.global.f64 	%fd1045, [%rd396+56];
	st.local.f64 	[%rd398], %fd1045;
	{ // callseq 60, 0
	.param .b64 param0;
	st.param.b64 	[param0], %rd400;
	.param .b64 param1;
	st.param.b64 	[param1], %rd397;
	.param .b32 retval0;
	call.uni (retval0), 
	vprintf, 
	(
	param0, 
	param1
	);
	ld.param.b32 	%r1412, [retval0];
	} // callseq 60
	mov.u64 	%rd401, $str$1;
	cvta.global.u64 	%rd402, %rd401;
	{ // callseq 61, 0
	.param .b64 param0;
	st.param.b64 	[param0], %rd402;
	.param .b64 param1;
	st.param.b64 	[param1], 0;
	.param .b32 retval0;
	call.uni (retval0), 
	vprintf, 
	(
	param0, 
	param1
	);
	ld.param.b32 	%r1414, [retval0];
	} // callseq 61
	ld.global.f64 	%fd1046, [%rd396+64];
	st.local.f64 	[%rd398], %fd1046;
	{ // callseq 62, 0
	.param .b64 param0;
	st.param.b64 	[param0], %rd400;
	.param .b64 param1;
	st.param.b64 	[param1], %rd397;
	.param .b32 retval0;
	call.uni (retval0), 
	vprintf, 
	(
	param0, 
	param1
	);
	ld.param.b32 	%r1416, [retval0];
	} // callseq 62
	ld.global.f64 	%fd1047, [%rd396+72];
	st.local.f64 	[%rd398], %fd1047;
	{ // callseq 63, 0
	.param .b64 param0;
	st.param.b64 	[param0], %rd400;
	.param .b64 param1;
	st.param.b64 	[param1], %rd397;
	.param .b32 retval0;
	call.uni (retval0), 
	vprintf, 
	(
	param0, 
	param1
	);
	ld.param.b32 	%r1418, [retval0];
	} // callseq 63
	ld.global.f64 	%fd1048, [%rd396+80];
	st.local.f64 	[%rd398], %fd1048;
	{ // callseq 64, 0
	.param .b64 param0;
	st.param.b64 	[param0], %rd400;
	.param .b64 param1;
	st.param.b64 	[param1], %rd397;
	.param .b32 retval0;
	call.uni (retval0), 
	vprintf, 
	(
	param0, 
	param1
	);
	ld.param.b32 	%r1420, [retval0];
	} // callseq 64
	ld.global.f64 	%fd1049, [%rd396+88];
	st.local.f64 	[%rd398], %fd1049;
	{ // callseq 65, 0
	.param .b64 param0;
	st.param.b64 	[param0], %rd400;
	.param .b64 param1;
	st.param.b64 	[param1], %rd397;
	.param .b32 retval0;
	call.uni (retval0), 
	vprintf, 
	(
	param0, 
	param1
	);
	ld.param.b32 	%r1422, [retval0];
	} // callseq 65
	ld.global.f64 	%fd1050, [%rd396+96];
	st.local.f64 	[%rd398], %fd1050;
	{ // callseq 66, 0
	.param .b64 param0;
	st.param.b64 	[param0], %rd400;
	.param .b64 param1;
	st.param.b64 	[param1], %rd397;
	.param .b32 retval0;
	call.uni (retval0), 
	vprintf, 
	(
	param0, 
	param1
	);
	ld.param.b32 	%r1424, [retval0];
	} // callseq 66
	ld.global.f64 	%fd1051, [%rd396+104];
	st.local.f64 	[%rd398], %fd1051;
	{ // callseq 67, 0
	.param .b64 param0;
	st.param.b64 	[param0], %rd400;
	.param .b64 param1;
	st.param.b64 	[param1], %rd397;
	.param .b32 retval0;
	call.uni (retval0), 
	vprintf, 
	(
	param0, 
	param1
	);
	ld.param.b32 	%r1426, [retval0];
	} // callseq 67
	ld.global.f64 	%fd1052, [%rd396+112];
	st.local.f64 	[%rd398], %fd1052;
	{ // callseq 68, 0
	.param .b64 param0;
	st.param.b64 	[param0], %rd400;
	.param .b64 param1;
	st.param.b64 	[param1], %rd397;
	.param .b32 retval0;
	call.uni (retval0), 
	vprintf, 
	(
	param0, 
	param1
	);
	ld.param.b32 	%r1428, [retval0];
	} // callseq 68
	ld.global.f64 	%fd1053, [%rd396+120];
	st.local.f64 	[%rd398], %fd1053;
	{ // callseq 69, 0
	.param .b64 param0;
	st.param.b64 	[param0], %rd400;
	.param .b64 param1;
	st.param.b64 	[param1], %rd397;
	.param .b32 retval0;
	call.uni (retval0), 
	vprintf, 
	(
	param0, 
	param1
	);
	ld.param.b32 	%r1430, [retval0];
	} // callseq 69
	{ // callseq 70, 0
	.param .b64 param0;
	st.param.b64 	[param0], %rd402;
	.param .b64 param1;
	st.param.b64 	[param1], 0;
	.param .b32 retval0;
	call.uni (retval0), 
	vprintf, 
	(
	param0, 
	param1
	);
	ld.param.b32 	%r1432, [retval0];
	} // callseq 70
	add.s32 	%r2093, %r2093, 2;
	setp.ne.s32 	%p148, %r2093, 8;
	@%p148 bra 	$L__BB0_156;
	cvta.global.u64 	%rd404, %rd401;
	{ // callseq 71, 0
	.param .b64 param0;
	st.param.b64 	[param0], %rd404;
	.param .b64 param1;
	st.param.b64 	[param1], 0;
	.param .b32 retval0;
	call.uni (retval0), 
	vprintf, 
	(
	param0, 
	param1
	);
	ld.param.b32 	%r1434, [retval0];
	} // callseq 71
	add.s32 	%r2092, %r2092, 1;
	setp.lt.s32 	%p149, %r2092, %r482;
	@%p149 bra 	$L__BB0_155;
$L__BB0_158:
	ld.param.u32 	%r1828, [_Z36cu_macro_tet4_laplacian_apply_kernelmmmmiPKdPdS1_S1_S0_S1__param_4];
	setp.lt.s32 	%p151, %r1828, 1;
	mov.pred 	%p215, 0;
	@%p151 bra 	$L__BB0_171;
	ld.param.u32 	%r2099, [_Z36cu_macro_tet4_laplacian_apply_kernelmmmmiPKdPdS1_S1_S0_S1__param_4];
	mul.lo.s64 	%rd36, %rd609, %rd22;
	mov.b32 	%r2095, 0;
	mov.u32 	%r2094, %r2153;
	mov.u32 	%r2116, %r2095;
	mov.u32 	%r2117, %r2095;
$L__BB0_160:
	mov.u32 	%r488, %r2094;
	ld.param.u32 	%r1830, [_Z36cu_macro_tet4_laplacian_apply_kernelmmmmiPKdPdS1_S1_S0_S1__param_4];
	sub.s32 	%r1437, %r19, %r2095;
	sub.s32 	%r1438, %r1830, %r2095;
	mul.lo.s32 	%r1439, %r1437, %r1438;
	shr.u32 	%r1440, %r1439, 31;
	add.s32 	%r1441, %r1439, %r1440;
	shr.s32 	%r493, %r1441, 1;
	setp.lt.s32 	%p152, %r1438, 1;
	@%p152 bra 	$L__BB0_169;
	mov.b32 	%r2101, 0;
	mov.u32 	%r2100, %r488;
$L__BB0_162:
	ld.param.u32 	%r1831, [_Z36cu_macro_tet4_laplacian_apply_kernelmmmmiPKdPdS1_S1_S0_S1__param_4];
	add.s32 	%r499, %r2095, %r2101;
	sub.s32 	%r500, %r1831, %r499;
	setp.lt.s32 	%p153, %r500, 2;
	@%p153 bra 	$L__BB0_168;
	shl.b32 	%r501, %r500, 1;
	add.s32 	%r502, %r2117, %r2100;
	and.b32  	%r1444, %r2100, 1;
	setp.eq.b32 	%p154, %r1444, 1;
	not.pred 	%p155, %p154;
	@%p155 bra 	$L__BB0_165;
	add.s32 	%r503, %r2117, 1;
	add.s32 	%r1445, %r503, %r493;
	add.s32 	%r1446, %r501, %r1445;
	add.s32 	%r1447, %r500, %r1445;
	cvt.s64.s32 	%rd405, %r2115;
	add.s64 	%rd406, %rd36, %rd405;
	cvt.s64.s32 	%rd407, %r2116;
	add.s64 	%rd408, %rd406, %rd407;
	shl.b64 	%rd409, %rd408, 3;
	add.s64 	%rd410, %rd23, %rd409;
	ld.global.f64 	%fd1054, [%rd410];
	mad.lo.s32 	%r1448, %r2117, 160, %r17;
	shl.b32 	%r1449, %r1448, 3;
	add.s32 	%r1450, %r1449, %r316;
	add.s32 	%r1451, %r1450, 1280;
	ld.shared.f64 	%fd1055, [%r1450+1280];
	add.f64 	%fd1056, %fd1054, %fd1055;
	st.shared.f64 	[%r1450+1280], %fd1056;
	ld.global.f64 	%fd1057, [%rd410+64];
	mad.lo.s32 	%r1452, %r1446, 160, %r17;
	shl.b32 	%r1453, %r1452, 3;
	add.s32 	%r1454, %r316, %r1453;
	ld.shared.f64 	%fd1058, [%r1454];
	add.f64 	%fd1059, %fd1057, %fd1058;
	st.shared.f64 	[%r1454], %fd1059;
	ld.global.f64 	%fd1060, [%rd410+128];
	mad.lo.s32 	%r1455, %r1447, 160, %r17;
	shl.b32 	%r1456, %r1455, 3;
	add.s32 	%r1457, %r316, %r1456;
	ld.shared.f64 	%fd1061, [%r1457];
	add.f64 	%fd1062, %fd1060, %fd1061;
	st.shared.f64 	[%r1457], %fd1062;
	ld.global.f64 	%fd1063, [%rd410+192];
	mad.lo.s32 	%r1458, %r500, 1280, %r1451;
	ld.shared.f64 	%fd1064, [%r1458];
	add.f64 	%fd1065, %fd1063, %fd1064;
	st.shared.f64 	[%r1458], %fd1065;
	add.s32 	%r1459, %r2116, 1;
	shr.s32 	%r1460, %r1459, 31;
	shr.u32 	%r1461, %r1460, 29;
	add.s32 	%r1462, %r1459, %r1461;
	shl.b32 	%r1463, %r1462, 3;
	and.b32  	%r1464, %r1463, -64;
	add.s32 	%r2115, %r1464, %r2115;
	and.b32  	%r1465, %r1462, -8;
	sub.s32 	%r2116, %r1459, %r1465;
	mov.u32 	%r2117, %r503;
$L__BB0_165:
	setp.eq.s32 	%p156, %r78, %r499;
	@%p156 bra 	$L__BB0_168;
	mov.u32 	%r2113, %r2117;
$L__BB0_167:
	add.s32 	%r1466, %r2113, %r493;
	add.s32 	%r1467, %r1466, 1;
	add.s32 	%r1468, %r501, %r1467;
	add.s32 	%r1469, %r500, %r1467;
	cvt.s64.s32 	%rd411, %r2115;
	add.s64 	%rd412, %rd36, %rd411;
	cvt.s64.s32 	%rd413, %r2116;
	add.s64 	%rd414, %rd412, %rd413;
	shl.b64 	%rd415, %rd414, 3;
	add.s64 	%rd416, %rd23, %rd415;
	ld.global.f64 	%fd1066, [%rd416];
	mad.lo.s32 	%r1470, %r2113, 160, %r17;
	shl.b32 	%r1471, %r1470, 3;
	add.s32 	%r1472, %r1471, %r316;
	add.s32 	%r1473, %r1472, 1280;
	ld.shared.f64 	%fd1067, [%r1472+1280];
	add.f64 	%fd1068, %fd1066, %fd1067;
	st.shared.f64 	[%r1472+1280], %fd1068;
	ld.global.f64 	%fd1069, [%rd416+64];
	mad.lo.s32 	%r1474, %r1468, 160, %r17;
	shl.b32 	%r1475, %r1474, 3;
	add.s32 	%r1476, %r316, %r1475;
	ld.shared.f64 	%fd1070, [%r1476];
	add.f64 	%fd1071, %fd1069, %fd1070;
	st.shared.f64 	[%r1476], %fd1071;
	ld.global.f64 	%fd1072, [%rd416+128];
	mad.lo.s32 	%r1477, %r1469, 160, %r17;
	shl.b32 	%r1478, %r1477, 3;
	add.s32 	%r1479, %r316, %r1478;
	ld.shared.f64 	%fd1073, [%r1479];
	add.f64 	%fd1074, %fd1072, %fd1073;
	st.shared.f64 	[%r1479], %fd1074;
	ld.global.f64 	%fd1075, [%rd416+192];
	mad.lo.s32 	%r1480, %r500, 1280, %r1473;
	ld.shared.f64 	%fd1076, [%r1480];
	add.f64 	%fd1077, %fd1075, %fd1076;
	st.shared.f64 	[%r1480], %fd1077;
	add.s32 	%r1481, %r2116, 1;
	shr.s32 	%r1482, %r1481, 31;
	shr.u32 	%r1483, %r1482, 29;
	add.s32 	%r1484, %r1481, %r1483;
	shr.s32 	%r1485, %r1484, 3;
	shl.b32 	%r1486, %r1485, 6;
	add.s32 	%r1487, %r1486, %r2115;
	and.b32  	%r1488, %r1484, -8;
	sub.s32 	%r1489, %r1481, %r1488;
	add.s32 	%r2113, %r2113, 2;
	cvt.s64.s32 	%rd417, %r1487;
	add.s64 	%rd418, %rd36, %rd417;
	cvt.s64.s32 	%rd419, %r1489;
	add.s64 	%rd420, %rd418, %rd419;
	shl.b64 	%rd421, %rd420, 3;
	add.s64 	%rd422, %rd23, %rd421;
	ld.global.f64 	%fd1078, [%rd422];
	ld.shared.f64 	%fd1079, [%r1472+2560];
	add.f64 	%fd1080, %fd1078, %fd1079;
	st.shared.f64 	[%r1472+2560], %fd1080;
	ld.global.f64 	%fd1081, [%rd422+64];
	ld.shared.f64 	%fd1082, [%r1476+1280];
	add.f64 	%fd1083, %fd1081, %fd1082;
	st.shared.f64 	[%r1476+1280], %fd1083;
	ld.global.f64 	%fd1084, [%rd422+128];
	ld.shared.f64 	%fd1085, [%r1479+1280];
	add.f64 	%fd1086, %fd1084, %fd1085;
	st.shared.f64 	[%r1479+1280], %fd1086;
	ld.global.f64 	%fd1087, [%rd422+192];
	ld.shared.f64 	%fd1088, [%r1480+1280];
	add.f64 	%fd1089, %fd1087, %fd1088;
	st.shared.f64 	[%r1480+1280], %fd1089;
	cvt.u16.u32 	%rs129, %r1489;
	add.s16 	%rs130, %rs129, 1;
	cvt.s16.s8 	%rs131, %rs130;
	shr.u16 	%rs132, %rs131, 12;
	and.b16  	%rs133, %rs132, 7;
	add.s16 	%rs134, %rs130, %rs133;
	cvt.s16.s8 	%rs135, %rs134;
	shr.s16 	%rs136, %rs135, 3;
	cvt.s32.s16 	%r1490, %rs136;
	add.s32 	%r1491, %r1485, %r1490;
	shl.b32 	%r1492, %r1491, 6;
	add.s32 	%r2115, %r1492, %r2115;
	and.b16  	%rs137, %rs134, 248;
	sub.s16 	%rs138, %rs130, %rs137;
	cvt.u32.u16 	%r1493, %rs138;
	cvt.s32.s8 	%r2116, %r1493;
	setp.ne.s32 	%p157, %r2113, %r502;
	mov.u32 	%r2117, %r502;
	@%p157 bra 	$L__BB0_167;
$L__BB0_168:
	add.s32 	%r2117, %r2117, 2;
	add.s32 	%r2101, %r2101, 1;
	add.s32 	%r2100, %r2100, -1;
	setp.ne.s32 	%p158, %r2101, %r2099;
	@%p158 bra 	$L__BB0_162;
$L__BB0_169:
	ld.param.u32 	%r1832, [_Z36cu_macro_tet4_laplacian_apply_kernelmmmmiPKdPdS1_S1_S0_S1__param_4];
	add.s32 	%r2117, %r2117, 1;
	add.s32 	%r2095, %r2095, 1;
	add.s32 	%r2094, %r488, -1;
	setp.ne.s32 	%p159, %r2095, %r1832;
	mov.u32 	%r2099, %r488;
	@%p159 bra 	$L__BB0_160;
	setp.gt.s32 	%p215, %r2116, 0;
$L__BB0_171:
	setp.ne.s64 	%p160, %rd609, 0;
	add.s32 	%r1494, %r2115, 64;
	selp.b32 	%r2145, %r1494, %r2115, %p215;
	@%p160 bra 	$L__BB0_176;
	st.local.v2.u32 	[%rd15], {%r5, %r2145};
	mov.u64 	%rd423, $str$13;
	cvta.global.u64 	%rd424, %rd423;
	{ // callseq 72, 0
	.param .b64 param0;
	st.param.b64 	[param0], %rd424;
	.param .b64 param1;
	st.param.b64 	[param1], %rd153;
	.param .b32 retval0;
	call.uni (retval0), 
	vprintf, 
	(
	param0, 
	param1
	);
	ld.param.b32 	%r1495, [retval0];
	} // callseq 72
	shr.s32 	%r1497, %r2145, 31;
	shr.u32 	%r1498, %r1497, 26;
	add.s32 	%r1499, %r2145, %r1498;
	shr.s32 	%r532, %r1499, 6;
	setp.ge.s32 	%p161, %r2121, %r532;
	@%p161 bra 	$L__BB0_176;
$L__BB0_173:
	st.local.u32 	[%rd15], %r2121;
	mov.u64 	%rd426, $str$14;
	cvta.global.u64 	%rd427, %rd426;
	{ // callseq 73, 0
	.param .b64 param0;
	st.param.b64 	[param0], %rd427;
	.param .b64 param1;
	st.param.b64 	[param1], %rd153;
	.param .b32 retval0;
	call.uni (retval0), 
	vprintf, 
	(
	param0, 
	param1
	);
	ld.param.b32 	%r1501, [retval0];
	} // callseq 73
	shl.b32 	%r1503, %r2121, 6;
	cvt.s64.s32 	%rd37, %r1503;
	mov.b32 	%r2122, 0;
$L__BB0_174:
	shl.b32 	%r1504, %r2122, 3;
	cvt.u64.u32 	%rd429, %r1504;
	add.s64 	%rd430, %rd429, %rd37;
	shl.b64 	%rd431, %rd430, 3;
	add.s64 	%rd432, %rd23, %rd431;
	ld.global.f64 	%fd1090, [%rd432];
	add.u64 	%rd433, %SP, 0;
	add.u64 	%rd434, %SPL, 0;
	st.local.f64 	[%rd434], %fd1090;
	mov.u64 	%rd435, $str;
	cvta.global.u64 	%rd436, %rd435;
	{ // callseq 74, 0
	.param .b64 param0;
	st.param.b64 	[param0], %rd436;
	.param .b64 param1;
	st.param.b64 	[param1], %rd433;
	.param .b32 retval0;
	call.uni (retval0), 
	vprintf, 
	(
	param0, 
	param1
	);
	ld.param.b32 	%r1505, [retval0];
	} // callseq 74
	ld.global.f64 	%fd1091, [%rd432+8];
	st.local.f64 	[%rd434], %fd1091;
	{ // callseq 75, 0
	.param .b64 param0;
	st.param.b64 	[param0], %rd436;
	.param .b64 param1;
	st.param.b64 	[param1], %rd433;
	.param .b32 retval0;
	call.uni (retval0), 
	vprintf, 
	(
	param0, 
	param1
	);
	ld.param.b32 	%r1507, [retval0];
	} // callseq 75
	ld.global.f64 	%fd1092, [%rd432+16];
	st.local.f64 	[%rd434], %fd1092;
	{ // callseq 76, 0
	.param .b64 param0;
	st.param.b64 	[param0], %rd436;
	.param .b64 param1;
	st.param.b64 	[param1], %rd433;
	.param .b32 retval0;
	call.uni (retval0), 
	vprintf, 
	(
	param0, 
	param1
	);
	ld.param.b32 	%r1509, [retval0];
	} // callseq 76
	ld.global.f64 	%fd1093, [%rd432+24];
	st.local.f64 	[%rd434], %fd1093;
	{ // callseq 77, 0
	.param .b64 param0;
	st.param.b64 	[param0], %rd436;
	.param .b64 param1;
	st.param.b64 	[param1], %rd433;
	.param .b32 retval0;
	call.uni (retval0), 
	vprintf, 
	(
	param0, 
	param1
	);
	ld.param.b32 	%r1511, [retval0];
	} // callseq 77
	ld.global.f64 	%fd1094, [%rd432+32];
	st.local.f64 	[%rd434], %fd1094;
	{ // callseq 78, 0
	.param .b64 param0;
	st.param.b64 	[param0], %rd436;
	.param .b64 param1;
	st.param.b64 	[param1], %rd433;
	.param .b32 retval0;
	call.uni (retval0), 
	vprintf, 
	(
	param0, 
	param1
	);
	ld.param.b32 	%r1513, [retval0];
	} // callseq 78
	ld.global.f64 	%fd1095, [%rd432+40];
	st.local.f64 	[%rd434], %fd1095;
	{ // callseq 79, 0
	.param .b64 param0;
	st.param.b64 	[param0], %rd436;
	.param .b64 param1;
	st.param.b64 	[param1], %rd433;
	.param .b32 retval0;
	call.uni (retval0), 
	vprintf, 
	(
	param0, 
	param1
	);
	ld.param.b32 	%r1515, [retval0];
	} // callseq 79
	ld.global.f64 	%fd1096, [%rd432+48];
	st.local.f64 	[%rd434], %fd1096;
	{ // callseq 80, 0
	.param .b64 param0;
	st.param.b64 	[param0], %rd436;
	.param .b64 param1;
	st.param.b64 	[param1], %rd433;
	.param .b32 retval0;
	call.uni (retval0), 
	vprintf, 
	(
	param0, 
	param1
	);
	ld.param.b32 	%r1517, [retval0];
	} // callseq 80
	ld.global.f64 	%fd1097, [%rd432+56];
	st.local.f64 	[%rd434], %fd1097;
	{ // callseq 81, 0
	.param .b64 param0;
	st.param.b64 	[param0], %rd436;
	.param .b64 param1;
	st.param.b64 	[param1], %rd433;
	.param .b32 retval0;
	call.uni (retval0), 
	vprintf, 
	(
	param0, 
	param1
	);
	ld.param.b32 	%r1519, [retval0];
	} // callseq 81
	mov.u64 	%rd437, $str$1;
	cvta.global.u64 	%rd438, %rd437;
	{ // callseq 82, 0
	.param .b64 param0;
	st.param.b64 	[param0], %rd438;
	.param .b64 param1;
	st.param.b64 	[param1], 0;
	.param .b32 retval0;
	call.uni (retval0), 
	vprintf, 
	(
	param0, 
	param1
	);
	ld.param.b32 	%r1521, [retval0];
	} // callseq 82
	ld.global.f64 	%fd1098, [%rd432+64];
	st.local.f64 	[%rd434], %fd1098;
	{ // callseq 83, 0
	.param .b64 param0;
	st.param.b64 	[param0], %rd436;
	.param .b64 param1;
	st.param.b64 	[param1], %rd433;
	.param .b32 retval0;
	call.uni (retval0), 
	vprintf, 
	(
	param0, 
	param1
	);
	ld.param.b32 	%r1523, [retval0];
	} // callseq 83
	ld.global.f64 	%fd1099, [%rd432+72];
	st.local.f64 	[%rd434], %fd1099;
	{ // callseq 84, 0
	.param .b64 param0;
	st.param.b64 	[param0], %rd436;
	.param .b64 param1;
	st.param.b64 	[param1], %rd433;
	.param .b32 retval0;
	call.uni (retval0), 
	vprintf, 
	(
	param0, 
	param1
	);
	ld.param.b32 	%r1525, [retval0];
	} // callseq 84
	ld.global.f64 	%fd1100, [%rd432+80];
	st.local.f64 	[%rd434], %fd1100;
	{ // callseq 85, 0
	.param .b64 param0;
	st.param.b64 	[param0], %rd436;
	.param .b64 param1;
	st.param.b64 	[param1], %rd433;
	.param .b32 retval0;
	call.uni (retval0), 
	vprintf, 
	(
	param0, 
	param1
	);
	ld.param.b32 	%r1527, [retval0];
	} // callseq 85
	ld.global.f64 	%fd1101, [%rd432+88];
	st.local.f64 	[%rd434], %fd1101;
	{ // callseq 86, 0
	.param .b64 param0;
	st.param.b64 	[param0], %rd436;
	.param .b64 param1;
	st.param.b64 	[param1], %rd433;
	.param .b32 retval0;
	call.uni (retval0), 
	vprintf, 
	(
	param0, 
	param1
	);
	ld.param.b32 	%r1529, [retval0];
	} // callseq 86
	ld.global.f64 	%fd1102, [%rd432+96];
	st.local.f64 	[%rd434], %fd1102;
	{ // callseq 87, 0
	.param .b64 param0;
	st.param.b64 	[param0], %rd436;
	.param .b64 param1;
	st.param.b64 	[param1], %rd433;
	.param .b32 retval0;
	call.uni (retval0), 
	vprintf, 
	(
	param0, 
	param1
	);
	ld.param.b32 	%r1531, [retval0];
	} // callseq 87
	ld.global.f64 	%fd1103, [%rd432+104];
	st.local.f64 	[%rd434], %fd1103;
	{ // callseq 88, 0
	.param .b64 param0;
	st.param.b64 	[param0], %rd436;
	.param .b64 param1;
	st.param.b64 	[param1], %rd433;
	.param .b32 retval0;
	call.uni (retval0), 
	vprintf, 
	(
	param0, 
	param1
	);
	ld.param.b32 	%r1533, [retval0];
	} // callseq 88
	ld.global.f64 	%fd1104, [%rd432+112];
	st.local.f64 	[%rd434], %fd1104;
	{ // callseq 89, 0
	.param .b64 param0;
	st.param.b64 	[param0], %rd436;
	.param .b64 param1;
	st.param.b64 	[param1], %rd433;
	.param .b32 retval0;
	call.uni (retval0), 
	vprintf, 
	(
	param0, 
	param1
	);
	ld.param.b32 	%r1535, [retval0];
	} // callseq 89
	ld.global.f64 	%fd1105, [%rd432+120];
	st.local.f64 	[%rd434], %fd1105;
	{ // callseq 90, 0
	.param .b64 param0;
	st.param.b64 	[param0], %rd436;
	.param .b64 param1;
	st.param.b64 	[param1], %rd433;
	.param .b32 retval0;
	call.uni (retval0), 
	vprintf, 
	(
	param0, 
	param1
	);
	ld.param.b32 	%r1537, [retval0];
	} // callseq 90
	{ // callseq 91, 0
	.param .b64 param0;
	st.param.b64 	[param0], %rd438;
	.param .b64 param1;
	st.param.b64 	[param1], 0;
	.param .b32 retval0;
	call.uni (retval0), 
	vprintf, 
	(
	param0, 
	param1
	);
	ld.param.b32 	%r1539, [retval0];
	} // callseq 91
	add.s32 	%r2122, %r2122, 2;
	setp.ne.s32 	%p162, %r2122, 8;
	@%p162 bra 	$L__BB0_174;
	cvta.global.u64 	%rd440, %rd437;
	{ // callseq 92, 0
	.param .b64 param0;
	st.param.b64 	[param0], %rd440;
	.param .b64 param1;
	st.param.b64 	[param1], 0;
	.param .b32 retval0;
	call.uni (retval0), 
	vprintf, 
	(
	param0, 
	param1
	);
	ld.param.b32 	%r1541, [retval0];
	} // callseq 92
	add.s32 	%r2121, %r2121, 1;
	setp.lt.s32 	%p163, %r2121, %r532;
	@%p163 bra 	$L__BB0_173;
$L__BB0_176:
	ld.param.u32 	%r1833, [_Z36cu_macro_tet4_laplacian_apply_kernelmmmmiPKdPdS1_S1_S0_S1__param_4];
	setp.lt.s32 	%p165, %r1833, 2;
	mov.pred 	%p216, 0;
	@%p165 bra 	$L__BB0_189;
	mul.lo.s64 	%rd38, %rd609, %rd22;
	mov.b32 	%r2125, 1;
	mov.b32 	%r2124, -1;
	mov.b32 	%r2146, 0;
	mov.u32 	%r2123, %r2153;
	mov.u32 	%r2128, %r2146;
	mov.u32 	%r2129, %r2146;
$L__BB0_178:
	mov.u32 	%r540, %r2125;
	ld.param.u32 	%r1834, [_Z36cu_macro_tet4_laplacian_apply_kernelmmmmiPKdPdS1_S1_S0_S1__param_4];
	add.s32 	%r1546, %r2128, %r19;
	add.s32 	%r2144, %r1546, %r2124;
	sub.s32 	%r1547, %r19, %r540;
	sub.s32 	%r1548, %r1834, %r540;
	mul.lo.s32 	%r1549, %r1547, %r1548;
	shr.u32 	%r1550, %r1549, 31;
	add.s32 	%r1551, %r1549, %r1550;
	shr.s32 	%r545, %r1551, 1;
	setp.lt.s32 	%p166, %r1548, 1;
	@%p166 bra 	$L__BB0_187;
	ld.param.u32 	%r1835, [_Z36cu_macro_tet4_laplacian_apply_kernelmmmmiPKdPdS1_S1_S0_S1__param_4];
	add.s32 	%r546, %r2124, %r1835;
	shl.b32 	%r547, %r540, 1;
	add.s32 	%r548, %r546, 1;
	mov.b32 	%r2130, 0;
$L__BB0_180:
	add.s32 	%r553, %r2129, %r2130;
	sub.s32 	%r554, %r78, %r553;
	add.s32 	%r2144, %r2144, 2;
	sub.s32 	%r1553, %r546, %r2130;
	setp.lt.s32 	%p167, %r1553, 2;
	@%p167 bra 	$L__BB0_186;
	add.s32 	%r556, %r2130, %r547;
	setp.eq.s32 	%p168, %r213, %r553;
	@%p168 bra 	$L__BB0_184;
	and.b32  	%r557, %r554, -2;
	mov.b32 	%r2137, 0;
$L__BB0_183:
	add.s32 	%r1556, %r2144, %r545;
	add.s32 	%r1557, %r1556, %r214;
	sub.s32 	%r1558, %r1557, %r556;
	add.s32 	%r1559, %r548, %r1556;
	cvt.s64.s32 	%rd441, %r2145;
	add.s64 	%rd442, %rd38, %rd441;
	cvt.s64.s32 	%rd443, %r2146;
	add.s64 	%rd444, %rd442, %rd443;
	shl.b64 	%rd445, %rd444, 3;
	add.s64 	%rd446, %rd23, %rd445;
	ld.global.f64 	%fd1106, [%rd446];
	mad.lo.s32 	%r1560, %r2144, 160, %r17;
	shl.b32 	%r1561, %r1560, 3;
	add.s32 	%r1562, %r316, %r1561;
	ld.shared.f64 	%fd1107, [%r1562];
	add.f64 	%fd1108, %fd1106, %fd1107;
	st.shared.f64 	[%r1562], %fd1108;
	ld.global.f64 	%fd1109, [%rd446+64];
	mad.lo.s32 	%r1563, %r1558, 160, %r17;
	shl.b32 	%r1564, %r1563, 3;
	add.s32 	%r1565, %r316, %r1564;
	ld.shared.f64 	%fd1110, [%r1565];
	add.f64 	%fd1111, %fd1109, %fd1110;
	st.shared.f64 	[%r1565], %fd1111;
	ld.global.f64 	%fd1112, [%rd446+128];
	mad.lo.s32 	%r1566, %r1559, 160, %r17;
	shl.b32 	%r1567, %r1566, 3;
	add.s32 	%r1568, %r316, %r1567;
	ld.shared.f64 	%fd1113, [%r1568];
	add.f64 	%fd1114, %fd1112, %fd1113;
	st.shared.f64 	[%r1568], %fd1114;
	ld.global.f64 	%fd1115, [%rd446+192];
	ld.shared.f64 	%fd1116, [%r1565+-1280];
	add.f64 	%fd1117, %fd1115, %fd1116;
	st.shared.f64 	[%r1565+-1280], %fd1117;
	add.s32 	%r1569, %r2146, 1;
	shr.s32 	%r1570, %r1569, 31;
	shr.u32 	%r1571, %r1570, 29;
	add.s32 	%r1572, %r1569, %r1571;
	shr.s32 	%r1573, %r1572, 3;
	shl.b32 	%r1574, %r1573, 6;
	add.s32 	%r1575, %r1574, %r2145;
	and.b32  	%r1576, %r1572, -8;
	sub.s32 	%r1577, %r1569, %r1576;
	cvt.s64.s32 	%rd447, %r1575;
	add.s64 	%rd448, %rd38, %rd447;
	cvt.s64.s32 	%rd449, %r1577;
	add.s64 	%rd450, %rd448, %rd449;
	shl.b64 	%rd451, %rd450, 3;
	add.s64 	%rd452, %rd23, %rd451;
	ld.global.f64 	%fd1118, [%rd452];
	ld.shared.f64 	%fd1119, [%r1562+1280];
	add.f64 	%fd1120, %fd1118, %fd1119;
	st.shared.f64 	[%r1562+1280], %fd1120;
	ld.global.f64 	%fd1121, [%rd452+64];
	ld.shared.f64 	%fd1122, [%r1565+1280];
	add.f64 	%fd1123, %fd1121, %fd1122;
	st.shared.f64 	[%r1565+1280], %fd1123;
	ld.global.f64 	%fd1124, [%rd452+128];
	ld.shared.f64 	%fd1125, [%r1568+1280];
	add.f64 	%fd1126, %fd1124, %fd1125;
	st.shared.f64 	[%r1568+1280], %fd1126;
	ld.global.f64 	%fd1127, [%rd452+192];
	ld.shared.f64 	%fd1128, [%r1565];
	add.f64 	%fd1129, %fd1127, %fd1128;
	st.shared.f64 	[%r1565], %fd1129;
	cvt.u16.u32 	%rs139, %r1577;
	add.s16 	%rs140, %rs139, 1;
	cvt.s16.s8 	%rs141, %rs140;
	shr.u16 	%rs142, %rs141, 12;
	and.b16  	%rs143, %rs142, 7;
	add.s16 	%rs144, %rs140, %rs143;
	cvt.s16.s8 	%rs145, %rs144;
	shr.s16 	%rs146, %rs145, 3;
	cvt.s32.s16 	%r1578, %rs146;
	add.s32 	%r1579, %r1573, %r1578;
	shl.b32 	%r1580, %r1579, 6;
	add.s32 	%r2145, %r1580, %r2145;
	and.b16  	%rs147, %rs144, 248;
	sub.s16 	%rs148, %rs140, %rs147;
	cvt.u32.u16 	%r1581, %rs148;
	cvt.s32.s8 	%r2146, %r1581;
	add.s32 	%r2144, %r2144, 2;
	add.s32 	%r2137, %r2137, 2;
	setp.ne.s32 	%p169, %r2137, %r557;
	@%p169 bra 	$L__BB0_183;
$L__BB0_184:
	and.b32  	%r1582, %r554, 1;
	setp.eq.b32 	%p170, %r1582, 1;
	not.pred 	%p171, %p170;
	@%p171 bra 	$L__BB0_186;
	add.s32 	%r1583, %r2144, %r545;
	add.s32 	%r1584, %r1583, %r214;
	sub.s32 	%r1585, %r1584, %r556;
	add.s32 	%r1586, %r548, %r1583;
	cvt.s64.s32 	%rd453, %r2145;
	add.s64 	%rd454, %rd38, %rd453;
	cvt.s64.s32 	%rd455, %r2146;
	add.s64 	%rd456, %rd454, %rd455;
	shl.b64 	%rd457, %rd456, 3;
	add.s64 	%rd458, %rd23, %rd457;
	ld.global.f64 	%fd1130, [%rd458];
	mad.lo.s32 	%r1587, %r2144, 160, %r17;
	shl.b32 	%r1588, %r1587, 3;
	add.s32 	%r1589, %r316, %r1588;
	ld.shared.f64 	%fd1131, [%r1589];
	add.f64 	%fd1132, %fd1130, %fd1131;
	st.shared.f64 	[%r1589], %fd1132;
	ld.global.f64 	%fd1133, [%rd458+64];
	mad.lo.s32 	%r1590, %r1585, 160, %r17;
	shl.b32 	%r1591, %r1590, 3;
	add.s32 	%r1592, %r316, %r1591;
	ld.shared.f64 	%fd1134, [%r1592];
	add.f64 	%fd1135, %fd1133, %fd1134;
	st.shared.f64 	[%r1592], %fd1135;
	ld.global.f64 	%fd1136, [%rd458+128];
	mad.lo.s32 	%r1593, %r1586, 160, %r17;
	shl.b32 	%r1594, %r1593, 3;
	add.s32 	%r1595, %r316, %r1594;
	ld.shared.f64 	%fd1137, [%r1595];
	add.f64 	%fd1138, %fd1136, %fd1137;
	st.shared.f64 	[%r1595], %fd1138;
	ld.global.f64 	%fd1139, [%rd458+192];
	ld.shared.f64 	%fd1140, [%r1592+-1280];
	add.f64 	%fd1141, %fd1139, %fd1140;
	st.shared.f64 	[%r1592+-1280], %fd1141;
	add.s32 	%r1596, %r2146, 1;
	shr.s32 	%r1597, %r1596, 31;
	shr.u32 	%r1598, %r1597, 29;
	add.s32 	%r1599, %r1596, %r1598;
	shl.b32 	%r1600, %r1599, 3;
	and.b32  	%r1601, %r1600, -64;
	add.s32 	%r2145, %r1601, %r2145;
	and.b32  	%r1602, %r1599, -8;
	sub.s32 	%r2146, %r1596, %r1602;
	add.s32 	%r2144, %r2144, 1;
$L__BB0_186:
	add.s32 	%r2130, %r2130, 1;
	setp.ne.s32 	%p172, %r2130, %r2123;
	@%p172 bra 	$L__BB0_180;
$L__BB0_187:
	ld.param.u32 	%r1836, [_Z36cu_macro_tet4_laplacian_apply_kernelmmmmiPKdPdS1_S1_S0_S1__param_4];
	add.s32 	%r2128, %r2144, 2;
	add.s32 	%r2125, %r540, 1;
	not.b32 	%r584, %r540;
	add.s32 	%r2123, %r2153, %r2124;
	setp.ne.s32 	%p173, %r2125, %r1836;
	mov.u32 	%r2124, %r584;
	mov.u32 	%r2129, %r540;
	@%p173 bra 	$L__BB0_178;
	setp.gt.s32 	%p216, %r2146, 0;
$L__BB0_189:
	setp.ne.s64 	%p174, %rd609, 0;
	add.s32 	%r1603, %r2145, 64;
	selp.b32 	%r2174, %r1603, %r2145, %p216;
	@%p174 bra 	$L__BB0_194;
	st.local.v2.u32 	[%rd15], {%r4, %r2174};
	mov.u64 	%rd459, $str$15;
	cvta.global.u64 	%rd460, %rd459;
	{ // callseq 93, 0
	.param .b64 param0;
	st.param.b64 	[param0], %rd460;
	.param .b64 param1;
	st.param.b64 	[param1], %rd153;
	.param .b32 retval0;
	call.uni (retval0), 
	vprintf, 
	(
	param0, 
	param1
	);
	ld.param.b32 	%r1604, [retval0];
	} // callseq 93
	shr.s32 	%r1606, %r2174, 31;
	shr.u32 	%r1607, %r1606, 26;
	add.s32 	%r1608, %r2174, %r1607;
	shr.s32 	%r588, %r1608, 6;
	setp.ge.s32 	%p175, %r2151, %r588;
	@%p175 bra 	$L__BB0_194;
$L__BB0_191:
	st.local.u32 	[%rd15], %r2151;
	mov.u64 	%rd462, $str$16;
	cvta.global.u64 	%rd463, %rd462;
	{ // callseq 94, 0
	.param .b64 param0;
	st.param.b64 	[param0], %rd463;
	.param .b64 param1;
	st.param.b64 	[param1], %rd153;
	.param .b32 retval0;
	call.uni (retval0), 
	vprintf, 
	(
	param0, 
	param1
	);
	ld.param.b32 	%r1610, [retval0];
	} // callseq 94
	shl.b32 	%r1612, %r2151, 6;
	cvt.s64.s32 	%rd39, %r1612;
	mov.b32 	%r2152, 0;
$L__BB0_192:
	shl.b32 	%r1613, %r2152, 3;
	cvt.u64.u32 	%rd465, %r1613;
	add.s64 	%rd466, %rd465, %rd39;
	shl.b64 	%rd467, %rd466, 3;
	add.s64 	%rd468, %rd23, %rd467;
	ld.global.f64 	%fd1142, [%rd468];
	add.u64 	%rd469, %SP, 0;
	add.u64 	%rd470, %SPL, 0;
	st.local.f64 	[%rd470], %fd1142;
	mov.u64 	%rd471, $str;
	cvta.global.u64 	%rd472, %rd471;
	{ // callseq 95, 0
	.param .b64 param0;
	st.param.b64 	[param0], %rd472;
	.param .b64 param1;
	st.param.b64 	[param1], %rd469;
	.param .b32 retval0;
	call.uni (retval0), 
	vprintf, 
	(
	param0, 
	param1
	);
	ld.param.b32 	%r1614, [retval0];
	} // callseq 95
	ld.global.f64 	%fd1143, [%rd468+8];
	st.local.f64 	[%rd470], %fd1143;
	{ // callseq 96, 0
	.param .b64 param0;
	st.param.b64 	[param0], %rd472;
	.param .b64 param1;
	st.param.b64 	[param1], %rd469;
	.param .b32 retval0;
	call.uni (retval0), 
	vprintf, 
	(
	param0, 
	param1
	);
	ld.param.b32 	%r1616, [retval0];
	} // callseq 96
	ld.global.f64 	%fd1144, [%rd468+16];
	st.local.f64 	[%rd470], %fd1144;
	{ // callseq 97, 0
	.param .b64 param0;
	st.param.b64 	[param0], %rd472;
	.param .b64 param1;
	st.param.b64 	[param1], %rd469;
	.param .b32 retval0;
	call.uni (retval0), 
	vprintf, 
	(
	param0, 
	param1
	);
	ld.param.b32 	%r1618, [retval0];
	} // callseq 97
	ld.global.f64 	%fd1145, [%rd468+24];
	st.local.f64 	[%rd470], %fd1145;
	{ // callseq 98, 0
	.param .b64 param0;
	st.param.b64 	[param0], %rd472;
	.param .b64 param1;
	st.param.b64 	[param1], %rd469;
	.param .b32 retval0;
	call.uni (retval0), 
	vprintf, 
	(
	param0, 
	param1
	);
	ld.param.b32 	%r1620, [retval0];
	} // callseq 98
	ld.global.f64 	%fd1146, [%rd468+32];
	st.local.f64 	[%rd470], %fd1146;
	{ // callseq 99, 0
	.param .b64 param0;
	st.param.b64 	[param0], %rd472;
	.param .b64 param1;
	st.param.b64 	[param1], %rd469;
	.param .b32 retval0;
	call.uni (retval0), 
	vprintf, 
	(
	param0, 
	param1
	);
	ld.param.b32 	%r1622, [retval0];
	} // callseq 99
	ld.global.f64 	%fd1147, [%rd468+40];
	st.local.f64 	[%rd470], %fd1147;
	{ // callseq 100, 0
	.param .b64 param0;
	st.param.b64 	[param0], %rd472;
	.param .b64 param1;
	st.param.b64 	[param1], %rd469;
	.param .b32 retval0;
	call.uni (retval0), 
	vprintf, 
	(
	param0, 
	param1
	);
	ld.param.b32 	%r1624, [retval0];
	} // callseq 100
	ld.global.f64 	%fd1148, [%rd468+48];
	st.local.f64 	[%rd470], %fd1148;
	{ // callseq 101, 0
	.param .b64 param0;
	st.param.b64 	[param0], %rd472;
	.param .b64 param1;
	st.param.b64 	[param1], %rd469;
	.param .b32 retval0;
	call.uni (retval0), 
	vprintf, 
	(
	param0, 
	param1
	);
	ld.param.b32 	%r1626, [retval0];
	} // callseq 101
	ld.global.f64 	%fd1149, [%rd468+56];
	st.local.f64 	[%rd470], %fd1149;
	{ // callseq 102, 0
	.param .b64 param0;
	st.param.b64 	[param0], %rd472;
	.param .b64 param1;
	st.param.b64 	[param1], %rd469;
	.param .b32 retval0;
	call.uni (retval0), 
	vprintf, 
	(
	param0, 
	param1
	);
	ld.param.b32 	%r1628, [retval0];
	} // callseq 102
	mov.u64 	%rd473, $str$1;
	cvta.global.u64 	%rd474, %rd473;
	{ // callseq 103, 0
	.param .b64 param0;
	st.param.b64 	[param0], %rd474;
	.param .b64 param1;
	st.param.b64 	[param1], 0;
	.param .b32 retval0;
	call.uni (retval0), 
	vprintf, 
	(
	param0, 
	param1
	);
	ld.param.b32 	%r1630, [retval0];
	} // callseq 103
	ld.global.f64 	%fd1150, [%rd468+64];
	st.local.f64 	[%rd470], %fd1150;
	{ // callseq 104, 0
	.param .b64 param0;
	st.param.b64 	[param0], %rd472;
	.param .b64 param1;
	st.param.b64 	[param1], %rd469;
	.param .b32 retval0;
	call.uni (retval0), 
	vprintf, 
	(
	param0, 
	param1
	);
	ld.param.b32 	%r1632, [retval0];
	} // callseq 104
	ld.global.f64 	%fd1151, [%rd468+72];
	st.local.f64 	[%rd470], %fd1151;
	{ // callseq 105, 0
	.param .b64 param0;
	st.param.b64 	[param0], %rd472;
	.param .b64 param1;
	st.param.b64 	[param1], %rd469;
	.param .b32 retval0;
	call.uni (retval0), 
	vprintf, 
	(
	param0, 
	param1
	);
	ld.param.b32 	%r1634, [retval0];
	} // callseq 105
	ld.global.f64 	%fd1152, [%rd468+80];
	st.local.f64 	[%rd470], %fd1152;
	{ // callseq 106, 0
	.param .b64 param0;
	st.param.b64 	[param0], %rd472;
	.param .b64 param1;
	st.param.b64 	[param1], %rd469;
	.param .b32 retval0;
	call.uni (retval0), 
	vprintf, 
	(
	param0, 
	param1
	);
	ld.param.b32 	%r1636, [retval0];
	} // callseq 106
	ld.global.f64 	%fd1153, [%rd468+88];
	st.local.f64 	[%rd470], %fd1153;
	{ // callseq 107, 0
	.param .b64 param0;
	st.param.b64 	[param0], %rd472;
	.param .b64 param1;
	st.param.b64 	[param1], %rd469;
	.param .b32 retval0;
	call.uni (retval0), 
	vprintf, 
	(
	param0, 
	param1
	);
	ld.param.b32 	%r1638, [retval0];
	} // callseq 107
	ld.global.f64 	%fd1154, [%rd468+96];
	st.local.f64 	[%rd470], %fd1154;
	{ // callseq 108, 0
	.param .b64 param0;
	st.param.b64 	[param0], %rd472;
	.param .b64 param1;
	st.param.b64 	[param1], %rd469;
	.param .b32 retval0;
	call.uni (retval0), 
	vprintf, 
	(
	param0, 
	param1
	);
	ld.param.b32 	%r1640, [retval0];
	} // callseq 108
	ld.global.f64 	%fd1155, [%rd468+104];
	st.local.f64 	[%rd470], %fd1155;
	{ // callseq 109, 0
	.param .b64 param0;
	st.param.b64 	[param0], %rd472;
	.param .b64 param1;
	st.param.b64 	[param1], %rd469;
	.param .b32 retval0;
	call.uni (retval0), 
	vprintf, 
	(
	param0, 
	param1
	);
	ld.param.b32 	%r1642, [retval0];
	} // callseq 109
	ld.global.f64 	%fd1156, [%rd468+112];
	st.local.f64 	[%rd470], %fd1156;
	{ // callseq 110, 0
	.param .b64 param0;
	st.param.b64 	[param0], %rd472;
	.param .b64 param1;
	st.param.b64 	[param1], %rd469;
	.param .b32 retval0;
	call.uni (retval0), 
	vprintf, 
	(
	param0, 
	param1
	);
	ld.param.b32 	%r1644, [retval0];
	} // callseq 110
	ld.global.f64 	%fd1157, [%rd468+120];
	st.local.f64 	[%rd470], %fd1157;
	{ // callseq 111, 0
	.param .b64 param0;
	st.param.b64 	[param0], %rd472;
	.param .b64 param1;
	st.param.b64 	[param1], %rd469;
	.param .b32 retval0;
	call.uni (retval0), 
	vprintf, 
	(
	param0, 
	param1
	);
	ld.param.b32 	%r1646, [retval0];
	} // callseq 111
	{ // callseq 112, 0
	.param .b64 param0;
	st.param.b64 	[param0], %rd474;
	.param .b64 param1;
	st.param.b64 	[param1], 0;
	.param .b32 retval0;
	call.uni (retval0), 
	vprintf, 
	(
	param0, 
	param1
	);
	ld.param.b32 	%r1648, [retval0];
	} // callseq 112
	add.s32 	%r2152, %r2152, 2;
	setp.ne.s32 	%p176, %r2152, 8;
	@%p176 bra 	$L__BB0_192;
	cvta.global.u64 	%rd476, %rd473;
	{ // callseq 113, 0
	.param .b64 param0;
	st.param.b64 	[param0], %rd476;
	.param .b64 param1;
	st.param.b64 	[param1], 0;
	.param .b32 retval0;
	call.uni (retval0), 
	vprintf, 
	(
	param0, 
	param1
	);
	ld.param.b32 	%r1650, [retval0];
	} // callseq 113
	add.s32 	%r2151, %r2151, 1;
	setp.lt.s32 	%p177, %r2151, %r588;
	@%p177 bra 	$L__BB0_191;
$L__BB0_194:
	ld.param.u32 	%r1837, [_Z36cu_macro_tet4_laplacian_apply_kernelmmmmiPKdPdS1_S1_S0_S1__param_4];
	setp.lt.s32 	%p178, %r1837, 1;
	@%p178 bra 	$L__BB0_206;
	ld.param.u32 	%r2158, [_Z36cu_macro_tet4_laplacian_apply_kernelmmmmiPKdPdS1_S1_S0_S1__param_4];
	mul.lo.s64 	%rd40, %rd609, %rd22;
	mov.b32 	%r2154, 0;
	mov.u32 	%r2175, %r2154;
	mov.u32 	%r2176, %r2154;
$L__BB0_196:
	mov.u32 	%r594, %r2153;
	ld.param.u32 	%r1839, [_Z36cu_macro_tet4_laplacian_apply_kernelmmmmiPKdPdS1_S1_S0_S1__param_4];
	sub.s32 	%r599, %r1839, %r2154;
	setp.lt.s32 	%p179, %r599, 1;
	@%p179 bra 	$L__BB0_205;
	sub.s32 	%r1654, %r19, %r2154;
	mul.lo.s32 	%r1655, %r1654, %r599;
	shr.u32 	%r1656, %r1655, 31;
	add.s32 	%r1657, %r1655, %r1656;
	shr.s32 	%r1658, %r1657, 1;
	add.s32 	%r600, %r266, %r1658;
	mov.b32 	%r2160, 0;
	mov.u32 	%r2159, %r594;
$L__BB0_198:
	ld.param.u32 	%r1840, [_Z36cu_macro_tet4_laplacian_apply_kernelmmmmiPKdPdS1_S1_S0_S1__param_4];
	add.s32 	%r606, %r2154, %r2160;
	sub.s32 	%r1659, %r1840, %r606;
	setp.lt.s32 	%p180, %r1659, 2;
	@%p180 bra 	$L__BB0_204;
	shl.b32 	%r1661, %r606, 1;
	sub.s32 	%r607, %r600, %r1661;
	add.s32 	%r608, %r2176, %r2159;
	and.b32  	%r1662, %r2159, 1;
	setp.eq.b32 	%p181, %r1662, 1;
	not.pred 	%p182, %p181;
	@%p182 bra 	$L__BB0_201;
	add.s32 	%r609, %r2176, 1;
	add.s32 	%r1663, %r609, %r19;
	sub.s32 	%r1664, %r1663, %r606;
	cvt.s64.s32 	%rd477, %r2174;
	add.s64 	%rd478, %rd40, %rd477;
	cvt.s64.s32 	%rd479, %r2175;
	add.s64 	%rd480, %rd478, %rd479;
	shl.b64 	%rd481, %rd480, 3;
	add.s64 	%rd482, %rd23, %rd481;
	ld.global.f64 	%fd1158, [%rd482];
	mad.lo.s32 	%r1665, %r2176, 160, %r17;
	shl.b32 	%r1666, %r1665, 3;
	add.s32 	%r1667, %r1666, %r316;
	add.s32 	%r1668, %r1667, 1280;
	ld.shared.f64 	%fd1159, [%r1667+1280];
	add.f64 	%fd1160, %fd1158, %fd1159;
	st.shared.f64 	[%r1667+1280], %fd1160;
	ld.global.f64 	%fd1161, [%rd482+64];
	mad.lo.s32 	%r1669, %r1664, 160, %r17;
	shl.b32 	%r1670, %r1669, 3;
	add.s32 	%r1671, %r316, %r1670;
	ld.shared.f64 	%fd1162, [%r1671];
	add.f64 	%fd1163, %fd1161, %fd1162;
	st.shared.f64 	[%r1671], %fd1163;
	ld.global.f64 	%fd1164, [%rd482+128];
	mad.lo.s32 	%r1672, %r607, 1280, %r1668;
	ld.shared.f64 	%fd1165, [%r1672];
	add.f64 	%fd1166, %fd1164, %fd1165;
	st.shared.f64 	[%r1672], %fd1166;
	ld.global.f64 	%fd1167, [%rd482+192];
	ld.shared.f64 	%fd1168, [%r1671+-1280];
	add.f64 	%fd1169, %fd1167, %fd1168;
	st.shared.f64 	[%r1671+-1280], %fd1169;
	add.s32 	%r1673, %r2175, 1;
	shr.s32 	%r1674, %r1673, 31;
	shr.u32 	%r1675, %r1674, 29;
	add.s32 	%r1676, %r1673, %r1675;
	shl.b32 	%r1677, %r1676, 3;
	and.b32  	%r1678, %r1677, -64;
	add.s32 	%r2174, %r1678, %r2174;
	and.b32  	%r1679, %r1676, -8;
	sub.s32 	%r2175, %r1673, %r1679;
	mov.u32 	%r2176, %r609;
$L__BB0_201:
	setp.eq.s32 	%p183, %r78, %r606;
	@%p183 bra 	$L__BB0_204;
	mov.u32 	%r2172, %r2176;
$L__BB0_203:
	add.s32 	%r1680, %r2172, %r19;
	sub.s32 	%r1681, %r1680, %r606;
	cvt.s64.s32 	%rd483, %r2174;
	add.s64 	%rd484, %rd40, %rd483;
	cvt.s64.s32 	%rd485, %r2175;
	add.s64 	%rd486, %rd484, %rd485;
	shl.b64 	%rd487, %rd486, 3;
	add.s64 	%rd488, %rd23, %rd487;
	ld.global.f64 	%fd1170, [%rd488];
	mad.lo.s32 	%r1682, %r2172, 160, %r17;
	shl.b32 	%r1683, %r1682, 3;
	add.s32 	%r1684, %r1683, %r316;
	add.s32 	%r1685, %r1684, 1280;
	ld.shared.f64 	%fd1171, [%r1684+1280];
	add.f64 	%fd1172, %fd1170, %fd1171;
	st.shared.f64 	[%r1684+1280], %fd1172;
	ld.global.f64 	%fd1173, [%rd488+64];
	mad.lo.s32 	%r1686, %r1681, 160, %r17;
	shl.b32 	%r1687, %r1686, 3;
	add.s32 	%r1688, %r1687, %r316;
	ld.shared.f64 	%fd1174, [%r1688+1280];
	add.f64 	%fd1175, %fd1173, %fd1174;
	st.shared.f64 	[%r1688+1280], %fd1175;
	ld.global.f64 	%fd1176, [%rd488+128];
	mad.lo.s32 	%r1689, %r607, 1280, %r1685;
	ld.shared.f64 	%fd1177, [%r1689];
	add.f64 	%fd1178, %fd1176, %fd1177;
	st.shared.f64 	[%r1689], %fd1178;
	ld.global.f64 	%fd1179, [%rd488+192];
	ld.shared.f64 	%fd1180, [%r1688];
	add.f64 	%fd1181, %fd1179, %fd1180;
	st.shared.f64 	[%r1688], %fd1181;
	add.s32 	%r1690, %r2175, 1;
	shr.s32 	%r1691, %r1690, 31;
	shr.u32 	%r1692, %r1691, 29;
	add.s32 	%r1693, %r1690, %r1692;
	shr.s32 	%r1694, %r1693, 3;
	shl.b32 	%r1695, %r1694, 6;
	add.s32 	%r1696, %r1695, %r2174;
	and.b32  	%r1697, %r1693, -8;
	sub.s32 	%r1698, %r1690, %r1697;
	add.s32 	%r2172, %r2172, 2;
	cvt.s64.s32 	%rd489, %r1696;
	add.s64 	%rd490, %rd40, %rd489;
	cvt.s64.s32 	%rd491, %r1698;
	add.s64 	%rd492, %rd490, %rd491;
	shl.b64 	%rd493, %rd492, 3;
	add.s64 	%rd494, %rd23, %rd493;
	ld.global.f64 	%fd1182, [%rd494];
	ld.shared.f64 	%fd1183, [%r1684+2560];
	add.f64 	%fd1184, %fd1182, %fd1183;
	st.shared.f64 	[%r1684+2560], %fd1184;
	ld.global.f64 	%fd1185, [%rd494+64];
	ld.shared.f64 	%fd1186, [%r1688+2560];
	add.f64 	%fd1187, %fd1185, %fd1186;
	st.shared.f64 	[%r1688+2560], %fd1187;
	ld.global.f64 	%fd1188, [%rd494+128];
	ld.shared.f64 	%fd1189, [%r1689+1280];
	add.f64 	%fd1190, %fd1188, %fd1189;
	st.shared.f64 	[%r1689+1280], %fd1190;
	ld.global.f64 	%fd1191, [%rd494+192];
	ld.shared.f64 	%fd1192, [%r1688+1280];
	add.f64 	%fd1193, %fd1191, %fd1192;
	st.shared.f64 	[%r1688+1280], %fd1193;
	cvt.u16.u32 	%rs149, %r1698;
	add.s16 	%rs150, %rs149, 1;
	cvt.s16.s8 	%rs151, %rs150;
	shr.u16 	%rs152, %rs151, 12;
	and.b16  	%rs153, %rs152, 7;
	add.s16 	%rs154, %rs150, %rs153;
	cvt.s16.s8 	%rs155, %rs154;
	shr.s16 	%rs156, %rs155, 3;
	cvt.s32.s16 	%r1699, %rs156;
	add.s32 	%r1700, %r1694, %r1699;
	shl.b32 	%r1701, %r1700, 6;
	add.s32 	%r2174, %r1701, %r2174;
	and.b16  	%rs157, %rs154, 248;
	sub.s16 	%rs158, %rs150, %rs157;
	cvt.u32.u16 	%r1702, %rs158;
	cvt.s32.s8 	%r2175, %r1702;
	setp.ne.s32 	%p184, %r2172, %r608;
	mov.u32 	%r2176, %r608;
	@%p184 bra 	$L__BB0_203;
$L__BB0_204:
	add.s32 	%r2176, %r2176, 2;
	add.s32 	%r2160, %r2160, 1;
	add.s32 	%r2159, %r2159, -1;
	setp.ne.s32 	%p185, %r2160, %r2158;
	@%p185 bra 	$L__BB0_198;
$L__BB0_205:
	ld.param.u32 	%r1841, [_Z36cu_macro_tet4_laplacian_apply_kernelmmmmiPKdPdS1_S1_S0_S1__param_4];
	add.s32 	%r2176, %r2176, 1;
	add.s32 	%r2154, %r2154, 1;
	add.s32 	%r2153, %r594, -1;
	setp.ne.s32 	%p186, %r2154, %r1841;
	mov.u32 	%r2158, %r594;
	@%p186 bra 	$L__BB0_196;
$L__BB0_206:
	setp.ne.s64 	%p187, %rd609, 0;
	@%p187 bra 	$L__BB0_211;
	st.local.v2.u32 	[%rd15], {%r5, %r2174};
	st.local.u32 	[%rd15+8], %r20;
	mov.u64 	%rd495, $str$17;
	cvta.global.u64 	%rd496, %rd495;
	{ // callseq 114, 0
	.param .b64 param0;
	st.param.b64 	[param0], %rd496;
	.param .b64 param1;
	st.param.b64 	[param1], %rd153;
	.param .b32 retval0;
	call.uni (retval0), 
	vprintf, 
	(
	param0, 
	param1
	);
	ld.param.b32 	%r1703, [retval0];
	} // callseq 114
	shr.s32 	%r1705, %r2174, 31;
	shr.u32 	%r1706, %r1705, 26;
	add.s32 	%r1707, %r2174, %r1706;
	shr.s32 	%r637, %r1707, 6;
	setp.ge.s32 	%p188, %r2180, %r637;
	@%p188 bra 	$L__BB0_211;
$L__BB0_208:
	st.local.u32 	[%rd15], %r2180;
	mov.u64 	%rd498, $str$18;
	cvta.global.u64 	%rd499, %rd498;
	{ // callseq 115, 0
	.param .b64 param0;
	st.param.b64 	[param0], %rd499;
	.param .b64 param1;
	st.param.b64 	[param1], %rd153;
	.param .b32 retval0;
	call.uni (retval0), 
	vprintf, 
	(
	param0, 
	param1
	);
	ld.param.b32 	%r1709, [retval0];
	} // callseq 115
	shl.b32 	%r1711, %r2180, 6;
	cvt.s64.s32 	%rd41, %r1711;
	mov.b32 	%r2181, 0;
$L__BB0_209:
	shl.b32 	%r1712, %r2181, 3;
	cvt.u64.u32 	%rd501, %r1712;
	add.s64 	%rd502, %rd501, %rd41;
	shl.b64 	%rd503, %rd502, 3;
	add.s64 	%rd504, %rd23, %rd503;
	ld.global.f64 	%fd1194, [%rd504];
	add.u64 	%rd505, %SP, 0;
	add.u64 	%rd506, %SPL, 0;
	st.local.f64 	[%rd506], %fd1194;
	mov.u64 	%rd507, $str;
	cvta.global.u64 	%rd508, %rd507;
	{ // callseq 116, 0
	.param .b64 param0;
	st.param.b64 	[param0], %rd508;
	.param .b64 param1;
	st.param.b64 	[param1], %rd505;
	.param .b32 retval0;
	call.uni (retval0), 
	vprintf, 
	(
	param0, 
	param1
	);
	ld.param.b32 	%r1713, [retval0];
	} // callseq 116
	ld.global.f64 	%fd1195, [%rd504+8];
	st.local.f64 	[%rd506], %fd1195;
	{ // callseq 117, 0
	.param .b64 param0;
	st.param.b64 	[param0], %rd508;
	.param .b64 param1;
	st.param.b64 	[param1], %rd505;
	.param .b32 retval0;
	call.uni (retval0), 
	vprintf, 
	(
	param0, 
	param1
	);
	ld.param.b32 	%r1715, [retval0];
	} // callseq 117
	ld.global.f64 	%fd1196, [%rd504+16];
	st.local.f64 	[%rd506], %fd1196;
	{ // callseq 118, 0
	.param .b64 param0;
	st.param.b64 	[param0], %rd508;
	.param .b64 param1;
	st.param.b64 	[param1], %rd505;
	.param .b32 retval0;
	call.uni (retval0), 
	vprintf, 
	(
	param0, 
	param1
	);
	ld.param.b32 	%r1717, [retval0];
	} // callseq 118
	ld.global.f64 	%fd1197, [%rd504+24];
	st.local.f64 	[%rd506], %fd1197;
	{ // callseq 119, 0
	.param .b64 param0;
	st.param.b64 	[param0], %rd508;
	.param .b64 param1;
	st.param.b64 	[param1], %rd505;
	.param .b32 retval0;
	call.uni (retval0), 
	vprintf, 
	(
	param0, 
	param1
	);
	ld.param.b32 	%r1719, [retval0];
	} // callseq 119
	ld.global.f64 	%fd1198, [%rd504+32];
	st.local.f64 	[%rd506], %fd1198;
	{ // callseq 120, 0
	.param .b64 param0;
	st.param.b64 	[param0], %rd508;
	.param .b64 param1;
	st.param.b64 	[param1], %rd505;
	.param .b32 retval0;
	call.uni (retval0), 
	vprintf, 
	(
	param0, 
	param1
	);
	ld.param.b32 	%r1721, [retval0];
	} // callseq 120
	ld.global.f64 	%fd1199, [%rd504+40];
	st.local.f64 	[%rd506], %fd1199;
	{ // callseq 121, 0
	.param .b64 param0;
	st.param.b64 	[param0], %rd508;
	.param .b64 param1;
	st.param.b64 	[param1], %rd505;
	.param .b32 retval0;
	call.uni (retval0), 
	vprintf, 
	(
	param0, 
	param1
	);
	ld.param.b32 	%r1723, [retval0];
	} // callseq 121
	ld.global.f64 	%fd1200, [%rd504+48];
	st.local.f64 	[%rd506], %fd1200;
	{ // callseq 122, 0
	.param .b64 param0;
	st.param.b64 	[param0], %rd508;
	.param .b64 param1;
	st.param.b64 	[param1], %rd505;
	.param .b32 retval0;
	call.uni (retval0), 
	vprintf, 
	(
	param0, 
	param1
	);
	ld.param.b32 	%r1725, [retval0];
	} // callseq 122
	ld.global.f64 	%fd1201, [%rd504+56];
	st.local.f64 	[%rd506], %fd1201;
	{ // callseq 123, 0
	.param .b64 param0;
	st.param.b64 	[param0], %rd508;
	.param .b64 param1;
	st.param.b64 	[param1], %rd505;
	.param .b32 retval0;
	call.uni (retval0), 
	vprintf, 
	(
	param0, 
	param1
	);
	ld.param.b32 	%r1727, [retval0];
	} // callseq 123
	mov.u64 	%rd509, $str$1;
	cvta.global.u64 	%rd510, %rd509;
	{ // callseq 124, 0
	.param .b64 param0;
	st.param.b64 	[param0], %rd510;
	.param .b64 param1;
	st.param.b64 	[param1], 0;
	.param .b32 retval0;
	call.uni (retval0), 
	vprintf, 
	(
	param0, 
	param1
	);
	ld.param.b32 	%r1729, [retval0];
	} // callseq 124
	ld.global.f64 	%fd1202, [%rd504+64];
	st.local.f64 	[%rd506], %fd1202;
	{ // callseq 125, 0
	.param .b64 param0;
	st.param.b64 	[param0], %rd508;
	.param .b64 param1;
	st.param.b64 	[param1], %rd505;
	.param .b32 retval0;
	call.uni (retval0), 
	vprintf, 
	(
	param0, 
	param1
	);
	ld.param.b32 	%r1731, [retval0];
	} // callseq 125
	ld.global.f64 	%fd1203, [%rd504+72];
	st.local.f64 	[%rd506], %fd1203;
	{ // callseq 126, 0
	.param .b64 param0;
	st.param.b64 	[param0], %rd508;
	.param .b64 param1;
	st.param.b64 	[param1], %rd505;
	.param .b32 retval0;
	call.uni (retval0), 
	vprintf, 
	(
	param0, 
	param1
	);
	ld.param.b32 	%r1733, [retval0];
	} // callseq 126
	ld.global.f64 	%fd1204, [%rd504+80];
	st.local.f64 	[%rd506], %fd1204;
	{ // callseq 127, 0
	.param .b64 param0;
	st.param.b64 	[param0], %rd508;
	.param .b64 param1;
	st.param.b64 	[param1], %rd505;
	.param .b32 retval0;
	call.uni (retval0), 
	vprintf, 
	(
	param0, 
	param1
	);
	ld.param.b32 	%r1735, [retval0];
	} // callseq 127
	ld.global.f64 	%fd1205, [%rd504+88];
	st.local.f64 	[%rd506], %fd1205;
	{ // callseq 128, 0
	.param .b64 param0;
	st.param.b64 	[param0], %rd508;
	.param .b64 param1;
	st.param.b64 	[param1], %rd505;
	.param .b32 retval0;
	call.uni (retval0), 
	vprintf, 
	(
	param0, 
	param1
	);
	ld.param.b32 	%r1737, [retval0];
	} // callseq 128
	ld.global.f64 	%fd1206, [%rd504+96];
	st.local.f64 	[%rd506], %fd1206;
	{ // callseq 129, 0
	.param .b64 param0;
	st.param.b64 	[param0], %rd508;
	.param .b64 param1;
	st.param.b64 	[param1], %rd505;
	.param .b32 retval0;
	call.uni (retval0), 
	vprintf, 
	(
	param0, 
	param1
	);
	ld.param.b32 	%r1739, [retval0];
	} // callseq 129
	ld.global.f64 	%fd1207, [%rd504+104];
	st.local.f64 	[%rd506], %fd1207;
	{ // callseq 130, 0
	.param .b64 param0;
	st.param.b64 	[param0], %rd508;
	.param .b64 param1;
	st.param.b64 	[param1], %rd505;
	.param .b32 retval0;
	call.uni (retval0), 
	vprintf, 
	(
	param0, 
	param1
	);
	ld.param.b32 	%r1741, [retval0];
	} // callseq 130
	ld.global.f64 	%fd1208, [%rd504+112];
	st.local.f64 	[%rd506], %fd1208;
	{ // callseq 131, 0
	.param .b64 param0;
	st.param.b64 	[param0], %rd508;
	.param .b64 param1;
	st.param.b64 	[param1], %rd505;
	.param .b32 retval0;
	call.uni (retval0), 
	vprintf, 
	(
	param0, 
	param1
	);
	ld.param.b32 	%r1743, [retval0];
	} // callseq 131
	ld.global.f64 	%fd1209, [%rd504+120];
	st.local.f64 	[%rd506], %fd1209;
	{ // callseq 132, 0
	.param .b64 param0;
	st.param.b64 	[param0], %rd508;
	.param .b64 param1;
	st.param.b64 	[param1], %rd505;
	.param .b32 retval0;
	call.uni (retval0), 
	vprintf, 
	(
	param0, 
	param1
	);
	ld.param.b32 	%r1745, [retval0];
	} // callseq 132
	{ // callseq 133, 0
	.param .b64 param0;
	st.param.b64 	[param0], %rd510;
	.param .b64 param1;
	st.param.b64 	[param1], 0;
	.param .b32 retval0;
	call.uni (retval0), 
	vprintf, 
	(
	param0, 
	param1
	);
	ld.param.b32 	%r1747, [retval0];
	} // callseq 133
	add.s32 	%r2181, %r2181, 2;
	setp.ne.s32 	%p189, %r2181, 8;
	@%p189 bra 	$L__BB0_209;
	cvta.global.u64 	%rd512, %rd509;
	{ // callseq 134, 0
	.param .b64 param0;
	st.param.b64 	[param0], %rd512;
	.param .b64 param1;
	st.param.b64 	[param1], 0;
	.param .b32 retval0;
	call.uni (retval0), 
	vprintf, 
	(
	param0, 
	param1
	);
	ld.param.b32 	%r1749, [retval0];
	} // callseq 134
	add.s32 	%r2180, %r2180, 1;
	setp.lt.s32 	%p190, %r2180, %r637;
	@%p190 bra 	$L__BB0_208;
$L__BB0_211:
	ld.param.u64 	%rd568, [_Z36cu_macro_tet4_laplacian_apply_kernelmmmmiPKdPdS1_S1_S0_S1__param_2];
	setp.eq.s64 	%p191, %rd568, 0;
	@%p191 bra 	$L__BB0_233;
	ld.param.u64 	%rd608, [_Z36cu_macro_tet4_laplacian_apply_kernelmmmmiPKdPdS1_S1_S0_S1__param_10];
	ld.param.u64 	%rd569, [_Z36cu_macro_tet4_laplacian_apply_kernelmmmmiPKdPdS1_S1_S0_S1__param_2];
	cvta.to.global.u64 	%rd42, %rd608;
	setp.lt.u64 	%p192, %rd569, 4;
	mov.b64 	%rd615, 0;
	@%p192 bra 	$L__BB0_223;
	mov.b64 	%rd613, 0;
$L__BB0_214:
	.pragma "nounroll";
	ld.param.u64 	%rd578, [_Z36cu_macro_tet4_laplacian_apply_kernelmmmmiPKdPdS1_S1_S0_S1__param_3];
	setp.ne.s64 	%p193, %rd609, 0;
	cvt.u32.u64 	%r1751, %rd613;
	mad.lo.s32 	%r1752, %r1751, 160, %r17;
	shl.b32 	%r1753, %r1752, 3;
	add.s32 	%r642, %r316, %r1753;
	ld.shared.f64 	%fd54, [%r642];
	mad.lo.s64 	%rd515, %rd613, %rd578, %rd609;
	shl.b64 	%rd516, %rd515, 3;
	add.s64 	%rd517, %rd42, %rd516;
	st.global.f64 	[%rd517], %fd54;
	@%p193 bra 	$L__BB0_216;
	st.local.f64 	[%rd15], %fd54;
	mov.u64 	%rd518, $str$19;
	cvta.global.u64 	%rd519, %rd518;
	{ // callseq 135, 0
	.param .b64 param0;
	st.param.b64 	[param0], %rd519;
	.param .b64 param1;
	st.param.b64 	[param1], %rd153;
	.param .b32 retval0;
	call.uni (retval0), 
	vprintf, 
	(
	param0, 
	param1
	);
	ld.param.b32 	%r1754, [retval0];
	} // callseq 135
$L__BB0_216:
	ld.param.u64 	%rd579, [_Z36cu_macro_tet4_laplacian_apply_kernelmmmmiPKdPdS1_S1_S0_S1__param_3];
	setp.ne.s64 	%p194, %rd609, 0;
	add.s64 	%rd521, %rd613, 1;
	and.b64  	%rd522, %rd521, 4294967293;
	ld.shared.f64 	%fd55, [%r642+1280];
	mad.lo.s64 	%rd523, %rd579, %rd522, %rd609;
	shl.b64 	%rd524, %rd523, 3;
	add.s64 	%rd44, %rd42, %rd524;
	st.global.f64 	[%rd44], %fd55;
	@%p194 bra 	$L__BB0_218;
	st.local.f64 	[%rd15], %fd55;
	mov.u64 	%rd525, $str$19;
	cvta.global.u64 	%rd526, %rd525;
	{ // callseq 136, 0
	.param .b64 param0;
	st.param.b64 	[param0], %rd526;
	.param .b64 param1;
	st.param.b64 	[param1], %rd153;
	.param .b32 retval0;
	call.uni (retval0), 
	vprintf, 
	(
	param0, 
	param1
	);
	ld.param.b32 	%r1756, [retval0];
	} // callseq 136
$L__BB0_218:
	setp.ne.s64 	%p195, %rd609, 0;
	ld.shared.f64 	%fd56, [%r642+2560];
	add.s64 	%rd45, %rd44, %rd13;
	st.global.f64 	[%rd45], %fd56;
	@%p195 bra 	$L__BB0_220;
	st.local.f64 	[%rd15], %fd56;
	mov.u64 	%rd528, $str$19;
	cvta.global.u64 	%rd529, %rd528;
	{ // callseq 137, 0
	.param .b64 param0;
	st.param.b64 	[param0], %rd529;
	.param .b64 param1;
	st.param.b64 	[param1], %rd153;
	.param .b32 retval0;
	call.uni (retval0), 
	vprintf, 
	(
	param0, 
	param1
	);
	ld.param.b32 	%r1758, [retval0];
	} // callseq 137
$L__BB0_220:
	setp.ne.s64 	%p196, %rd609, 0;
	ld.shared.f64 	%fd57, [%r642+3840];
	add.s64 	%rd531, %rd45, %rd13;
	st.global.f64 	[%rd531], %fd57;
	@%p196 bra 	$L__BB0_222;
	st.local.f64 	[%rd15], %fd57;
	mov.u64 	%rd532, $str$19;
	cvta.global.u64 	%rd533, %rd532;
	{ // callseq 138, 0
	.param .b64 param0;
	st.param.b64 	[param0], %rd533;
	.param .b64 param1;
	st.param.b64 	[param1], %rd153;
	.param .b32 retval0;
	call.uni (retval0), 
	vprintf, 
	(
	param0, 
	param1
	);
	ld.param.b32 	%r1760, [retval0];
	} // callseq 138
$L__BB0_222:
	ld.param.u64 	%rd570, [_Z36cu_macro_tet4_laplacian_apply_kernelmmmmiPKdPdS1_S1_S0_S1__param_2];
	add.s64 	%rd613, %rd613, 4;
	and.b64  	%rd615, %rd570, -4;
	setp.ne.s64 	%p197, %rd613, %rd615;
	@%p197 bra 	$L__BB0_214;
$L__BB0_223:
	ld.param.u64 	%rd571, [_Z36cu_macro_tet4_laplacian_apply_kernelmmmmiPKdPdS1_S1_S0_S1__param_2];
	and.b64  	%rd535, %rd571, 3;
	setp.eq.s64 	%p198, %rd535, 0;
	@%p198 bra 	$L__BB0_233;
	setp.eq.s64 	%p199, %rd535, 1;
	@%p199 bra 	$L__BB0_230;
	ld.param.u64 	%rd580, [_Z36cu_macro_tet4_laplacian_apply_kernelmmmmiPKdPdS1_S1_S0_S1__param_3];
	setp.ne.s64 	%p200, %rd609, 0;
	cvt.u32.u64 	%r1762, %rd615;
	mad.lo.s32 	%r1763, %r1762, 160, %r17;
	shl.b32 	%r1764, %r1763, 3;
	add.s32 	%r643, %r316, %r1764;
	ld.shared.f64 	%fd58, [%r643];
	mad.lo.s64 	%rd536, %rd615, %rd580, %rd609;
	shl.b64 	%rd537, %rd536, 3;
	add.s64 	%rd538, %rd42, %rd537;
	st.global.f64 	[%rd538], %fd58;
	@%p200 bra 	$L__BB0_227;
	st.local.f64 	[%rd15], %fd58;
	mov.u64 	%rd539, $str$19;
	cvta.global.u64 	%rd540, %rd539;
	{ // callseq 139, 0
	.param .b64 param0;
	st.param.b64 	[param0], %rd540;
	.param .b64 param1;
	st.param.b64 	[param1], %rd153;
	.param .b32 retval0;
	call.uni (retval0), 
	vprintf, 
	(
	param0, 
	param1
	);
	ld.param.b32 	%r1765, [retval0];
	} // callseq 139
$L__BB0_227:
	ld.param.u64 	%rd581, [_Z36cu_macro_tet4_laplacian_apply_kernelmmmmiPKdPdS1_S1_S0_S1__param_3];
	setp.ne.s64 	%p201, %rd609, 0;
	add.s64 	%rd542, %rd615, 1;
	and.b64  	%rd543, %rd542, 4294967295;
	ld.shared.f64 	%fd59, [%r643+1280];
	mad.lo.s64 	%rd544, %rd581, %rd543, %rd609;
	shl.b64 	%rd545, %rd544, 3;
	add.s64 	%rd546, %rd42, %rd545;
	st.global.f64 	[%rd546], %fd59;
	@%p201 bra 	$L__BB0_229;
	st.local.f64 	[%rd15], %fd59;
	mov.u64 	%rd547, $str$19;
	cvta.global.u64 	%rd548, %rd547;
	{ // callseq 140, 0
	.param .b64 param0;
	st.param.b64 	[param0], %rd548;
	.param .b64 param1;
	st.param.b64 	[param1], %rd153;
	.param .b32 retval0;
	call.uni (retval0), 
	vprintf, 
	(
	param0, 
	param1
	);
	ld.param.b32 	%r1767, [retval0];
	} // callseq 140
$L__BB0_229:
	add.s64 	%rd550, %rd615, 2;
	and.b64  	%rd615, %rd550, 4294967295;
$L__BB0_230:
	ld.param.u64 	%rd572, [_Z36cu_macro_tet4_laplacian_apply_kernelmmmmiPKdPdS1_S1_S0_S1__param_2];
	and.b64  	%rd551, %rd572, 1;
	setp.eq.b64 	%p202, %rd551, 1;
	not.pred 	%p203, %p202;
	@%p203 bra 	$L__BB0_233;
	ld.param.u64 	%rd582, [_Z36cu_macro_tet4_laplacian_apply_kernelmmmmiPKdPdS1_S1_S0_S1__param_3];
	setp.ne.s64 	%p204, %rd609, 0;
	cvt.u32.u64 	%r1769, %rd615;
	mad.lo.s32 	%r1770, %r1769, 160, %r17;
	shl.b32 	%r1771, %r1770, 3;
	add.s32 	%r1772, %r316, %r1771;
	ld.shared.f64 	%fd60, [%r1772];
	mad.lo.s64 	%rd552, %rd615, %rd582, %rd609;
	shl.b64 	%rd553, %rd552, 3;
	add.s64 	%rd554, %rd42, %rd553;
	st.global.f64 	[%rd554], %fd60;
	@%p204 bra 	$L__BB0_235;
	st.local.f64 	[%rd15], %fd60;
	mov.u64 	%rd555, $str$19;
	cvta.global.u64 	%rd556, %rd555;
	{ // callseq 141, 0
	.param .b64 param0;
	st.param.b64 	[param0], %rd556;
	.param .b64 param1;
	st.param.b64 	[param1], %rd153;
	.param .b32 retval0;
	call.uni (retval0), 
	vprintf, 
	(
	param0, 
	param1
	);
	ld.param.b32 	%r1773, [retval0];
	} // callseq 141
$L__BB0_233:
	setp.ne.s64 	%p205, %rd609, 0;
	@%p205 bra 	$L__BB0_235;
	mov.u64 	%rd558, $str$1;
	cvta.global.u64 	%rd559, %rd558;
	{ // callseq 142, 0
	.param .b64 param0;
	st.param.b64 	[param0], %rd559;
	.param .b64 param1;
	st.param.b64 	[param1], 0;
	.param .b32 retval0;
	call.uni (retval0), 
	vprintf, 
	(
	param0, 
	param1
	);
	ld.param.b32 	%r1775, [retval0];
	} // callseq 142
$L__BB0_235:
	ld.param.u64 	%rd562, [_Z36cu_macro_tet4_laplacian_apply_kernelmmmmiPKdPdS1_S1_S0_S1__param_0];
	mov.u32 	%r1778, %nctaid.x;
	mul.lo.s32 	%r1779, %r1073, %r1778;
	cvt.u64.u32 	%rd560, %r1779;
	add.s64 	%rd609, %rd609, %rd560;
	setp.lt.u64 	%p206, %rd609, %rd562;
	@%p206 bra 	$L__BB0_2;
$L__BB0_236:
	ret;
$L__BB0_237:
	ld.param.u64 	%rd585, [_Z36cu_macro_tet4_laplacian_apply_kernelmmmmiPKdPdS1_S1_S0_S1__param_6];
	ld.param.u32 	%r1810, [_Z36cu_macro_tet4_laplacian_apply_kernelmmmmiPKdPdS1_S1_S0_S1__param_4];
	mul.lo.s32 	%r1074, %r19, %r1810;
	add.s32 	%r1075, %r1810, 2;
	mul.lo.s32 	%r1076, %r1074, %r1075;
	setp.lt.s32 	%p92, %r1076, 6;
	cvt.u32.u64 	%r1077, %rd22;
	cvt.u32.u64 	%r1078, %rd12;
	mul.lo.s32 	%r1079, %r2001, 192;
	mul.lo.s32 	%r318, %r1078, %r2001;
	mul.lo.s32 	%r319, %r1077, %r2001;
	mul.wide.s32 	%rd253, %r1079, 8;
	add.s64 	%rd25, %rd585, %rd253;
	mov.b32 	%r1080, 4;
	wmma.load.a.sync.aligned.row.m8n8k4.f64 	{%fd9}, [%rd25], %r1080;
	@%p92 bra 	$L__BB0_240;
	mov.b32 	%r2002, 0;
$L__BB0_239:
	ld.param.u64 	%rd593, [_Z36cu_macro_tet4_laplacian_apply_kernelmmmmiPKdPdS1_S1_S0_S1__param_8];
	ld.param.u64 	%rd587, [_Z36cu_macro_tet4_laplacian_apply_kernelmmmmiPKdPdS1_S1_S0_S1__param_7];
	shl.b32 	%r1082, %r2002, 5;
	add.s32 	%r1083, %r1082, %r318;
	mul.wide.s32 	%rd254, %r1083, 8;
	add.s64 	%rd255, %rd587, %rd254;
	mov.b32 	%r1084, 8;
	wmma.load.b.sync.aligned.row.m8n8k4.f64 	{%fd894}, [%rd255], %r1084;
	wmma.mma.sync.aligned.row.row.m8n8k4.f64.f64.f64.f64.rn {%fd1217, %fd1216}, {%fd9}, {%fd894}, {%fd1217, %fd1216};
	shl.b32 	%r1085, %r2002, 6;
	add.s32 	%r1086, %r1085, %r319;
	mul.wide.s32 	%rd256, %r1086, 8;
	add.s64 	%rd257, %rd593, %rd256;
	wmma.store.d.sync.aligned.row.m8n8k4.f64 	[%rd257], {%fd1217, %fd1216}, %r1084;
	add.s32 	%r2002, %r2002, 1;
	setp.lt.s32 	%p93, %r2002, %r3;
	@%p93 bra 	$L__BB0_239;
$L__BB0_240:
	ld.param.u32 	%r1811, [_Z36cu_macro_tet4_laplacian_apply_kernelmmmmiPKdPdS1_S1_S0_S1__param_4];
	mul.lo.s32 	%r1087, %r2153, %r1811;
	mul.lo.s32 	%r1088, %r1087, %r78;
	mad.lo.s32 	%r322, %r1087, 3, %r1088;
	setp.lt.s32 	%p94, %r322, 6;
	mov.b32 	%r1089, 4;
	wmma.load.a.sync.aligned.row.m8n8k4.f64 	{%fd16}, [%rd25+256], %r1089;
	@%p94 bra 	$L__BB0_243;
	mov.u32 	%r2003, %r3;
$L__BB0_242:
	ld.param.u64 	%rd594, [_Z36cu_macro_tet4_laplacian_apply_kernelmmmmiPKdPdS1_S1_S0_S1__param_8];
	ld.param.u64 	%rd588, [_Z36cu_macro_tet4_laplacian_apply_kernelmmmmiPKdPdS1_S1_S0_S1__param_7];
	shl.b32 	%r1090, %r2003, 5;
	add.s32 	%r1091, %r1090, %r318;
	mul.wide.s32 	%rd258, %r1091, 8;
	add.s64 	%rd259, %rd588, %rd258;
	mov.b32 	%r1092, 8;
	wmma.load.b.sync.aligned.row.m8n8k4.f64 	{%fd895}, [%rd259], %r1092;
	wmma.mma.sync.aligned.row.row.m8n8k4.f64.f64.f64.f64.rn {%fd1217, %fd1216}, {%fd16}, {%fd895}, {%fd1217, %fd1216};
	shl.b32 	%r1093, %r2003, 6;
	add.s32 	%r1094, %r1093, %r319;
	mul.wide.s32 	%rd260, %r1094, 8;
	add.s64 	%rd261, %rd594, %rd260;
	wmma.store.d.sync.aligned.row.m8n8k4.f64 	[%rd261], {%fd1217, %fd1216}, %r1092;
	add.s32 	%r2003, %r2003, 1;
	setp.lt.s32 	%p95, %r2003, %r2092;
	@%p95 bra 	$L__BB0_242;
$L__BB0_243:
	setp.lt.s32 	%p96, %r322, 6;
	mov.b32 	%r1095, 4;
	wmma.load.a.sync.aligned.row.m8n8k4.f64 	{%fd23}, [%rd25+512], %r1095;
	@%p96 bra 	$L__BB0_246;
	mov.u32 	%r2004, %r2092;
$L__BB0_245:
	ld.param.u64 	%rd595, [_Z36cu_macro_tet4_laplacian_apply_kernelmmmmiPKdPdS1_S1_S0_S1__param_8];
	ld.param.u64 	%rd589, [_Z36cu_macro_tet4_laplacian_apply_kernelmmmmiPKdPdS1_S1_S0_S1__param_7];
	shl.b32 	%r1096, %r2004, 5;
	add.s32 	%r1097, %r1096, %r318;
	mul.wide.s32 	%rd262, %r1097, 8;
	add.s64 	%rd263, %rd589, %rd262;
	mov.b32 	%r1098, 8;
	wmma.load.b.sync.aligned.row.m8n8k4.f64 	{%fd896}, [%rd263], %r1098;
	wmma.mma.sync.aligned.row.row.m8n8k4.f64.f64.f64.f64.rn {%fd1217, %fd1216}, {%fd23}, {%fd896}, {%fd1217, %fd1216};
	shl.b32 	%r1099, %r2004, 6;
	add.s32 	%r1100, %r1099, %r319;
	mul.wide.s32 	%rd264, %r1100, 8;
	add.s64 	%rd265, %rd595, %rd264;
	wmma.store.d.sync.aligned.row.m8n8k4.f64 	[%rd265], {%fd1217, %fd1216}, %r1098;
	add.s32 	%r2004, %r2004, 1;
	setp.lt.s32 	%p97, %r2004, %r2121;
	@%p97 bra 	$L__BB0_245;
$L__BB0_246:
	setp.lt.s32 	%p98, %r322, 6;
	mov.b32 	%r1101, 4;
	wmma.load.a.sync.aligned.row.m8n8k4.f64 	{%fd30}, [%rd25+768], %r1101;
	@%p98 bra 	$L__BB0_249;
	mov.u32 	%r2005, %r2121;
$L__BB0_248:
	ld.param.u64 	%rd596, [_Z36cu_macro_tet4_laplacian_apply_kernelmmmmiPKdPdS1_S1_S0_S1__param_8];
	ld.param.u64 	%rd590, [_Z36cu_macro_tet4_laplacian_apply_kernelmmmmiPKdPdS1_S1_S0_S1__param_7];
	shl.b32 	%r1102, %r2005, 5;
	add.s32 	%r1103, %r1102, %r318;
	mul.wide.s32 	%rd266, %r1103, 8;
	add.s64 	%rd267, %rd590, %rd266;
	mov.b32 	%r1104, 8;
	wmma.load.b.sync.aligned.row.m8n8k4.f64 	{%fd897}, [%rd267], %r1104;
	wmma.mma.sync.aligned.row.row.m8n8k4.f64.f64.f64.f64.rn {%fd1217, %fd1216}, {%fd30}, {%fd897}, {%fd1217, %fd1216};
	shl.b32 	%r1105, %r2005, 6;
	add.s32 	%r1106, %r1105, %r319;
	mul.wide.s32 	%rd268, %r1106, 8;
	add.s64 	%rd269, %rd596, %rd268;
	wmma.store.d.sync.aligned.row.m8n8k4.f64 	[%rd269], {%fd1217, %fd1216}, %r1104;
	add.s32 	%r2005, %r2005, 1;
	setp.lt.s32 	%p99, %r2005, %r2151;
	@%p99 bra 	$L__BB0_248;
$L__BB0_249:
	ld.param.u32 	%r1812, [_Z36cu_macro_tet4_laplacian_apply_kernelmmmmiPKdPdS1_S1_S0_S1__param_4];
	mul.lo.s32 	%r1107, %r2153, %r1812;
	mul.lo.s32 	%r1108, %r1107, %r78;
	setp.lt.s32 	%p100, %r1108, 6;
	mov.b32 	%r1109, 4;
	wmma.load.a.sync.aligned.row.m8n8k4.f64 	{%fd37}, [%rd25+1024], %r1109;
	@%p100 bra 	$L__BB0_252;
	mov.u32 	%r2006, %r2151;
$L__BB0_251:
	ld.param.u64 	%rd597, [_Z36cu_macro_tet4_laplacian_apply_kernelmmmmiPKdPdS1_S1_S0_S1__param_8];
	ld.param.u64 	%rd591, [_Z36cu_macro_tet4_laplacian_apply_kernelmmmmiPKdPdS1_S1_S0_S1__param_7];
	shl.b32 	%r1110, %r2006, 5;
	add.s32 	%r1111, %r1110, %r318;
	mul.wide.s32 	%rd270, %r1111, 8;
	add.s64 	%rd271, %rd591, %rd270;
	mov.b32 	%r1112, 8;
	wmma.load.b.sync.aligned.row.m8n8k4.f64 	{%fd898}, [%rd271], %r1112;
	wmma.mma.sync.aligned.row.row.m8n8k4.f64.f64.f64.f64.rn {%fd1217, %fd1216}, {%fd37}, {%fd898}, {%fd1217, %fd1216};
	shl.b32 	%r1113, %r2006, 6;
	add.s32 	%r1114, %r1113, %r319;
	mul.wide.s32 	%rd272, %r1114, 8;
	add.s64 	%rd273, %rd597, %rd272;
	wmma.store.d.sync.aligned.row.m8n8k4.f64 	[%rd273], {%fd1217, %fd1216}, %r1112;
	add.s32 	%r2006, %r2006, 1;
	setp.lt.s32 	%p101, %r2006, %r2180;
	@%p101 bra 	$L__BB0_251;
$L__BB0_252:
	setp.lt.s32 	%p102, %r322, 6;
	mov.b32 	%r1115, 4;
	wmma.load.a.sync.aligned.row.m8n8k4.f64 	{%fd44}, [%rd25+1280], %r1115;
	@%p102 bra 	$L__BB0_255;
	mov.u32 	%r2007, %r2180;
$L__BB0_254:
	ld.param.u64 	%rd598, [_Z36cu_macro_tet4_laplacian_apply_kernelmmmmiPKdPdS1_S1_S0_S1__param_8];
	ld.param.u64 	%rd592, [_Z36cu_macro_tet4_laplacian_apply_kernelmmmmiPKdPdS1_S1_S0_S1__param_7];
	shl.b32 	%r1116, %r2007, 5;
	add.s32 	%r1117, %r1116, %r318;
	mul.wide.s32 	%rd274, %r1117, 8;
	add.s64 	%rd275, %rd592, %rd274;
	mov.b32 	%r1118, 8;
	wmma.load.b.sync.aligned.row.m8n8k4.f64 	{%fd899}, [%rd275], %r1118;
	wmma.mma.sync.aligned.row.row.m8n8k4.f64.f64.f64.f64.rn {%fd1217, %fd1216}, {%fd44}, {%fd899}, {%fd1217, %fd1216};
	shl.b32 	%r1119, %r2007, 6;
	add.s32 	%r1120, %r1119, %r319;
	mul.wide.s32 	%rd276, %r1120, 8;
	add.s64 	%rd277, %rd598, %rd276;
	wmma.store.d.sync.aligned.row.m8n8k4.f64 	[%rd277], {%fd1217, %fd1216}, %r1118;
	add.s32 	%r2007, %r2007, 1;
	add.s32 	%r1121, %r5, %r2180;
	setp.lt.s32 	%p103, %r2007, %r1121;
	@%p103 bra 	$L__BB0_254;
$L__BB0_255:
	add.s32 	%r2001, %r2001, 1;
	setp.eq.s32 	%p104, %r2001, %r6;
	@%p104 bra 	$L__BB0_96;
	bra.uni 	$L__BB0_237;

}
	// .globl	_Z14applyDirichletPdS_mmPmm
.visible .entry _Z14applyDirichletPdS_mmPmm(
	.param .u64 .ptr .align 1 _Z14applyDirichletPdS_mmPmm_param_0,
	.param .u64 .ptr .align 1 _Z14applyDirichletPdS_mmPmm_param_1,
	.param .u64 _Z14applyDirichletPdS_mmPmm_param_2,
	.param .u64 _Z14applyDirichletPdS_mmPmm_param_3,
	.param .u64 .ptr .align 1 _Z14applyDirichletPdS_mmPmm_param_4,
	.param .u64 _Z14applyDirichletPdS_mmPmm_param_5
)
{
	.reg .pred 	%p<12>;
	.reg .b32 	%r<7>;
	.reg .b64 	%rd<131>;
	.reg .b64 	%fd<16>;

	ld.param.u64 	%rd24, [_Z14applyDirichletPdS_mmPmm_param_0];
	ld.param.u64 	%rd25, [_Z14applyDirichletPdS_mmPmm_param_1];
	ld.param.u64 	%rd21, [_Z14applyDirichletPdS_mmPmm_param_2];
	ld.param.u64 	%rd22, [_Z14applyDirichletPdS_mmPmm_param_3];
	ld.param.u64 	%rd26, [_Z14applyDirichletPdS_mmPmm_param_4];
	ld.param.u64 	%rd23, [_Z14applyDirichletPdS_mmPmm_param_5];
	cvta.to.global.u64 	%rd1, %rd24;
	cvta.to.global.u64 	%rd2, %rd25;
	cvta.to.global.u64 	%rd3, %rd26;
	mov.u32 	%r3, %ctaid.x;
	mov.u32 	%r1, %ntid.x;
	mov.u32 	%r4, %tid.x;
	mad.lo.s32 	%r5, %r3, %r1, %r4;
	cvt.u64.u32 	%rd125, %r5;
	setp.le.u64 	%p1, %rd21, %rd125;
	@%p1 bra 	$L__BB1_15;
	setp.eq.s64 	%p2, %rd23, 0;
	mov.u32 	%r6, %nctaid.x;
	mul.lo.s32 	%r2, %r1, %r6;
	@%p2 bra 	$L__BB1_15;
	and.b64  	%rd5, %rd23, 7;
	and.b64  	%rd6, %rd23, 3;
	and.b64  	%rd7, %rd23, -8;
	cvt.u64.u32 	%rd8, %r2;
$L__BB1_3:
	setp.lt.u64 	%p3, %rd23, 8;
	mov.b64 	%rd129, 0;
	@%p3 bra 	$L__BB1_6;
	add.s64 	%rd126, %rd3, 32;
	mov.u64 	%rd127, %rd7;
$L__BB1_5:
	.pragma "nounroll";
	ld.global.u64 	%rd28, [%rd126+-32];
	mad.lo.s64 	%rd29, %rd28, %rd22, %rd125;
	shl.b64 	%rd30, %rd29, 3;
	add.s64 	%rd31, %rd2, %rd30;
	ld.global.f64 	%fd1, [%rd31];
	add.s64 	%rd32, %rd1, %rd30;
	st.global.f64 	[%rd32], %fd1;
	ld.global.u64 	%rd33, [%rd126+-24];
	mad.lo.s64 	%rd34, %rd33, %rd22, %rd125;
	shl.b64 	%rd35, %rd34, 3;
	add.s64 	%rd36, %rd2, %rd35;
	ld.global.f64 	%fd2, [%rd36];
	add.s64 	%rd37, %rd1, %rd35;
	st.global.f64 	[%rd37], %fd2;
	ld.global.u64 	%rd38, [%rd126+-16];
	mad.lo.s64 	%rd39, %rd38, %rd22, %rd125;
	shl.b64 	%rd40, %rd39, 3;
	add.s64 	%rd41, %rd2, %rd40;
	ld.global.f64 	%fd3, [%rd41];
	add.s64 	%rd42, %rd1, %rd40;
	st.global.f64 	[%rd42], %fd3;
	ld.global.u64 	%rd43, [%rd126+-8];
	mad.lo.s64 	%rd44, %rd43, %rd22, %rd125;
	shl.b64 	%rd45, %rd44, 3;
	add.s64 	%rd46, %rd2, %rd45;
	ld.global.f64 	%fd4, [%rd46];
	add.s64 	%rd47, %rd1, %rd45;
	st.global.f64 	[%rd47], %fd4;
	ld.global.u64 	%rd48, [%rd126];
	mad.lo.s64 	%rd49, %rd48, %rd22, %rd125;
	shl.b64 	%rd50, %rd49, 3;
	add.s64 	%rd51, %rd2, %rd50;
	ld.global.f64 	%fd5, [%rd51];
	add.s64 	%rd52, %rd1, %rd50;
	st.global.f64 	[%rd52], %fd5;
	ld.global.u64 	%rd53, [%rd126+8];
	mad.lo.s64 	%rd54, %rd53, %rd22, %rd125;
	shl.b64 	%rd55, %rd54, 3;
	add.s64 	%rd56, %rd2, %rd55;
	ld.global.f64 	%fd6, [%rd56];
	add.s64 	%rd57, %rd1, %rd55;
	st.global.f64 	[%rd57], %fd6;
	ld.global.u64 	%rd58, [%rd126+16];
	mad.lo.s64 	%rd59, %rd58, %rd22, %rd125;
	shl.b64 	%rd60, %rd59, 3;
	add.s64 	%rd61, %rd2, %rd60;
	ld.global.f64 	%fd7, [%rd61];
	add.s64 	%rd62, %rd1, %rd60;
	st.global.f64 	[%rd62], %fd7;
	ld.global.u64 	%rd63, [%rd126+24];
	mad.lo.s64 	%rd64, %rd63, %rd22, %rd125;
	shl.b64 	%rd65, %rd64, 3;
	add.s64 	%rd66, %rd2, %rd65;
	ld.global.f64 	%fd8, [%rd66];
	add.s64 	%rd67, %rd1, %rd65;
	st.global.f64 	[%rd67], %fd8;
	add.s64 	%rd127, %rd127, -8;
	add.s64 	%rd126, %rd126, 64;
	setp.ne.s64 	%p4, %rd127, 0;
	mov.u64 	%rd129, %rd7;
	@%p4 bra 	$L__BB1_5;
$L__BB1_6:
	setp.eq.s64 	%p5, %rd5, 0;
	@%p5 bra 	$L__BB1_14;
	add.s64 	%rd68, %rd5, -1;
	setp.lt.u64 	%p6, %rd68, 3;
	@%p6 bra 	$L__BB1_9;
	shl.b64 	%rd69, %rd129, 3;
	add.s64 	%rd70, %rd3, %rd69;
	ld.global.u64 	%rd71, [%rd70];
	mad.lo.s64 	%rd72, %rd71, %rd22, %rd125;
	shl.b64 	%rd73, %rd72, 3;
	add.s64 	%rd74, %rd2, %rd73;
	ld.global.f64 	%fd9, [%rd74];
	add.s64 	%rd75, %rd1, %rd73;
	st.global.f64 	[%rd75], %fd9;
	add.s64 	%rd76, %rd69, 8;
	and.b64  	%rd77, %rd76, 34359738360;
	add.s64 	%rd78, %rd3, %rd77;
	ld.global.u64 	%rd79, [%rd78];
	mad.lo.s64 	%rd80, %rd79, %rd22, %rd125;
	shl.b64 	%rd81, %rd80, 3;
	add.s64 	%rd82, %rd2, %rd81;
	ld.global.f64 	%fd10, [%rd82];
	add.s64 	%rd83, %rd1, %rd81;
	st.global.f64 	[%rd83], %fd10;
	add.s64 	%rd84, %rd69, 16;
	and.b64  	%rd85, %rd84, 34359738360;
	add.s64 	%rd86, %rd3, %rd85;
	ld.global.u64 	%rd87, [%rd86];
	mad.lo.s64 	%rd88, %rd87, %rd22, %rd125;
	shl.b64 	%rd89, %rd88, 3;
	add.s64 	%rd90, %rd2, %rd89;
	ld.global.f64 	%fd11, [%rd90];
	add.s64 	%rd91, %rd1, %rd89;
	st.global.f64 	[%rd91], %fd11;
	add.s64 	%rd92, %rd69, 24;
	and.b64  	%rd93, %rd92, 34359738360;
	add.s64 	%rd94, %rd3, %rd93;
	ld.global.u64 	%rd95, [%rd94];
	mad.lo.s64 	%rd96, %rd95, %rd22, %rd125;
	shl.b64 	%rd97, %rd96, 3;
	add.s64 	%rd98, %rd2, %rd97;
	ld.global.f64 	%fd12, [%rd98];
	add.s64 	%rd99, %rd1, %rd97;
	st.global.f64 	[%rd99], %fd12;
	add.s64 	%rd100, %rd129, 4;
	and.b64  	%rd129, %rd100, 4294967295;
$L__BB1_9:
	setp.eq.s64 	%p7, %rd6, 0;
	@%p7 bra 	$L__BB1_14;
	setp.eq.s64 	%p8, %rd6, 1;
	@%p8 bra 	$L__BB1_12;
	shl.b64 	%rd101, %rd129, 3;
	add.s64 	%rd102, %rd3, %rd101;
	ld.global.u64 	%rd103, [%rd102];
	mad.lo.s64 	%rd104, %rd103, %rd22, %rd125;
	shl.b64 	%rd105, %rd104, 3;
	add.s64 	%rd106, %rd2, %rd105;
	ld.global.f64 	%fd13, [%rd106];
	add.s64 	%rd107, %rd1, %rd105;
	st.global.f64 	[%rd107], %fd13;
	add.s64 	%rd108, %rd101, 8;
	and.b64  	%rd109, %rd108, 34359738360;
	add.s64 	%rd110, %rd3, %rd109;
	ld.global.u64 	%rd111, [%rd110];
	mad.lo.s64 	%rd112, %rd111, %rd22, %rd125;
	shl.b64 	%rd113, %rd112, 3;
	add.s64 	%rd114, %rd2, %rd113;
	ld.global.f64 	%fd14, [%rd114];
	add.s64 	%rd115, %rd1, %rd113;
	st.global.f64 	[%rd115], %fd14;
	add.s64 	%rd116, %rd129, 2;
	and.b64  	%rd129, %rd116, 4294967295;
$L__BB1_12:
	and.b64  	%rd117, %rd23, 1;
	setp.eq.b64 	%p9, %rd117, 1;
	not.pred 	%p10, %p9;
	@%p10 bra 	$L__BB1_14;
	shl.b64 	%rd118, %rd129, 3;
	add.s64 	%rd119, %rd3, %rd118;
	ld.global.u64 	%rd120, [%rd119];
	mad.lo.s64 	%rd121, %rd120, %rd22, %rd125;
	shl.b64 	%rd122, %rd121, 3;
	add.s64 	%rd123, %rd2, %rd122;
	ld.global.f64 	%fd15, [%rd123];
	add.s64 	%rd124, %rd1, %rd122;
	st.global.f64 	[%rd124], %fd15;
$L__BB1_14:
	add.s64 	%rd125, %rd125, %rd8;
	setp.lt.u64 	%p11, %rd125, %rd21;
	@%p11 bra 	$L__BB1_3;
$L__BB1_15:
	ret;

}
	// .globl	_Z15computeResidualPdS_S_mmm
.visible .entry _Z15computeResidualPdS_S_mmm(
	.param .u64 .ptr .align 1 _Z15computeResidualPdS_S_mmm_param_0,
	.param .u64 .ptr .align 1 _Z15computeResidualPdS_S_mmm_param_1,
	.param .u64 .ptr .align 1 _Z15computeResidualPdS_S_mmm_param_2,
	.param .u64 _Z15computeResidualPdS_S_mmm_param_3,
	.param .u64 _Z15computeResidualPdS_S_mmm_param_4,
	.param .u64 _Z15computeResidualPdS_S_mmm_param_5
)
{
	.reg .pred 	%p<12>;
	.reg .b32 	%r<7>;
	.reg .b64 	%rd<89>;
	.reg .b64 	%fd<46>;

	ld.param.u64 	%rd25, [_Z15computeResidualPdS_S_mmm_param_0];
	ld.param.u64 	%rd26, [_Z15computeResidualPdS_S_mmm_param_1];
	ld.param.u64 	%rd27, [_Z15computeResidualPdS_S_mmm_param_2];
	ld.param.u64 	%rd22, [_Z15computeResidualPdS_S_mmm_param_3];
	ld.param.u64 	%rd23, [_Z15computeResidualPdS_S_mmm_param_4];
	ld.param.u64 	%rd24, [_Z15computeResidualPdS_S_mmm_param_5];
	cvta.to.global.u64 	%rd1, %rd25;
	cvta.to.global.u64 	%rd2, %rd27;
	cvta.to.global.u64 	%rd3, %rd26;
	mov.u32 	%r3, %ctaid.x;
	mov.u32 	%r1, %ntid.x;
	mov.u32 	%r4, %tid.x;
	mad.lo.s32 	%r5, %r3, %r1, %r4;
	cvt.u64.u32 	%rd83, %r5;
	setp.le.u64 	%p1, %rd22, %rd83;
	@%p1 bra 	$L__BB2_15;
	setp.eq.s64 	%p2, %rd24, 0;
	mov.u32 	%r6, %nctaid.x;
	mul.lo.s32 	%r2, %r1, %r6;
	@%p2 bra 	$L__BB2_15;
	and.b64  	%rd5, %rd24, 7;
	and.b64  	%rd6, %rd24, -8;
	shl.b64 	%rd7, %rd23, 6;
	shl.b64 	%rd8, %rd23, 3;
	cvt.u64.u32 	%rd9, %r2;
$L__BB2_3:
	setp.lt.u64 	%p3, %rd24, 8;
	mov.b64 	%rd87, 0;
	@%p3 bra 	$L__BB2_6;
	shl.b64 	%rd84, %rd83, 3;
	mov.u64 	%rd85, %rd6;
$L__BB2_5:
	.pragma "nounroll";
	add.s64 	%rd29, %rd3, %rd84;
	ld.global.f64 	%fd1, [%rd29];
	add.s64 	%rd30, %rd2, %rd84;
	ld.global.f64 	%fd2, [%rd30];
	sub.f64 	%fd3, %fd1, %fd2;
	add.s64 	%rd31, %rd1, %rd84;
	st.global.f64 	[%rd31], %fd3;
	add.s64 	%rd32, %rd29, %rd8;
	ld.global.f64 	%fd4, [%rd32];
	add.s64 	%rd33, %rd30, %rd8;
	ld.global.f64 	%fd5, [%rd33];
	sub.f64 	%fd6, %fd4, %fd5;
	add.s64 	%rd34, %rd31, %rd8;
	st.global.f64 	[%rd34], %fd6;
	add.s64 	%rd35, %rd32, %rd8;
	ld.global.f64 	%fd7, [%rd35];
	add.s64 	%rd36, %rd33, %rd8;
	ld.global.f64 	%fd8, [%rd36];
	sub.f64 	%fd9, %fd7, %fd8;
	add.s64 	%rd37, %rd34, %rd8;
	st.global.f64 	[%rd37], %fd9;
	add.s64 	%rd38, %rd35, %rd8;
	ld.global.f64 	%fd10, [%rd38];
	add.s64 	%rd39, %rd36, %rd8;
	ld.global.f64 	%fd11, [%rd39];
	sub.f64 	%fd12, %fd10, %fd11;
	add.s64 	%rd40, %rd37, %rd8;
	st.global.f64 	[%rd40], %fd12;
	add.s64 	%rd41, %rd38, %rd8;
	ld.global.f64 	%fd13, [%rd41];
	add.s64 	%rd42, %rd39, %rd8;
	ld.global.f64 	%fd14, [%rd42];
	sub.f64 	%fd15, %fd13, %fd14;
	add.s64 	%rd43, %rd40, %rd8;
	st.global.f64 	[%rd43], %fd15;
	add.s64 	%rd44, %rd41, %rd8;
	ld.global.f64 	%fd16, [%rd44];
	add.s64 	%rd45, %rd42, %rd8;
	ld.global.f64 	%fd17, [%rd45];
	sub.f64 	%fd18, %fd16, %fd17;
	add.s64 	%rd46, %rd43, %rd8;
	st.global.f64 	[%rd46], %fd18;
	add.s64 	%rd47, %rd44, %rd8;
	ld.global.f64 	%fd19, [%rd47];
	add.s64 	%rd48, %rd45, %rd8;
	ld.global.f64 	%fd20, [%rd48];
	sub.f64 	%fd21, %fd19, %fd20;
	add.s64 	%rd49, %rd46, %rd8;
	st.global.f64 	[%rd49], %fd21;
	add.s64 	%rd50, %rd47, %rd8;
	ld.global.f64 	%fd22, [%rd50];
	add.s64 	%rd51, %rd48, %rd8;
	ld.global.f64 	%fd23, [%rd51];
	sub.f64 	%fd24, %fd22, %fd23;
	add.s64 	%rd52, %rd49, %rd8;
	st.global.f64 	[%rd52], %fd24;
	add.s64 	%rd85, %rd85, -8;
	add.s64 	%rd84, %rd84, %rd7;
	setp.ne.s64 	%p4, %rd85, 0;
	mov.u64 	%rd87, %rd6;
	@%p4 bra 	$L__BB2_5;
$L__BB2_6:
	setp.eq.s64 	%p5, %rd5, 0;
	@%p5 bra 	$L__BB2_14;
	add.s64 	%rd53, %rd5, -1;
	setp.lt.u64 	%p6, %rd53, 3;
	@%p6 bra 	$L__BB2_9;
	mad.lo.s64 	%rd54, %rd87, %rd23, %rd83;
	shl.b64 	%rd55, %rd54, 3;
	add.s64 	%rd56, %rd3, %rd55;
	ld.global.f64 	%fd25, [%rd56];
	add.s64 	%rd57, %rd2, %rd55;
	ld.global.f64 	%fd26, [%rd57];
	sub.f64 	%fd27, %fd25, %fd26;
	add.s64 	%rd58, %rd1, %rd55;
	st.global.f64 	[%rd58], %fd27;
	add.s64 	%rd59, %rd56, %rd8;
	ld.global.f64 	%fd28, [%rd59];
	add.s64 	%rd60, %rd57, %rd8;
	ld.global.f64 	%fd29, [%rd60];
	sub.f64 	%fd30, %fd28, %fd29;
	add.s64 	%rd61, %rd58, %rd8;
	st.global.f64 	[%rd61], %fd30;
	add.s64 	%rd62, %rd59, %rd8;
	ld.global.f64 	%fd31, [%rd62];
	add.s64 	%rd63, %rd60, %rd8;
	ld.global.f64 	%fd32, [%rd63];
	sub.f64 	%fd33, %fd31, %fd32;
	add.s64 	%rd64, %rd61, %rd8;
	st.global.f64 	[%rd64], %fd33;
	add.s64 	%rd65, %rd62, %rd8;
	ld.global.f64 	%fd34, [%rd65];
	add.s64 	%rd66, %rd63, %rd8;
	ld.global.f64 	%fd35, [%rd66];
	sub.f64 	%fd36, %fd34, %fd35;
	add.s64 	%rd67, %rd64, %rd8;
	st.global.f64 	[%rd67], %fd36;
	add.s64 	%rd87, %rd87, 4;
$L__BB2_9:
	and.b64  	%rd68, %rd24, 3;
	setp.eq.s64 	%p7, %rd68, 0;
	@%p7 bra 	$L__BB2_14;
	setp.eq.s64 	%p8, %rd68, 1;
	@%p8 bra 	$L__BB2_12;
	mad.lo.s64 	%rd69, %rd87, %rd23, %rd83;
	shl.b64 	%rd70, %rd69, 3;
	add.s64 	%rd71, %rd3, %rd70;
	ld.global.f64 	%fd37, [%rd71];
	add.s64 	%rd72, %rd2, %rd70;
	ld.global.f64 	%fd38, [%rd72];
	sub.f64 	%fd39, %fd37, %fd38;
	add.s64 	%rd73, %rd1, %rd70;
	st.global.f64 	[%rd73], %fd39;
	add.s64 	%rd74, %rd71, %rd8;
	ld.global.f64 	%fd40, [%rd74];
	add.s64 	%rd75, %rd72, %rd8;
	ld.global.f64 	%fd41, [%rd75];
	sub.f64 	%fd42, %fd40, %fd41;
	add.s64 	%rd76, %rd73, %rd8;
	st.global.f64 	[%rd76], %fd42;
	add.s64 	%rd87, %rd87, 2;
$L__BB2_12:
	and.b64  	%rd77, %rd24, 1;
	setp.eq.b64 	%p9, %rd77, 1;
	not.pred 	%p10, %p9;
	@%p10 bra 	$L__BB2_14;
	mad.lo.s64 	%rd78, %rd87, %rd23, %rd83;
	shl.b64 	%rd79, %rd78, 3;
	add.s64 	%rd80, %rd3, %rd79;
	ld.global.f64 	%fd43, [%rd80];
	add.s64 	%rd81, %rd2, %rd79;
	ld.global.f64 	%fd44, [%rd81];
	sub.f64 	%fd45, %fd43, %fd44;
	add.s64 	%rd82, %rd1, %rd79;
	st.global.f64 	[%rd82], %fd45;
$L__BB2_14:
	add.s64 	%rd83, %rd83, %rd9;
	setp.lt.u64 	%p11, %rd83, %rd22;
	@%p11 bra 	$L__BB2_3;
$L__BB2_15:
	ret;

}
	// .globl	_Z10dotProductPKdS0_Pdmmm
.visible .entry _Z10dotProductPKdS0_Pdmmm(
	.param .u64 .ptr .align 1 _Z10dotProductPKdS0_Pdmmm_param_0,
	.param .u64 .ptr .align 1 _Z10dotProductPKdS0_Pdmmm_param_1,
	.param .u64 .ptr .align 1 _Z10dotProductPKdS0_Pdmmm_param_2,
	.param .u64 _Z10dotProductPKdS0_Pdmmm_param_3,
	.param .u64 _Z10dotProductPKdS0_Pdmmm_param_4,
	.param .u64 _Z10dotProductPKdS0_Pdmmm_param_5
)
{
	.local .align 16 .b8 	__local_depot3[16];
	.reg .b64 	%SP;
	.reg .b64 	%SPL;
	.reg .pred 	%p<14>;
	.reg .b32 	%r<11>;
	.reg .b64 	%rd<92>;
	.reg .b64 	%fd<55>;

	mov.u64 	%SPL, __local_depot3;
	cvta.local.u64 	%SP, %SPL;
	ld.param.u64 	%rd31, [_Z10dotProductPKdS0_Pdmmm_param_0];
	ld.param.u64 	%rd32, [_Z10dotProductPKdS0_Pdmmm_param_1];
	ld.param.u64 	%rd33, [_Z10dotProductPKdS0_Pdmmm_param_2];
	ld.param.u64 	%rd28, [_Z10dotProductPKdS0_Pdmmm_param_3];
	ld.param.u64 	%rd29, [_Z10dotProductPKdS0_Pdmmm_param_4];
	ld.param.u64 	%rd30, [_Z10dotProductPKdS0_Pdmmm_param_5];
	cvta.to.global.u64 	%rd1, %rd32;
	cvta.to.global.u64 	%rd2, %rd31;
	cvta.to.global.u64 	%rd3, %rd33;
	add.u64 	%rd34, %SP, 0;
	add.u64 	%rd4, %SPL, 0;
	mov.u32 	%r2, %ctaid.x;
	mov.u32 	%r1, %ntid.x;
	mov.u32 	%r3, %tid.x;
	mad.lo.s32 	%r4, %r2, %r1, %r3;
	cvt.u64.u32 	%rd85, %r4;
	setp.le.u64 	%p1, %rd28, %rd85;
	@%p1 bra 	$L__BB3_21;
	setp.ne.s64 	%p2, %rd30, 0;
	mov.u32 	%r5, %nctaid.x;
	mul.lo.s32 	%r6, %r1, %r5;
	cvt.u64.u32 	%rd6, %r6;
	@%p2 bra 	$L__BB3_6;
	mov.u64 	%rd82, $str$20;
$L__BB3_3:
	setp.ne.s64 	%p12, %rd85, 0;
	@%p12 bra 	$L__BB3_5;
	ld.global.u64 	%rd80, [%rd3];
	mov.b64 	%rd81, 0;
	st.local.v2.u64 	[%rd4], {%rd81, %rd80};
	cvta.global.u64 	%rd83, %rd82;
	{ // callseq 144, 0
	.param .b64 param0;
	st.param.b64 	[param0], %rd83;
	.param .b64 param1;
	st.param.b64 	[param1], %rd34;
	.param .b32 retval0;
	call.uni (retval0), 
	vprintf, 
	(
	param0, 
	param1
	);
	ld.param.b32 	%r9, [retval0];
	} // callseq 144
$L__BB3_5:
	add.s64 	%rd85, %rd85, %rd6;
	setp.lt.u64 	%p13, %rd85, %rd28;
	@%p13 bra 	$L__BB3_3;
	bra.uni 	$L__BB3_21;
$L__BB3_6:
	and.b64  	%rd9, %rd30, 7;
	and.b64  	%rd10, %rd30, 3;
	and.b64  	%rd11, %rd30, -8;
	and.b64  	%rd12, %rd30, 1;
	shl.b64 	%rd13, %rd29, 6;
	shl.b64 	%rd14, %rd29, 3;
$L__BB3_7:
	setp.lt.u64 	%p3, %rd30, 8;
	shl.b64 	%rd87, %rd85, 3;
	add.s64 	%rd16, %rd3, %rd87;
	ld.global.f64 	%fd52, [%rd16];
	mov.b64 	%rd90, 0;
	@%p3 bra 	$L__BB3_10;
	mov.u64 	%rd88, %rd11;
$L__BB3_9:
	.pragma "nounroll";
	add.s64 	%rd37, %rd2, %rd87;
	ld.global.f64 	%fd9, [%rd37];
	add.s64 	%rd38, %rd1, %rd87;
	ld.global.f64 	%fd10, [%rd38];
	fma.rn.f64 	%fd11, %fd9, %fd10, %fd52;
	st.global.f64 	[%rd16], %fd11;
	add.s64 	%rd39, %rd37, %rd14;
	ld.global.f64 	%fd12, [%rd39];
	add.s64 	%rd40, %rd38, %rd14;
	ld.global.f64 	%fd13, [%rd40];
	fma.rn.f64 	%fd14, %fd12, %fd13, %fd11;
	st.global.f64 	[%rd16], %fd14;
	add.s64 	%rd41, %rd39, %rd14;
	ld.global.f64 	%fd15, [%rd41];
	add.s64 	%rd42, %rd40, %rd14;
	ld.global.f64 	%fd16, [%rd42];
	fma.rn.f64 	%fd17, %fd15, %fd16, %fd14;
	st.global.f64 	[%rd16], %fd17;
	add.s64 	%rd43, %rd41, %rd14;
	ld.global.f64 	%fd18, [%rd43];
	add.s64 	%rd44, %rd42, %rd14;
	ld.global.f64 	%fd19, [%rd44];
	fma.rn.f64 	%fd20, %fd18, %fd19, %fd17;
	st.global.f64 	[%rd16], %fd20;
	add.s64 	%rd45, %rd43, %rd14;
	ld.global.f64 	%fd21, [%rd45];
	add.s64 	%rd46, %rd44, %rd14;
	ld.global.f64 	%fd22, [%rd46];
	fma.rn.f64 	%fd23, %fd21, %fd22, %fd20;
	st.global.f64 	[%rd16], %fd23;
	add.s64 	%rd47, %rd45, %rd14;
	ld.global.f64 	%fd24, [%rd47];
	add.s64 	%rd48, %rd46, %rd14;
	ld.global.f64 	%fd25, [%rd48];
	fma.rn.f64 	%fd26, %fd24, %fd25, %fd23;
	st.global.f64 	[%rd16], %fd26;
	add.s64 	%rd49, %rd47, %rd14;
	ld.global.f64 	%fd27, [%rd49];
	add.s64 	%rd50, %rd48, %rd14;
	ld.global.f64 	%fd28, [%rd50];
	fma.rn.f64 	%fd29, %fd27, %fd28, %fd26;
	st.global.f64 	[%rd16], %fd29;
	add.s64 	%rd51, %rd49, %rd14;
	ld.global.f64 	%fd30, [%rd51];
	add.s64 	%rd52, %rd50, %rd14;
	ld.global.f64 	%fd31, [%rd52];
	fma.rn.f64 	%fd52, %fd30, %fd31, %fd29;
	st.global.f64 	[%rd16], %fd52;
	add.s64 	%rd88, %rd88, -8;
	add.s64 	%rd87, %rd87, %rd13;
	setp.ne.s64 	%p4, %rd88, 0;
	mov.u64 	%rd90, %rd11;
	@%p4 bra 	$L__BB3_9;
$L__BB3_10:
	setp.eq.s64 	%p5, %rd9, 0;
	@%p5 bra 	$L__BB3_18;
	add.s64 	%rd53, %rd9, -1;
	setp.lt.u64 	%p6, %rd53, 3;
	@%p6 bra 	$L__BB3_13;
	mad.lo.s64 	%rd54, %rd90, %rd29, %rd85;
	shl.b64 	%rd55, %rd54, 3;
	add.s64 	%rd56, %rd2, %rd55;
	ld.global.f64 	%fd32, [%rd56];
	add.s64 	%rd57, %rd1, %rd55;
	ld.global.f64 	%fd33, [%rd57];
	fma.rn.f64 	%fd34, %fd32, %fd33, %fd52;
	st.global.f64 	[%rd16], %fd34;
	add.s64 	%rd58, %rd56, %rd14;
	ld.global.f64 	%fd35, [%rd58];
	add.s64 	%rd59, %rd57, %rd14;
	ld.global.f64 	%fd36, [%rd59];
	fma.rn.f64 	%fd37, %fd35, %fd36, %fd34;
	st.global.f64 	[%rd16], %fd37;
	add.s64 	%rd60, %rd58, %rd14;
	ld.global.f64 	%fd38, [%rd60];
	add.s64 	%rd61, %rd59, %rd14;
	ld.global.f64 	%fd39, [%rd61];
	fma.rn.f64 	%fd40, %fd38, %fd39, %fd37;
	st.global.f64 	[%rd16], %fd40;
	add.s64 	%rd62, %rd60, %rd14;
	ld.global.f64 	%fd41, [%rd62];
	add.s64 	%rd63, %rd61, %rd14;
	ld.global.f64 	%fd42, [%rd63];
	fma.rn.f64 	%fd52, %fd41, %fd42, %fd40;
	st.global.f64 	[%rd16], %fd52;
	add.s64 	%rd90, %rd90, 4;
$L__BB3_13:
	setp.eq.s64 	%p7, %rd10, 0;
	@%p7 bra 	$L__BB3_18;
	setp.eq.s64 	%p8, %rd10, 1;
	@%p8 bra 	$L__BB3_16;
	mad.lo.s64 	%rd64, %rd90, %rd29, %rd85;
	shl.b64 	%rd65, %rd64, 3;
	add.s64 	%rd66, %rd2, %rd65;
	ld.global.f64 	%fd43, [%rd66];
	add.s64 	%rd67, %rd1, %rd65;
	ld.global.f64 	%fd44, [%rd67];
	fma.rn.f64 	%fd45, %fd43, %fd44, %fd52;
	st.global.f64 	[%rd16], %fd45;
	add.s64 	%rd68, %rd66, %rd14;
	ld.global.f64 	%fd46, [%rd68];
	add.s64 	%rd69, %rd67, %rd14;
	ld.global.f64 	%fd47, [%rd69];
	fma.rn.f64 	%fd52, %fd46, %fd47, %fd45;
	st.global.f64 	[%rd16], %fd52;
	add.s64 	%rd90, %rd90, 2;
$L__BB3_16:
	setp.eq.s64 	%p9, %rd12, 0;
	@%p9 bra 	$L__BB3_18;
	mad.lo.s64 	%rd70, %rd90, %rd29, %rd85;
	shl.b64 	%rd71, %rd70, 3;
	add.s64 	%rd72, %rd2, %rd71;
	ld.global.f64 	%fd48, [%rd72];
	add.s64 	%rd73, %rd1, %rd71;
	ld.global.f64 	%fd49, [%rd73];
	fma.rn.f64 	%fd50, %fd48, %fd49, %fd52;
	st.global.f64 	[%rd16], %fd50;
$L__BB3_18:
	setp.ne.s64 	%p10, %rd85, 0;
	@%p10 bra 	$L__BB3_20;
	ld.global.u64 	%rd74, [%rd3];
	add.u64 	%rd75, %SP, 0;
	add.u64 	%rd76, %SPL, 0;
	mov.b64 	%rd77, 0;
	st.local.v2.u64 	[%rd76], {%rd77, %rd74};
	mov.u64 	%rd78, $str$20;
	cvta.global.u64 	%rd79, %rd78;
	{ // callseq 143, 0
	.param .b64 param0;
	st.param.b64 	[param0], %rd79;
	.param .b64 param1;
	st.param.b64 	[param1], %rd75;
	.param .b32 retval0;
	call.uni (retval0), 
	vprintf, 
	(
	param0, 
	param1
	);
	ld.param.b32 	%r7, [retval0];
	} // callseq 143
$L__BB3_20:
	add.s64 	%rd85, %rd85, %rd6;
	setp.lt.u64 	%p11, %rd85, %rd28;
	@%p11 bra 	$L__BB3_7;
$L__BB3_21:
	ret;

}
	// .globl	_Z9vectorAddPdPKdS1_S1_mmm
.visible .entry _Z9vectorAddPdPKdS1_S1_mmm(
	.param .u64 .ptr .align 1 _Z9vectorAddPdPKdS1_S1_mmm_param_0,
	.param .u64 .ptr .align 1 _Z9vectorAddPdPKdS1_S1_mmm_param_1,
	.param .u64 .ptr .align 1 _Z9vectorAddPdPKdS1_S1_mmm_param_2,
	.param .u64 .ptr .align 1 _Z9vectorAddPdPKdS1_S1_mmm_param_3,
	.param .u64 _Z9vectorAddPdPKdS1_S1_mmm_param_4,
	.param .u64 _Z9vectorAddPdPKdS1_S1_mmm_param_5,
	.param .u64 _Z9vectorAddPdPKdS1_S1_mmm_param_6
)
{
	.local .align 8 .b8 	__local_depot4[8];
	.reg .b64 	%SP;
	.reg .b64 	%SPL;
	.reg .pred 	%p<16>;
	.reg .b32 	%r<39>;
	.reg .b64 	%rd<130>;
	.reg .b64 	%fd<69>;

	mov.u64 	%SPL, __local_depot4;
	cvta.local.u64 	%SP, %SPL;
	ld.param.u64 	%rd34, [_Z9vectorAddPdPKdS1_S1_mmm_param_0];
	ld.param.u64 	%rd30, [_Z9vectorAddPdPKdS1_S1_mmm_param_1];
	ld.param.u64 	%rd35, [_Z9vectorAddPdPKdS1_S1_mmm_param_2];
	ld.param.u64 	%rd36, [_Z9vectorAddPdPKdS1_S1_mmm_param_3];
	ld.param.u64 	%rd31, [_Z9vectorAddPdPKdS1_S1_mmm_param_4];
	ld.param.u64 	%rd32, [_Z9vectorAddPdPKdS1_S1_mmm_param_5];
	ld.param.u64 	%rd33, [_Z9vectorAddPdPKdS1_S1_mmm_param_6];
	cvta.to.global.u64 	%rd1, %rd36;
	cvta.to.global.u64 	%rd2, %rd35;
	cvta.to.global.u64 	%rd3, %rd34;
	add.u64 	%rd37, %SP, 0;
	add.u64 	%rd4, %SPL, 0;
	mov.u32 	%r6, %ctaid.x;
	mov.u32 	%r1, %ntid.x;
	mov.u32 	%r7, %tid.x;
	mad.lo.s32 	%r8, %r6, %r1, %r7;
	cvt.u64.u32 	%rd123, %r8;
	setp.le.u64 	%p1, %rd32, %rd123;
	@%p1 bra 	$L__BB4_25;
	setp.ne.s64 	%p2, %rd33, 0;
	mov.u32 	%r9, %nctaid.x;
	mul.lo.s32 	%r10, %r1, %r9;
	cvt.u64.u32 	%rd6, %r10;
	@%p2 bra 	$L__BB4_8;
	shl.b64 	%rd7, %rd31, 3;
	shl.b64 	%rd8, %rd31, 5;
	shl.b64 	%rd9, %rd31, 4;
	mul.lo.s64 	%rd10, %rd31, 24;
$L__BB4_3:
	setp.ne.s64 	%p13, %rd123, 0;
	@%p13 bra 	$L__BB4_7;
	mov.u64 	%rd113, $str$21;
	cvta.global.u64 	%rd114, %rd113;
	{ // callseq 151, 0
	.param .b64 param0;
	st.param.b64 	[param0], %rd114;
	.param .b64 param1;
	st.param.b64 	[param1], 0;
	.param .b32 retval0;
	call.uni (retval0), 
	vprintf, 
	(
	param0, 
	param1
	);
	ld.param.b32 	%r25, [retval0];
	} // callseq 151
	mov.b32 	%r37, 0;
	mov.u64 	%rd124, %rd3;
$L__BB4_5:
	ld.global.f64 	%fd65, [%rd124];
	st.local.f64 	[%rd4], %fd65;
	mov.u64 	%rd115, $str$19;
	cvta.global.u64 	%rd116, %rd115;
	{ // callseq 152, 0
	.param .b64 param0;
	st.param.b64 	[param0], %rd116;
	.param .b64 param1;
	st.param.b64 	[param1], %rd37;
	.param .b32 retval0;
	call.uni (retval0), 
	vprintf, 
	(
	param0, 
	param1
	);
	ld.param.b32 	%r27, [retval0];
	} // callseq 152
	add.s64 	%rd118, %rd124, %rd7;
	ld.global.f64 	%fd66, [%rd118];
	st.local.f64 	[%rd4], %fd66;
	{ // callseq 153, 0
	.param .b64 param0;
	st.param.b64 	[param0], %rd116;
	.param .b64 param1;
	st.param.b64 	[param1], %rd37;
	.param .b32 retval0;
	call.uni (retval0), 
	vprintf, 
	(
	param0, 
	param1
	);
	ld.param.b32 	%r29, [retval0];
	} // callseq 153
	add.s64 	%rd119, %rd124, %rd9;
	ld.global.f64 	%fd67, [%rd119];
	st.local.f64 	[%rd4], %fd67;
	{ // callseq 154, 0
	.param .b64 param0;
	st.param.b64 	[param0], %rd116;
	.param .b64 param1;
	st.param.b64 	[param1], %rd37;
	.param .b32 retval0;
	call.uni (retval0), 
	vprintf, 
	(
	param0, 
	param1
	);
	ld.param.b32 	%r31, [retval0];
	} // callseq 154
	add.s64 	%rd120, %rd124, %rd10;
	ld.global.f64 	%fd68, [%rd120];
	st.local.f64 	[%rd4], %fd68;
	{ // callseq 155, 0
	.param .b64 param0;
	st.param.b64 	[param0], %rd116;
	.param .b64 param1;
	st.param.b64 	[param1], %rd37;
	.param .b32 retval0;
	call.uni (retval0), 
	vprintf, 
	(
	param0, 
	param1
	);
	ld.param.b32 	%r33, [retval0];
	} // callseq 155
	add.s32 	%r37, %r37, 4;
	add.s64 	%rd124, %rd124, %rd8;
	setp.ne.s32 	%p14, %r37, 100;
	@%p14 bra 	$L__BB4_5;
	mov.u64 	%rd121, $str$1;
	cvta.global.u64 	%rd122, %rd121;
	{ // callseq 156, 0
	.param .b64 param0;
	st.param.b64 	[param0], %rd122;
	.param .b64 param1;
	st.param.b64 	[param1], 0;
	.param .b32 retval0;
	call.uni (retval0), 
	vprintf, 
	(
	param0, 
	param1
	);
	ld.param.b32 	%r35, [retval0];
	} // callseq 156
$L__BB4_7:
	add.s64 	%rd123, %rd123, %rd6;
	setp.lt.u64 	%p15, %rd123, %rd32;
	@%p15 bra 	$L__BB4_3;
	bra.uni 	$L__BB4_25;
$L__BB4_8:
	and.b64  	%rd15, %rd33, 7;
	and.b64  	%rd16, %rd33, 3;
	and.b64  	%rd17, %rd33, -8;
	and.b64  	%rd18, %rd33, 1;
	cvta.to.global.u64 	%rd19, %rd30;
$L__BB4_9:
	setp.lt.u64 	%p3, %rd33, 8;
	shl.b64 	%rd39, %rd123, 3;
	add.s64 	%rd21, %rd19, %rd39;
	mov.b64 	%rd128, 0;
	@%p3 bra 	$L__BB4_12;
	mov.b64 	%rd126, 0;
$L__BB4_11:
	.pragma "nounroll";
	ld.global.f64 	%fd1, [%rd21];
	mad.lo.s64 	%rd41, %rd126, %rd31, %rd123;
	shl.b64 	%rd42, %rd41, 3;
	add.s64 	%rd43, %rd2, %rd42;
	ld.global.f64 	%fd2, [%rd43];
	add.s64 	%rd44, %rd1, %rd42;
	ld.global.f64 	%fd3, [%rd44];
	fma.rn.f64 	%fd4, %fd1, %fd2, %fd3;
	add.s64 	%rd45, %rd3, %rd42;
	st.global.f64 	[%rd45], %fd4;
	ld.global.f64 	%fd5, [%rd21];
	shl.b64 	%rd46, %rd31, 3;
	add.s64 	%rd47, %rd43, %rd46;
	ld.global.f64 	%fd6, [%rd47];
	add.s64 	%rd48, %rd44, %rd46;
	ld.global.f64 	%fd7, [%rd48];
	fma.rn.f64 	%fd8, %fd5, %fd6, %fd7;
	add.s64 	%rd49, %rd45, %rd46;
	st.global.f64 	[%rd49], %fd8;
	ld.global.f64 	%fd9, [%rd21];
	add.s64 	%rd50, %rd47, %rd46;
	ld.global.f64 	%fd10, [%rd50];
	add.s64 	%rd51, %rd48, %rd46;
	ld.global.f64 	%fd11, [%rd51];
	fma.rn.f64 	%fd12, %fd9, %fd10, %fd11;
	add.s64 	%rd52, %rd49, %rd46;
	st.global.f64 	[%rd52], %fd12;
	ld.global.f64 	%fd13, [%rd21];
	add.s64 	%rd53, %rd50, %rd46;
	ld.global.f64 	%fd14, [%rd53];
	add.s64 	%rd54, %rd51, %rd46;
	ld.global.f64 	%fd15, [%rd54];
	fma.rn.f64 	%fd16, %fd13, %fd14, %fd15;
	add.s64 	%rd55, %rd52, %rd46;
	st.global.f64 	[%rd55], %fd16;
	ld.global.f64 	%fd17, [%rd21];
	add.s64 	%rd56, %rd53, %rd46;
	ld.global.f64 	%fd18, [%rd56];
	add.s64 	%rd57, %rd54, %rd46;
	ld.global.f64 	%fd19, [%rd57];
	fma.rn.f64 	%fd20, %fd17, %fd18, %fd19;
	add.s64 	%rd58, %rd55, %rd46;
	st.global.f64 	[%rd58], %fd20;
	ld.global.f64 	%fd21, [%rd21];
	add.s64 	%rd59, %rd56, %rd46;
	ld.global.f64 	%fd22, [%rd59];
	add.s64 	%rd60, %rd57, %rd46;
	ld.global.f64 	%fd23, [%rd60];
	fma.rn.f64 	%fd24, %fd21, %fd22, %fd23;
	add.s64 	%rd61, %rd58, %rd46;
	st.global.f64 	[%rd61], %fd24;
	ld.global.f64 	%fd25, [%rd21];
	add.s64 	%rd62, %rd59, %rd46;
	ld.global.f64 	%fd26, [%rd62];
	add.s64 	%rd63, %rd60, %rd46;
	ld.global.f64 	%fd27, [%rd63];
	fma.rn.f64 	%fd28, %fd25, %fd26, %fd27;
	add.s64 	%rd64, %rd61, %rd46;
	st.global.f64 	[%rd64], %fd28;
	ld.global.f64 	%fd29, [%rd21];
	add.s64 	%rd65, %rd62, %rd46;
	ld.global.f64 	%fd30, [%rd65];
	add.s64 	%rd66, %rd63, %rd46;
	ld.global.f64 	%fd31, [%rd66];
	fma.rn.f64 	%fd32, %fd29, %fd30, %fd31;
	add.s64 	%rd67, %rd64, %rd46;
	st.global.f64 	[%rd67], %fd32;
	add.s64 	%rd126, %rd126, 8;
	setp.ne.s64 	%p4, %rd126, %rd17;
	mov.u64 	%rd128, %rd17;
	@%p4 bra 	$L__BB4_11;
$L__BB4_12:
	setp.eq.s64 	%p5, %rd15, 0;
	@%p5 bra 	$L__BB4_20;
	add.s64 	%rd68, %rd15, -1;
	setp.lt.u64 	%p6, %rd68, 3;
	@%p6 bra 	$L__BB4_15;
	ld.global.f64 	%fd33, [%rd21];
	mad.lo.s64 	%rd69, %rd128, %rd31, %rd123;
	shl.b64 	%rd70, %rd69, 3;
	add.s64 	%rd71, %rd2, %rd70;
	ld.global.f64 	%fd34, [%rd71];
	add.s64 	%rd72, %rd1, %rd70;
	ld.global.f64 	%fd35, [%rd72];
	fma.rn.f64 	%fd36, %fd33, %fd34, %fd35;
	add.s64 	%rd73, %rd3, %rd70;
	st.global.f64 	[%rd73], %fd36;
	ld.global.f64 	%fd37, [%rd21];
	shl.b64 	%rd74, %rd31, 3;
	add.s64 	%rd75, %rd71, %rd74;
	ld.global.f64 	%fd38, [%rd75];
	add.s64 	%rd76, %rd72, %rd74;
	ld.global.f64 	%fd39, [%rd76];
	fma.rn.f64 	%fd40, %fd37, %fd38, %fd39;
	add.s64 	%rd77, %rd73, %rd74;
	st.global.f64 	[%rd77], %fd40;
	ld.global.f64 	%fd41, [%rd21];
	add.s64 	%rd78, %rd75, %rd74;
	ld.global.f64 	%fd42, [%rd78];
	add.s64 	%rd79, %rd76, %rd74;
	ld.global.f64 	%fd43, [%rd79];
	fma.rn.f64 	%fd44, %fd41, %fd42, %fd43;
	add.s64 	%rd80, %rd77, %rd74;
	st.global.f64 	[%rd80], %fd44;
	ld.global.f64 	%fd45, [%rd21];
	add.s64 	%rd81, %rd78, %rd74;
	ld.global.f64 	%fd46, [%rd81];
	add.s64 	%rd82, %rd79, %rd74;
	ld.global.f64 	%fd47, [%rd82];
	fma.rn.f64 	%fd48, %fd45, %fd46, %fd47;
	add.s64 	%rd83, %rd80, %rd74;
	st.global.f64 	[%rd83], %fd48;
	add.s64 	%rd128, %rd128, 4;
$L__BB4_15:
	setp.eq.s64 	%p7, %rd16, 0;
	@%p7 bra 	$L__BB4_20;
	setp.eq.s64 	%p8, %rd16, 1;
	@%p8 bra 	$L__BB4_18;
	ld.global.f64 	%fd49, [%rd21];
	mad.lo.s64 	%rd84, %rd128, %rd31, %rd123;
	shl.b64 	%rd85, %rd84, 3;
	add.s64 	%rd86, %rd2, %rd85;
	ld.global.f64 	%fd50, [%rd86];
	add.s64 	%rd87, %rd1, %rd85;
	ld.global.f64 	%fd51, [%rd87];
	fma.rn.f64 	%fd52, %fd49, %fd50, %fd51;
	add.s64 	%rd88, %rd3, %rd85;
	st.global.f64 	[%rd88], %fd52;
	ld.global.f64 	%fd53, [%rd21];
	shl.b64 	%rd89, %rd31, 3;
	add.s64 	%rd90, %rd86, %rd89;
	ld.global.f64 	%fd54, [%rd90];
	add.s64 	%rd91, %rd87, %rd89;
	ld.global.f64 	%fd55, [%rd91];
	fma.rn.f64 	%fd56, %fd53, %fd54, %fd55;
	add.s64 	%rd92, %rd88, %rd89;
	st.global.f64 	[%rd92], %fd56;
	add.s64 	%rd128, %rd128, 2;
$L__BB4_18:
	setp.eq.s64 	%p9, %rd18, 0;
	@%p9 bra 	$L__BB4_20;
	ld.global.f64 	%fd57, [%rd21];
	mad.lo.s64 	%rd93, %rd128, %rd31, %rd123;
	shl.b64 	%rd94, %rd93, 3;
	add.s64 	%rd95, %rd2, %rd94;
	ld.global.f64 	%fd58, [%rd95];
	add.s64 	%rd96, %rd1, %rd94;
	ld.global.f64 	%fd59, [%rd96];
	fma.rn.f64 	%fd60, %fd57, %fd58, %fd59;
	add.s64 	%rd97, %rd3, %rd94;
	st.global.f64 	[%rd97], %fd60;
$L__BB4_20:
	setp.ne.s64 	%p10, %rd123, 0;
	@%p10 bra 	$L__BB4_24;
	mov.u64 	%rd98, $str$21;
	cvta.global.u64 	%rd99, %rd98;
	{ // callseq 145, 0
	.param .b64 param0;
	st.param.b64 	[param0], %rd99;
	.param .b64 param1;
	st.param.b64 	[param1], 0;
	.param .b32 retval0;
	call.uni (retval0), 
	vprintf, 
	(
	param0, 
	param1
	);
	ld.param.b32 	%r12, [retval0];
	} // callseq 145
	mov.b32 	%r38, 0;
$L__BB4_22:
	cvt.u64.u32 	%rd100, %r38;
	mul.lo.s64 	%rd101, %rd31, %rd100;
	shl.b64 	%rd102, %rd101, 3;
	add.s64 	%rd103, %rd3, %rd102;
	ld.global.f64 	%fd61, [%rd103];
	st.local.f64 	[%rd4], %fd61;
	mov.u64 	%rd104, $str$19;
	cvta.global.u64 	%rd105, %rd104;
	add.u64 	%rd106, %SP, 0;
	{ // callseq 146, 0
	.param .b64 param0;
	st.param.b64 	[param0], %rd105;
	.param .b64 param1;
	st.param.b64 	[param1], %rd106;
	.param .b32 retval0;
	call.uni (retval0), 
	vprintf, 
	(
	param0, 
	param1
	);
	ld.param.b32 	%r14, [retval0];
	} // callseq 146
	shl.b64 	%rd107, %rd31, 3;
	add.s64 	%rd108, %rd103, %rd107;
	ld.global.f64 	%fd62, [%rd108];
	st.local.f64 	[%rd4], %fd62;
	{ // callseq 147, 0
	.param .b64 param0;
	st.param.b64 	[param0], %rd105;
	.param .b64 param1;
	st.param.b64 	[param1], %rd106;
	.param .b32 retval0;
	call.uni (retval0), 
	vprintf, 
	(
	param0, 
	param1
	);
	ld.param.b32 	%r16, [retval0];
	} // callseq 147
	add.s64 	%rd109, %rd108, %rd107;
	ld.global.f64 	%fd63, [%rd109];
	st.local.f64 	[%rd4], %fd63;
	{ // callseq 148, 0
	.param .b64 param0;
	st.param.b64 	[param0], %rd105;
	.param .b64 param1;
	st.param.b64 	[param1], %rd106;
	.param .b32 retval0;
	call.uni (retval0), 
	vprintf, 
	(
	param0, 
	param1
	);
	ld.param.b32 	%r18, [retval0];
	} // callseq 148
	add.s64 	%rd110, %rd109, %rd107;
	ld.global.f64 	%fd64, [%rd110];
	st.local.f64 	[%rd4], %fd64;
	{ // callseq 149, 0
	.param .b64 param0;
	st.param.b64 	[param0], %rd105;
	.param .b64 param1;
	st.param.b64 	[param1], %rd106;
	.param .b32 retval0;
	call.uni (retval0), 
	vprintf, 
	(
	param0, 
	param1
	);
	ld.param.b32 	%r20, [retval0];
	} // callseq 149
	add.s32 	%r38, %r38, 4;
	setp.ne.s32 	%p11, %r38, 100;
	@%p11 bra 	$L__BB4_22;
	mov.u64 	%rd111, $str$1;
	cvta.global.u64 	%rd112, %rd111;
	{ // callseq 150, 0
	.param .b64 param0;
	st.param.b64 	[param0], %rd112;
	.param .b64 param1;
	st.param.b64 	[param1], 0;
	.param .b32 retval0;
	call.uni (retval0), 
	vprintf, 
	(
	param0, 
	param1
	);
	ld.param.b32 	%r22, [retval0];
	} // callseq 150
$L__BB4_24:
	add.s64 	%rd123, %rd123, %rd6;
	setp.lt.u64 	%p12, %rd123, %rd32;
	@%p12 bra 	$L__BB4_9;
$L__BB4_25:
	ret;

}
	// .globl	_Z12vectorUpdatePddPKdmmm
.visible .entry _Z12vectorUpdatePddPKdmmm(
	.param .u64 .ptr .align 1 _Z12vectorUpdatePddPKdmmm_param_0,
	.param .f64 _Z12vectorUpdatePddPKdmmm_param_1,
	.param .u64 .ptr .align 1 _Z12vectorUpdatePddPKdmmm_param_2,
	.param .u64 _Z12vectorUpdatePddPKdmmm_param_3,
	.param .u64 _Z12vectorUpdatePddPKdmmm_param_4,
	.param .u64 _Z12vectorUpdatePddPKdmmm_param_5
)
{
	.reg .pred 	%p<13>;
	.reg .b32 	%r<7>;
	.reg .b64 	%rd<105>;
	.reg .b64 	%fd<64>;

	ld.param.u64 	%rd30, [_Z12vectorUpdatePddPKdmmm_param_0];
	ld.param.f64 	%fd1, [_Z12vectorUpdatePddPKdmmm_param_1];
	ld.param.u64 	%rd31, [_Z12vectorUpdatePddPKdmmm_param_2];
	ld.param.u64 	%rd27, [_Z12vectorUpdatePddPKdmmm_param_3];
	ld.param.u64 	%rd28, [_Z12vectorUpdatePddPKdmmm_param_4];
	ld.param.u64 	%rd29, [_Z12vectorUpdatePddPKdmmm_param_5];
	cvta.to.global.u64 	%rd1, %rd30;
	cvta.to.global.u64 	%rd2, %rd31;
	mov.u32 	%r3, %ctaid.x;
	mov.u32 	%r1, %ntid.x;
	mov.u32 	%r4, %tid.x;
	mad.lo.s32 	%r5, %r3, %r1, %r4;
	cvt.u64.u32 	%rd99, %r5;
	setp.le.u64 	%p1, %rd28, %rd99;
	@%p1 bra 	$L__BB5_17;
	setp.eq.s64 	%p2, %rd29, 0;
	mov.u32 	%r6, %nctaid.x;
	mul.lo.s32 	%r2, %r1, %r6;
	@%p2 bra 	$L__BB5_17;
	and.b64  	%rd4, %rd29, 15;
	and.b64  	%rd5, %rd29, 7;
	and.b64  	%rd6, %rd29, -16;
	and.b64  	%rd7, %rd29, 3;
	shl.b64 	%rd8, %rd27, 7;
	shl.b64 	%rd9, %rd27, 3;
	cvt.u64.u32 	%rd10, %r2;
$L__BB5_3:
	setp.lt.u64 	%p3, %rd29, 16;
	mov.b64 	%rd103, 0;
	@%p3 bra 	$L__BB5_6;
	shl.b64 	%rd100, %rd99, 3;
	mov.u64 	%rd101, %rd6;
$L__BB5_5:
	.pragma "nounroll";
	add.s64 	%rd33, %rd2, %rd100;
	ld.global.f64 	%fd2, [%rd33];
	mul.f64 	%fd3, %fd1, %fd2;
	add.s64 	%rd34, %rd1, %rd100;
	st.global.f64 	[%rd34], %fd3;
	add.s64 	%rd35, %rd33, %rd9;
	ld.global.f64 	%fd4, [%rd35];
	mul.f64 	%fd5, %fd1, %fd4;
	add.s64 	%rd36, %rd34, %rd9;
	st.global.f64 	[%rd36], %fd5;
	add.s64 	%rd37, %rd35, %rd9;
	ld.global.f64 	%fd6, [%rd37];
	mul.f64 	%fd7, %fd1, %fd6;
	add.s64 	%rd38, %rd36, %rd9;
	st.global.f64 	[%rd38], %fd7;
	add.s64 	%rd39, %rd37, %rd9;
	ld.global.f64 	%fd8, [%rd39];
	mul.f64 	%fd9, %fd1, %fd8;
	add.s64 	%rd40, %rd38, %rd9;
	st.global.f64 	[%rd40], %fd9;
	add.s64 	%rd41, %rd39, %rd9;
	ld.global.f64 	%fd10, [%rd41];
	mul.f64 	%fd11, %fd1, %fd10;
	add.s64 	%rd42, %rd40, %rd9;
	st.global.f64 	[%rd42], %fd11;
	add.s64 	%rd43, %rd41, %rd9;
	ld.global.f64 	%fd12, [%rd43];
	mul.f64 	%fd13, %fd1, %fd12;
	add.s64 	%rd44, %rd42, %rd9;
	st.global.f64 	[%rd44], %fd13;
	add.s64 	%rd45, %rd43, %rd9;
	ld.global.f64 	%fd14, [%rd45];
	mul.f64 	%fd15, %fd1, %fd14;
	add.s64 	%rd46, %rd44, %rd9;
	st.global.f64 	[%rd46], %fd15;
	add.s64 	%rd47, %rd45, %rd9;
	ld.global.f64 	%fd16, [%rd47];
	mul.f64 	%fd17, %fd1, %fd16;
	add.s64 	%rd48, %rd46, %rd9;
	st.global.f64 	[%rd48], %fd17;
	add.s64 	%rd49, %rd47, %rd9;
	ld.global.f64 	%fd18, [%rd49];
	mul.f64 	%fd19, %fd1, %fd18;
	add.s64 	%rd50, %rd48, %rd9;
	st.global.f64 	[%rd50], %fd19;
	add.s64 	%rd51, %rd49, %rd9;
	ld.global.f64 	%fd20, [%rd51];
	mul.f64 	%fd21, %fd1, %fd20;
	add.s64 	%rd52, %rd50, %rd9;
	st.global.f64 	[%rd52], %fd21;
	add.s64 	%rd53, %rd51, %rd9;
	ld.global.f64 	%fd22, [%rd53];
	mul.f64 	%fd23, %fd1, %fd22;
	add.s64 	%rd54, %rd52, %rd9;
	st.global.f64 	[%rd54], %fd23;
	add.s64 	%rd55, %rd53, %rd9;
	ld.global.f64 	%fd24, [%rd55];
	mul.f64 	%fd25, %fd1, %fd24;
	add.s64 	%rd56, %rd54, %rd9;
	st.global.f64 	[%rd56], %fd25;
	add.s64 	%rd57, %rd55, %rd9;
	ld.global.f64 	%fd26, [%rd57];
	mul.f64 	%fd27, %fd1, %fd26;
	add.s64 	%rd58, %rd56, %rd9;
	st.global.f64 	[%rd58], %fd27;
	add.s64 	%rd59, %rd57, %rd9;
	ld.global.f64 	%fd28, [%rd59];
	mul.f64 	%fd29, %fd1, %fd28;
	add.s64 	%rd60, %rd58, %rd9;
	st.global.f64 	[%rd60], %fd29;
	add.s64 	%rd61, %rd59, %rd9;
	ld.global.f64 	%fd30, [%rd61];
	mul.f64 	%fd31, %fd1, %fd30;
	add.s64 	%rd62, %rd60, %rd9;
	st.global.f64 	[%rd62], %fd31;
	add.s64 	%rd63, %rd61, %rd9;
	ld.global.f64 	%fd32, [%rd63];
	mul.f64 	%fd33, %fd1, %fd32;
	add.s64 	%rd64, %rd62, %rd9;
	st.global.f64 	[%rd64], %fd33;
	add.s64 	%rd101, %rd101, -16;
	add.s64 	%rd100, %rd100, %rd8;
	setp.ne.s64 	%p4, %rd101, 0;
	mov.u64 	%rd103, %rd6;
	@%p4 bra 	$L__BB5_5;
$L__BB5_6:
	setp.eq.s64 	%p5, %rd4, 0;
	@%p5 bra 	$L__BB5_16;
	add.s64 	%rd65, %rd4, -1;
	setp.lt.u64 	%p6, %rd65, 7;
	@%p6 bra 	$L__BB5_9;
	mad.lo.s64 	%rd66, %rd103, %rd27, %rd99;
	shl.b64 	%rd67, %rd66, 3;
	add.s64 	%rd68, %rd2, %rd67;
	ld.global.f64 	%fd34, [%rd68];
	mul.f64 	%fd35, %fd1, %fd34;
	add.s64 	%rd69, %rd1, %rd67;
	st.global.f64 	[%rd69], %fd35;
	add.s64 	%rd70, %rd68, %rd9;
	ld.global.f64 	%fd36, [%rd70];
	mul.f64 	%fd37, %fd1, %fd36;
	add.s64 	%rd71, %rd69, %rd9;
	st.global.f64 	[%rd71], %fd37;
	add.s64 	%rd72, %rd70, %rd9;
	ld.global.f64 	%fd38, [%rd72];
	mul.f64 	%fd39, %fd1, %fd38;
	add.s64 	%rd73, %rd71, %rd9;
	st.global.f64 	[%rd73], %fd39;
	add.s64 	%rd74, %rd72, %rd9;
	ld.global.f64 	%fd40, [%rd74];
	mul.f64 	%fd41, %fd1, %fd40;
	add.s64 	%rd75, %rd73, %rd9;
	st.global.f64 	[%rd75], %fd41;
	add.s64 	%rd76, %rd74, %rd9;
	ld.global.f64 	%fd42, [%rd76];
	mul.f64 	%fd43, %fd1, %fd42;
	add.s64 	%rd77, %rd75, %rd9;
	st.global.f64 	[%rd77], %fd43;
	add.s64 	%rd78, %rd76, %rd9;
	ld.global.f64 	%fd44, [%rd78];
	mul.f64 	%fd45, %fd1, %fd44;
	add.s64 	%rd79, %rd77, %rd9;
	st.global.f64 	[%rd79], %fd45;
	add.s64 	%rd80, %rd78, %rd9;
	ld.global.f64 	%fd46, [%rd80];
	mul.f64 	%fd47, %fd1, %fd46;
	add.s64 	%rd81, %rd79, %rd9;
	st.global.f64 	[%rd81], %fd47;
	add.s64 	%rd82, %rd80, %rd9;
	ld.global.f64 	%fd48, [%rd82];
	mul.f64 	%fd49, %fd1, %fd48;
	add.s64 	%rd83, %rd81, %rd9;
	st.global.f64 	[%rd83], %fd49;
	add.s64 	%rd103, %rd103, 8;
$L__BB5_9:
	setp.eq.s64 	%p7, %rd5, 0;
	@%p7 bra 	$L__BB5_16;
	add.s64 	%rd84, %rd5, -1;
	setp.lt.u64 	%p8, %rd84, 3;
	@%p8 bra 	$L__BB5_12;
	mad.lo.s64 	%rd85, %rd103, %rd27, %rd99;
	shl.b64 	%rd86, %rd85, 3;
	add.s64 	%rd87, %rd2, %rd86;
	ld.global.f64 	%fd50, [%rd87];
	mul.f64 	%fd51, %fd1, %fd50;
	add.s64 	%rd88, %rd1, %rd86;
	st.global.f64 	[%rd88], %fd51;
	add.s64 	%rd89, %rd87, %rd9;
	ld.global.f64 	%fd52, [%rd89];
	mul.f64 	%fd53, %fd1, %fd52;
	add.s64 	%rd90, %rd88, %rd9;
	st.global.f64 	[%rd90], %fd53;
	add.s64 	%rd91, %rd89, %rd9;
	ld.global.f64 	%fd54, [%rd91];
	mul.f64 	%fd55, %fd1, %fd54;
	add.s64 	%rd92, %rd90, %rd9;
	st.global.f64 	[%rd92], %fd55;
	add.s64 	%rd93, %rd91, %rd9;
	ld.global.f64 	%fd56, [%rd93];
	mul.f64 	%fd57, %fd1, %fd56;
	add.s64 	%rd94, %rd92, %rd9;
	st.global.f64 	[%rd94], %fd57;
	add.s64 	%rd103, %rd103, 4;
$L__BB5_12:
	setp.eq.s64 	%p9, %rd7, 0;
	@%p9 bra 	$L__BB5_16;
	setp.eq.s64 	%p10, %rd7, 1;
	mad.lo.s64 	%rd95, %rd103, %rd27, %rd99;
	shl.b64 	%rd96, %rd95, 3;
	add.s64 	%rd22, %rd2, %rd96;
	ld.global.f64 	%fd58, [%rd22];
	mul.f64 	%fd59, %fd1, %fd58;
	add.s64 	%rd23, %rd1, %rd96;
	st.global.f64 	[%rd23], %fd59;
	@%p10 bra 	$L__BB5_16;
	setp.eq.s64 	%p11, %rd7, 2;
	add.s64 	%rd24, %rd22, %rd9;
	ld.global.f64 	%fd60, [%rd24];
	mul.f64 	%fd61, %fd1, %fd60;
	add.s64 	%rd25, %rd23, %rd9;
	st.global.f64 	[%rd25], %fd61;
	@%p11 bra 	$L__BB5_16;
	add.s64 	%rd97, %rd24, %rd9;
	ld.global.f64 	%fd62, [%rd97];
	mul.f64 	%fd63, %fd1, %fd62;
	add.s64 	%rd98, %rd25, %rd9;
	st.global.f64 	[%rd98], %fd63;
$L__BB5_16:
	add.s64 	%rd99, %rd99, %rd10;
	setp.lt.u64 	%p12, %rd99, %rd28;
	@%p12 bra 	$L__BB5_3;
$L__BB5_17:
	ret;

}
	// .globl	_Z11vectorMinusPdPKdS_mmm
.visible .entry _Z11vectorMinusPdPKdS_mmm(
	.param .u64 .ptr .align 1 _Z11vectorMinusPdPKdS_mmm_param_0,
	.param .u64 .ptr .align 1 _Z11vectorMinusPdPKdS_mmm_param_1,
	.param .u64 .ptr .align 1 _Z11vectorMinusPdPKdS_mmm_param_2,
	.param .u64 _Z11vectorMinusPdPKdS_mmm_param_3,
	.param .u64 _Z11vectorMinusPdPKdS_mmm_param_4,
	.param .u64 _Z11vectorMinusPdPKdS_mmm_param_5
)
{
	.local .align 8 .b8 	__local_depot6[8];
	.reg .b64 	%SP;
	.reg .b64 	%SPL;
	.reg .pred 	%p<17>;
	.reg .b32 	%r<43>;
	.reg .b64 	%rd<119>;
	.reg .b64 	%fd<86>;

	mov.u64 	%SPL, __local_depot6;
	cvta.local.u64 	%SP, %SPL;
	ld.param.u64 	%rd30, [_Z11vectorMinusPdPKdS_mmm_param_0];
	ld.param.u64 	%rd31, [_Z11vectorMinusPdPKdS_mmm_param_1];
	ld.param.u64 	%rd32, [_Z11vectorMinusPdPKdS_mmm_param_2];
	ld.param.u64 	%rd27, [_Z11vectorMinusPdPKdS_mmm_param_3];
	ld.param.u64 	%rd28, [_Z11vectorMinusPdPKdS_mmm_param_4];
	ld.param.u64 	%rd29, [_Z11vectorMinusPdPKdS_mmm_param_5];
	cvta.to.global.u64 	%rd1, %rd30;
	cvta.to.global.u64 	%rd2, %rd31;
	cvta.to.global.u64 	%rd3, %rd32;
	add.u64 	%rd4, %SPL, 0;
	mov.u32 	%r6, %ctaid.x;
	mov.u32 	%r1, %ntid.x;
	mov.u32 	%r7, %tid.x;
	mad.lo.s32 	%r8, %r6, %r1, %r7;
	cvt.u64.u32 	%rd112, %r8;
	setp.le.u64 	%p1, %rd28, %rd112;
	@%p1 bra 	$L__BB6_25;
	setp.ne.s64 	%p2, %rd29, 0;
	mov.u32 	%r9, %nctaid.x;
	mul.lo.s32 	%r10, %r1, %r9;
	cvt.u64.u32 	%rd6, %r10;
	@%p2 bra 	$L__BB6_8;
	shl.b64 	%rd7, %rd27, 3;
	shl.b64 	%rd8, %rd27, 5;
	shl.b64 	%rd9, %rd27, 4;
	mul.lo.s64 	%rd10, %rd27, 24;
$L__BB6_3:
	setp.ne.s64 	%p14, %rd112, 0;
	@%p14 bra 	$L__BB6_7;
	mov.u64 	%rd99, $str$22;
	cvta.global.u64 	%rd100, %rd99;
	{ // callseq 164, 0
	.param .b64 param0;
	st.param.b64 	[param0], %rd100;
	.param .b64 param1;
	st.param.b64 	[param1], 0;
	.param .b32 retval0;
	call.uni (retval0), 
	vprintf, 
	(
	param0, 
	param1
	);
	ld.param.b32 	%r27, [retval0];
	} // callseq 164
	mov.b32 	%r41, 0;
	mov.u64 	%rd113, %rd2;
$L__BB6_5:
	ld.global.f64 	%fd81, [%rd113];
	st.local.f64 	[%rd4], %fd81;
	mov.u64 	%rd101, $str$19;
	cvta.global.u64 	%rd102, %rd101;
	add.u64 	%rd103, %SP, 0;
	{ // callseq 165, 0
	.param .b64 param0;
	st.param.b64 	[param0], %rd102;
	.param .b64 param1;
	st.param.b64 	[param1], %rd103;
	.param .b32 retval0;
	call.uni (retval0), 
	vprintf, 
	(
	param0, 
	param1
	);
	ld.param.b32 	%r29, [retval0];
	} // callseq 165
	add.s64 	%rd104, %rd113, %rd7;
	ld.global.f64 	%fd82, [%rd104];
	st.local.f64 	[%rd4], %fd82;
	{ // callseq 166, 0
	.param .b64 param0;
	st.param.b64 	[param0], %rd102;
	.param .b64 param1;
	st.param.b64 	[param1], %rd103;
	.param .b32 retval0;
	call.uni (retval0), 
	vprintf, 
	(
	param0, 
	param1
	);
	ld.param.b32 	%r31, [retval0];
	} // callseq 166
	add.s64 	%rd105, %rd113, %rd9;
	ld.global.f64 	%fd83, [%rd105];
	st.local.f64 	[%rd4], %fd83;
	{ // callseq 167, 0
	.param .b64 param0;
	st.param.b64 	[param0], %rd102;
	.param .b64 param1;
	st.param.b64 	[param1], %rd103;
	.param .b32 retval0;
	call.uni (retval0), 
	vprintf, 
	(
	param0, 
	param1
	);
	ld.param.b32 	%r33, [retval0];
	} // callseq 167
	add.s64 	%rd106, %rd113, %rd10;
	ld.global.f64 	%fd84, [%rd106];
	st.local.f64 	[%rd4], %fd84;
	{ // callseq 168, 0
	.param .b64 param0;
	st.param.b64 	[param0], %rd102;
	.param .b64 param1;
	st.param.b64 	[param1], %rd103;
	.param .b32 retval0;
	call.uni (retval0), 
	vprintf, 
	(
	param0, 
	param1
	);
	ld.param.b32 	%r35, [retval0];
	} // callseq 168
	add.s32 	%r41, %r41, 4;
	add.s64 	%rd113, %rd113, %rd8;
	setp.ne.s32 	%p15, %r41, 100;
	@%p15 bra 	$L__BB6_5;
	mov.u64 	%rd107, $str$1;
	cvta.global.u64 	%rd108, %rd107;
	{ // callseq 169, 0
	.param .b64 param0;
	st.param.b64 	[param0], %rd108;
	.param .b64 param1;
	st.param.b64 	[param1], 0;
	.param .b32 retval0;
	call.uni (retval0), 
	vprintf, 
	(
	param0, 
	param1
	);
	ld.param.b32 	%r37, [retval0];
	} // callseq 169
	ld.global.f64 	%fd85, [%rd3];
	st.local.f64 	[%rd4], %fd85;
	mov.u64 	%rd109, $str$23;
	cvta.global.u64 	%rd110, %rd109;
	{ // callseq 170, 0
	.param .b64 param0;
	st.param.b64 	[param0], %rd110;
	.param .b64 param1;
	st.param.b64 	[param1], %rd103;
	.param .b32 retval0;
	call.uni (retval0), 
	vprintf, 
	(
	param0, 
	param1
	);
	ld.param.b32 	%r39, [retval0];
	} // callseq 170
$L__BB6_7:
	add.s64 	%rd112, %rd112, %rd6;
	setp.lt.u64 	%p16, %rd112, %rd28;
	@%p16 bra 	$L__BB6_3;
	bra.uni 	$L__BB6_25;
$L__BB6_8:
	and.b64  	%rd15, %rd29, 7;
	and.b64  	%rd16, %rd29, -8;
$L__BB6_9:
	setp.lt.u64 	%p3, %rd29, 8;
	shl.b64 	%rd35, %rd112, 3;
	add.s64 	%rd18, %rd3, %rd35;
	mov.b64 	%rd117, 0;
	@%p3 bra 	$L__BB6_12;
	mov.b64 	%rd115, 0;
$L__BB6_11:
	.pragma "nounroll";
	ld.global.f64 	%fd1, [%rd18];
	mad.lo.s64 	%rd37, %rd115, %rd27, %rd112;
	shl.b64 	%rd38, %rd37, 3;
	add.s64 	%rd39, %rd2, %rd38;
	ld.global.f64 	%fd2, [%rd39];
	mul.f64 	%fd3, %fd1, %fd2;
	add.s64 	%rd40, %rd1, %rd38;
	ld.global.f64 	%fd4, [%rd40];
	sub.f64 	%fd5, %fd4, %fd3;
	st.global.f64 	[%rd40], %fd5;
	ld.global.f64 	%fd6, [%rd18];
	shl.b64 	%rd41, %rd27, 3;
	add.s64 	%rd42, %rd39, %rd41;
	ld.global.f64 	%fd7, [%rd42];
	mul.f64 	%fd8, %fd6, %fd7;
	add.s64 	%rd43, %rd40, %rd41;
	ld.global.f64 	%fd9, [%rd43];
	sub.f64 	%fd10, %fd9, %fd8;
	st.global.f64 	[%rd43], %fd10;
	ld.global.f64 	%fd11, [%rd18];
	add.s64 	%rd44, %rd42, %rd41;
	ld.global.f64 	%fd12, [%rd44];
	mul.f64 	%fd13, %fd11, %fd12;
	add.s64 	%rd45, %rd43, %rd41;
	ld.global.f64 	%fd14, [%rd45];
	sub.f64 	%fd15, %fd14, %fd13;
	st.global.f64 	[%rd45], %fd15;
	ld.global.f64 	%fd16, [%rd18];
	add.s64 	%rd46, %rd44, %rd41;
	ld.global.f64 	%fd17, [%rd46];
	mul.f64 	%fd18, %fd16, %fd17;
	add.s64 	%rd47, %rd45, %rd41;
	ld.global.f64 	%fd19, [%rd47];
	sub.f64 	%fd20, %fd19, %fd18;
	st.global.f64 	[%rd47], %fd20;
	ld.global.f64 	%fd21, [%rd18];
	add.s64 	%rd48, %rd46, %rd41;
	ld.global.f64 	%fd22, [%rd48];
	mul.f64 	%fd23, %fd21, %fd22;
	add.s64 	%rd49, %rd47, %rd41;
	ld.global.f64 	%fd24, [%rd49];
	sub.f64 	%fd25, %fd24, %fd23;
	st.global.f64 	[%rd49], %fd25;
	ld.global.f64 	%fd26, [%rd18];
	add.s64 	%rd50, %rd48, %rd41;
	ld.global.f64 	%fd27, [%rd50];
	mul.f64 	%fd28, %fd26, %fd27;
	add.s64 	%rd51, %rd49, %rd41;
	ld.global.f64 	%fd29, [%rd51];
	sub.f64 	%fd30, %fd29, %fd28;
	st.global.f64 	[%rd51], %fd30;
	ld.global.f64 	%fd31, [%rd18];
	add.s64 	%rd52, %rd50, %rd41;
	ld.global.f64 	%fd32, [%rd52];
	mul.f64 	%fd33, %fd31, %fd32;
	add.s64 	%rd53, %rd51, %rd41;
	ld.global.f64 	%fd34, [%rd53];
	sub.f64 	%fd35, %fd34, %fd33;
	st.global.f64 	[%rd53], %fd35;
	ld.global.f64 	%fd36, [%rd18];
	add.s64 	%rd54, %rd52, %rd41;
	ld.global.f64 	%fd37, [%rd54];
	mul.f64 	%fd38, %fd36, %fd37;
	add.s64 	%rd55, %rd53, %rd41;
	ld.global.f64 	%fd39, [%rd55];
	sub.f64 	%fd40, %fd39, %fd38;
	st.global.f64 	[%rd55], %fd40;
	add.s64 	%rd115, %rd115, 8;
	setp.ne.s64 	%p4, %rd115, %rd16;
	mov.u64 	%rd117, %rd16;
	@%p4 bra 	$L__BB6_11;
$L__BB6_12:
	setp.eq.s64 	%p5, %rd15, 0;
	@%p5 bra 	$L__BB6_20;
	add.s64 	%rd56, %rd15, -1;
	setp.lt.u64 	%p6, %rd56, 3;
	@%p6 bra 	$L__BB6_15;
	ld.global.f64 	%fd41, [%rd18];
	mad.lo.s64 	%rd57, %rd117, %rd27, %rd112;
	shl.b64 	%rd58, %rd57, 3;
	add.s64 	%rd59, %rd2, %rd58;
	ld.global.f64 	%fd42, [%rd59];
	mul.f64 	%fd43, %fd41, %fd42;
	add.s64 	%rd60, %rd1, %rd58;
	ld.global.f64 	%fd44, [%rd60];
	sub.f64 	%fd45, %fd44, %fd43;
	st.global.f64 	[%rd60], %fd45;
	ld.global.f64 	%fd46, [%rd18];
	shl.b64 	%rd61, %rd27, 3;
	add.s64 	%rd62, %rd59, %rd61;
	ld.global.f64 	%fd47, [%rd62];
	mul.f64 	%fd48, %fd46, %fd47;
	add.s64 	%rd63, %rd60, %rd61;
	ld.global.f64 	%fd49, [%rd63];
	sub.f64 	%fd50, %fd49, %fd48;
	st.global.f64 	[%rd63], %fd50;
	ld.global.f64 	%fd51, [%rd18];
	add.s64 	%rd64, %rd62, %rd61;
	ld.global.f64 	%fd52, [%rd64];
	mul.f64 	%fd53, %fd51, %fd52;
	add.s64 	%rd65, %rd63, %rd61;
	ld.global.f64 	%fd54, [%rd65];
	sub.f64 	%fd55, %fd54, %fd53;
	st.global.f64 	[%rd65], %fd55;
	ld.global.f64 	%fd56, [%rd18];
	add.s64 	%rd66, %rd64, %rd61;
	ld.global.f64 	%fd57, [%rd66];
	mul.f64 	%fd58, %fd56, %fd57;
	add.s64 	%rd67, %rd65, %rd61;
	ld.global.f64 	%fd59, [%rd67];
	sub.f64 	%fd60, %fd59, %fd58;
	st.global.f64 	[%rd67], %fd60;
	add.s64 	%rd117, %rd117, 4;
$L__BB6_15:
	and.b64  	%rd68, %rd29, 3;
	setp.eq.s64 	%p7, %rd68, 0;
	@%p7 bra 	$L__BB6_20;
	setp.eq.s64 	%p8, %rd68, 1;
	@%p8 bra 	$L__BB6_18;
	ld.global.f64 	%fd61, [%rd18];
	mad.lo.s64 	%rd69, %rd117, %rd27, %rd112;
	shl.b64 	%rd70, %rd69, 3;
	add.s64 	%rd71, %rd2, %rd70;
	ld.global.f64 	%fd62, [%rd71];
	mul.f64 	%fd63, %fd61, %fd62;
	add.s64 	%rd72, %rd1, %rd70;
	ld.global.f64 	%fd64, [%rd72];
	sub.f64 	%fd65, %fd64, %fd63;
	st.global.f64 	[%rd72], %fd65;
	ld.global.f64 	%fd66, [%rd18];
	shl.b64 	%rd73, %rd27, 3;
	add.s64 	%rd74, %rd71, %rd73;
	ld.global.f64 	%fd67, [%rd74];
	mul.f64 	%fd68, %fd66, %fd67;
	add.s64 	%rd75, %rd72, %rd73;
	ld.global.f64 	%fd69, [%rd75];
	sub.f64 	%fd70, %fd69, %fd68;
	st.global.f64 	[%rd75], %fd70;
	add.s64 	%rd117, %rd117, 2;
$L__BB6_18:
	and.b64  	%rd76, %rd29, 1;
	setp.eq.b64 	%p9, %rd76, 1;
	not.pred 	%p10, %p9;
	@%p10 bra 	$L__BB6_20;
	ld.global.f64 	%fd71, [%rd18];
	mad.lo.s64 	%rd77, %rd117, %rd27, %rd112;
	shl.b64 	%rd78, %rd77, 3;
	add.s64 	%rd79, %rd2, %rd78;
	ld.global.f64 	%fd72, [%rd79];
	mul.f64 	%fd73, %fd71, %fd72;
	add.s64 	%rd80, %rd1, %rd78;
	ld.global.f64 	%fd74, [%rd80];
	sub.f64 	%fd75, %fd74, %fd73;
	st.global.f64 	[%rd80], %fd75;
$L__BB6_20:
	setp.ne.s64 	%p11, %rd112, 0;
	@%p11 bra 	$L__BB6_24;
	mov.u64 	%rd81, $str$22;
	cvta.global.u64 	%rd82, %rd81;
	{ // callseq 157, 0
	.param .b64 param0;
	st.param.b64 	[param0], %rd82;
	.param .b64 param1;
	st.param.b64 	[param1], 0;
	.param .b32 retval0;
	call.uni (retval0), 
	vprintf, 
	(
	param0, 
	param1
	);
	ld.param.b32 	%r12, [retval0];
	} // callseq 157
	mov.b32 	%r42, 0;
$L__BB6_22:
	cvt.u64.u32 	%rd83, %r42;
	mul.lo.s64 	%rd84, %rd27, %rd83;
	shl.b64 	%rd85, %rd84, 3;
	add.s64 	%rd86, %rd2, %rd85;
	ld.global.f64 	%fd76, [%rd86];
	st.local.f64 	[%rd4], %fd76;
	mov.u64 	%rd87, $str$19;
	cvta.global.u64 	%rd88, %rd87;
	add.u64 	%rd89, %SP, 0;
	{ // callseq 158, 0
	.param .b64 param0;
	st.param.b64 	[param0], %rd88;
	.param .b64 param1;
	st.param.b64 	[param1], %rd89;
	.param .b32 retval0;
	call.uni (retval0), 
	vprintf, 
	(
	param0, 
	param1
	);
	ld.param.b32 	%r14, [retval0];
	} // callseq 158
	shl.b64 	%rd90, %rd27, 3;
	add.s64 	%rd91, %rd86, %rd90;
	ld.global.f64 	%fd77, [%rd91];
	st.local.f64 	[%rd4], %fd77;
	{ // callseq 159, 0
	.param .b64 param0;
	st.param.b64 	[param0], %rd88;
	.param .b64 param1;
	st.param.b64 	[param1], %rd89;
	.param .b32 retval0;
	call.uni (retval0), 
	vprintf, 
	(
	param0, 
	param1
	);
	ld.param.b32 	%r16, [retval0];
	} // callseq 159
	add.s64 	%rd92, %rd91, %rd90;
	ld.global.f64 	%fd78, [%rd92];
	st.local.f64 	[%rd4], %fd78;
	{ // callseq 160, 0
	.param .b64 param0;
	st.param.b64 	[param0], %rd88;
	.param .b64 param1;
	st.param.b64 	[param1], %rd89;
	.param .b32 retval0;
	call.uni (retval0), 
	vprintf, 
	(
	param0, 
	param1
	);
	ld.param.b32 	%r18, [retval0];
	} // callseq 160
	add.s64 	%rd93, %rd92, %rd90;
	ld.global.f64 	%fd79, [%rd93];
	st.local.f64 	[%rd4], %fd79;
	{ // callseq 161, 0
	.param .b64 param0;
	st.param.b64 	[param0], %rd88;
	.param .b64 param1;
	st.param.b64 	[param1], %rd89;
	.param .b32 retval0;
	call.uni (retval0), 
	vprintf, 
	(
	param0, 
	param1
	);
	ld.param.b32 	%r20, [retval0];
	} // callseq 161
	add.s32 	%r42, %r42, 4;
	setp.ne.s32 	%p12, %r42, 100;
	@%p12 bra 	$L__BB6_22;
	mov.u64 	%rd94, $str$1;
	cvta.global.u64 	%rd95, %rd94;
	{ // callseq 162, 0
	.param .b64 param0;
	st.param.b64 	[param0], %rd95;
	.param .b64 param1;
	st.param.b64 	[param1], 0;
	.param .b32 retval0;
	call.uni (retval0), 
	vprintf, 
	(
	param0, 
	param1
	);
	ld.param.b32 	%r22, [retval0];
	} // callseq 162
	ld.global.f64 	%fd80, [%rd3];
	st.local.f64 	[%rd4], %fd80;
	mov.u64 	%rd96, $str$23;
	cvta.global.u64 	%rd97, %rd96;
	{ // callseq 163, 0
	.param .b64 param0;
	st.param.b64 	[param0], %rd97;
	.param .b64 param1;
	st.param.b64 	[param1], %rd89;
	.param .b32 retval0;
	call.uni (retval0), 
	vprintf, 
	(
	param0, 
	param1
	);
	ld.param.b32 	%r24, [retval0];
	} // callseq 163
$L__BB6_24:
	add.s64 	%rd112, %rd112, %rd6;
	setp.lt.u64 	%p13, %rd112, %rd28;
	@%p13 bra 	$L__BB6_9;
$L__BB6_25:
	ret;

}
	// .globl	_Z12scalarDividePdPKdS_m
.visible .entry _Z12scalarDividePdPKdS_m(
	.param .u64 .ptr .align 1 _Z12scalarDividePdPKdS_m_param_0,
	.param .u64 .ptr .align 1 _Z12scalarDividePdPKdS_m_param_1,
	.param .u64 .ptr .align 1 _Z12scalarDividePdPKdS_m_param_2,
	.param .u64 _Z12scalarDividePdPKdS_m_param_3
)
{
	.local .align 8 .b8 	__local_depot7[24];
	.reg .b64 	%SP;
	.reg .b64 	%SPL;
	.reg .pred 	%p<4>;
	.reg .b32 	%r<9>;
	.reg .b64 	%rd<22>;
	.reg .b64 	%fd<7>;

	mov.u64 	%SPL, __local_depot7;
	cvta.local.u64 	%SP, %SPL;
	ld.param.u64 	%rd10, [_Z12scalarDividePdPKdS_m_param_0];
	ld.param.u64 	%rd11, [_Z12scalarDividePdPKdS_m_param_1];
	ld.param.u64 	%rd12, [_Z12scalarDividePdPKdS_m_param_2];
	ld.param.u64 	%rd9, [_Z12scalarDividePdPKdS_m_param_3];
	cvta.to.global.u64 	%rd1, %rd10;
	cvta.to.global.u64 	%rd2, %rd12;
	cvta.to.global.u64 	%rd3, %rd11;
	mov.u32 	%r2, %ctaid.x;
	mov.u32 	%r1, %ntid.x;
	mov.u32 	%r3, %tid.x;
	mad.lo.s32 	%r4, %r2, %r1, %r3;
	cvt.u64.u32 	%rd21, %r4;
	setp.le.u64 	%p1, %rd9, %rd21;
	@%p1 bra 	$L__BB7_5;
	add.u64 	%rd13, %SP, 0;
	add.u64 	%rd5, %SPL, 0;
	mov.u32 	%r5, %nctaid.x;
	mul.lo.s32 	%r6, %r1, %r5;
	cvt.u64.u32 	%rd6, %r6;
$L__BB7_2:
	shl.b64 	%rd14, %rd21, 3;
	add.s64 	%rd15, %rd3, %rd14;
	ld.global.f64 	%fd1, [%rd15];
	add.s64 	%rd16, %rd2, %rd14;
	ld.global.f64 	%fd2, [%rd16];
	div.rn.f64 	%fd3, %fd1, %fd2;
	add.s64 	%rd17, %rd1, %rd14;
	st.global.f64 	[%rd17], %fd3;
	setp.ne.s64 	%p2, %rd21, 0;
	@%p2 bra 	$L__BB7_4;
	ld.global.f64 	%fd4, [%rd3];
	ld.global.f64 	%fd5, [%rd2];
	ld.global.f64 	%fd6, [%rd1];
	st.local.f64 	[%rd5], %fd4;
	st.local.f64 	[%rd5+8], %fd5;
	st.local.f64 	[%rd5+16], %fd6;
	mov.u64 	%rd18, $str$24;
	cvta.global.u64 	%rd19, %rd18;
	{ // callseq 171, 0
	.param .b64 param0;
	st.param.b64 	[param0], %rd19;
	.param .b64 param1;
	st.param.b64 	[param1], %rd13;
	.param .b32 retval0;
	call.uni (retval0), 
	vprintf, 
	(
	param0, 
	param1
	);
	ld.param.b32 	%r7, [retval0];
	} // callseq 171
$L__BB7_4:
	add.s64 	%rd21, %rd21, %rd6;
	setp.lt.u64 	%p3, %rd21, %rd9;
	@%p3 bra 	$L__BB7_2;
$L__BB7_5:
	ret;

}
	// .globl	_Z16checkConvergencedPKdiPm
.visible .entry _Z16checkConvergencedPKdiPm(
	.param .f64 _Z16checkConvergencedPKdiPm_param_0,
	.param .u64 .ptr .align 1 _Z16checkConvergencedPKdiPm_param_1,
	.param .u32 _Z16checkConvergencedPKdiPm_param_2,
	.param .u64 .ptr .align 1 _Z16checkConvergencedPKdiPm_param_3
)
{
	.reg .pred 	%p<4>;
	.reg .b32 	%r<7>;
	.reg .b64 	%rd<14>;
	.reg .b64 	%fd<4>;

	ld.param.f64 	%fd2, [_Z16checkConvergencedPKdiPm_param_0];
	ld.param.u64 	%rd7, [_Z16checkConvergencedPKdiPm_param_1];
	ld.param.s32 	%rd2, [_Z16checkConvergencedPKdiPm_param_2];
	ld.param.u64 	%rd8, [_Z16checkConvergencedPKdiPm_param_3];
	mov.u32 	%r2, %ctaid.x;
	mov.u32 	%r1, %ntid.x;
	mov.u32 	%r3, %tid.x;
	mad.lo.s32 	%r4, %r2, %r1, %r3;
	cvt.u64.u32 	%rd13, %r4;
	setp.ge.u64 	%p1, %rd13, %rd2;
	@%p1 bra 	$L__BB8_5;
	mul.f64 	%fd1, %fd2, %fd2;
	mov.u32 	%r5, %nctaid.x;
	mul.lo.s32 	%r6, %r1, %r5;
	cvt.u64.u32 	%rd3, %r6;
	cvta.to.global.u64 	%rd4, %rd7;
$L__BB8_2:
	shl.b64 	%rd9, %rd13, 3;
	add.s64 	%rd10, %rd4, %rd9;
	ld.global.f64 	%fd3, [%rd10];
	setp.ltu.f64 	%p2, %fd3, %fd1;
	@%p2 bra 	$L__BB8_4;
	cvta.to.global.u64 	%rd11, %rd8;
	mov.b64 	%rd12, 0;
	st.global.u64 	[%rd11], %rd12;
	bra.uni 	$L__BB8_5;
$L__BB8_4:
	add.s64 	%rd13, %rd13, %rd3;
	setp.lt.u64 	%p3, %rd13, %rd2;
	@%p3 bra 	$L__BB8_2;
$L__BB8_5:
	ret;

}
	// .globl	_Z30setDirichletBoundaryConditionsPmPdS0_mmS0_m
.visible .entry _Z30setDirichletBoundaryConditionsPmPdS0_mmS0_m(
	.param .u64 .ptr .align 1 _Z30setDirichletBoundaryConditionsPmPdS0_mmS0_m_param_0,
	.param .u64 .ptr .align 1 _Z30setDirichletBoundaryConditionsPmPdS0_mmS0_m_param_1,
	.param .u64 .ptr .align 1 _Z30setDirichletBoundaryConditionsPmPdS0_mmS0_m_param_2,
	.param .u64 _Z30setDirichletBoundaryConditionsPmPdS0_mmS0_m_param_3,
	.param .u64 _Z30setDirichletBoundaryConditionsPmPdS0_mmS0_m_param_4,
	.param .u64 .ptr .align 1 _Z30setDirichletBoundaryConditionsPmPdS0_mmS0_m_param_5,
	.param .u64 _Z30setDirichletBoundaryConditionsPmPdS0_mmS0_m_param_6
)
{
	.reg .pred 	%p<11>;
	.reg .b32 	%r<7>;
	.reg .b64 	%rd<126>;
	.reg .b64 	%fd<16>;

	ld.param.u64 	%rd30, [_Z30setDirichletBoundaryConditionsPmPdS0_mmS0_m_param_0];
	ld.param.u64 	%rd31, [_Z30setDirichletBoundaryConditionsPmPdS0_mmS0_m_param_1];
	ld.param.u64 	%rd32, [_Z30setDirichletBoundaryConditionsPmPdS0_mmS0_m_param_2];
	ld.param.u64 	%rd27, [_Z30setDirichletBoundaryConditionsPmPdS0_mmS0_m_param_3];
	ld.param.u64 	%rd28, [_Z30setDirichletBoundaryConditionsPmPdS0_mmS0_m_param_4];
	ld.param.u64 	%rd33, [_Z30setDirichletBoundaryConditionsPmPdS0_mmS0_m_param_5];
	ld.param.u64 	%rd29, [_Z30setDirichletBoundaryConditionsPmPdS0_mmS0_m_param_6];
	cvta.to.global.u64 	%rd1, %rd32;
	cvta.to.global.u64 	%rd2, %rd31;
	cvta.to.global.u64 	%rd3, %rd33;
	cvta.to.global.u64 	%rd4, %rd30;
	mov.u32 	%r3, %ctaid.x;
	mov.u32 	%r1, %ntid.x;
	mov.u32 	%r4, %tid.x;
	mad.lo.s32 	%r5, %r3, %r1, %r4;
	cvt.u64.u32 	%rd119, %r5;
	setp.le.u64 	%p1, %rd27, %rd119;
	@%p1 bra 	$L__BB9_15;
	setp.eq.s64 	%p2, %rd29, 0;
	mov.u32 	%r6, %nctaid.x;
	mul.lo.s32 	%r2, %r1, %r6;
	@%p2 bra 	$L__BB9_15;
	and.b64  	%rd6, %rd29, 7;
	add.s64 	%rd7, %rd6, -1;
	and.b64  	%rd8, %rd29, 3;
	and.b64  	%rd9, %rd29, -8;
	and.b64  	%rd10, %rd29, 1;
	cvt.u64.u32 	%rd11, %r2;
$L__BB9_3:
	setp.lt.u64 	%p3, %rd29, 8;
	mov.b64 	%rd124, 0;
	@%p3 bra 	$L__BB9_6;
	add.s64 	%rd121, %rd4, 32;
	add.s64 	%rd120, %rd3, 32;
	mov.u64 	%rd122, %rd9;
$L__BB9_5:
	.pragma "nounroll";
	ld.global.u64 	%rd35, [%rd121+-32];
	ld.global.f64 	%fd1, [%rd120+-32];
	mad.lo.s64 	%rd36, %rd35, %rd28, %rd119;
	shl.b64 	%rd37, %rd36, 3;
	add.s64 	%rd38, %rd2, %rd37;
	st.global.f64 	[%rd38], %fd1;
	add.s64 	%rd39, %rd1, %rd37;
	st.global.f64 	[%rd39], %fd1;
	ld.global.u64 	%rd40, [%rd121+-24];
	ld.global.f64 	%fd2, [%rd120+-24];
	mad.lo.s64 	%rd41, %rd40, %rd28, %rd119;
	shl.b64 	%rd42, %rd41, 3;
	add.s64 	%rd43, %rd2, %rd42;
	st.global.f64 	[%rd43], %fd2;
	add.s64 	%rd44, %rd1, %rd42;
	st.global.f64 	[%rd44], %fd2;
	ld.global.u64 	%rd45, [%rd121+-16];
	ld.global.f64 	%fd3, [%rd120+-16];
	mad.lo.s64 	%rd46, %rd45, %rd28, %rd119;
	shl.b64 	%rd47, %rd46, 3;
	add.s64 	%rd48, %rd2, %rd47;
	st.global.f64 	[%rd48], %fd3;
	add.s64 	%rd49, %rd1, %rd47;
	st.global.f64 	[%rd49], %fd3;
	ld.global.u64 	%rd50, [%rd121+-8];
	ld.global.f64 	%fd4, [%rd120+-8];
	mad.lo.s64 	%rd51, %rd50, %rd28, %rd119;
	shl.b64 	%rd52, %rd51, 3;
	add.s64 	%rd53, %rd2, %rd52;
	st.global.f64 	[%rd53], %fd4;
	add.s64 	%rd54, %rd1, %rd52;
	st.global.f64 	[%rd54], %fd4;
	ld.global.u64 	%rd55, [%rd121];
	ld.global.f64 	%fd5, [%rd120];
	mad.lo.s64 	%rd56, %rd55, %rd28, %rd119;
	shl.b64 	%rd57, %rd56, 3;
	add.s64 	%rd58, %rd2, %rd57;
	st.global.f64 	[%rd58], %fd5;
	add.s64 	%rd59, %rd1, %rd57;
	st.global.f64 	[%rd59], %fd5;
	ld.global.u64 	%rd60, [%rd121+8];
	ld.global.f64 	%fd6, [%rd120+8];
	mad.lo.s64 	%rd61, %rd60, %rd28, %rd119;
	shl.b64 	%rd62, %rd61, 3;
	add.s64 	%rd63, %rd2, %rd62;
	st.global.f64 	[%rd63], %fd6;
	add.s64 	%rd64, %rd1, %rd62;
	st.global.f64 	[%rd64], %fd6;
	ld.global.u64 	%rd65, [%rd121+16];
	ld.global.f64 	%fd7, [%rd120+16];
	mad.lo.s64 	%rd66, %rd65, %rd28, %rd119;
	shl.b64 	%rd67, %rd66, 3;
	add.s64 	%rd68, %rd2, %rd67;
	st.global.f64 	[%rd68], %fd7;
	add.s64 	%rd69, %rd1, %rd67;
	st.global.f64 	[%rd69], %fd7;
	ld.global.u64 	%rd70, [%rd121+24];
	ld.global.f64 	%fd8, [%rd120+24];
	mad.lo.s64 	%rd71, %rd70, %rd28, %rd119;
	shl.b64 	%rd72, %rd71, 3;
	add.s64 	%rd73, %rd2, %rd72;
	st.global.f64 	[%rd73], %fd8;
	add.s64 	%rd74, %rd1, %rd72;
	st.global.f64 	[%rd74], %fd8;
	add.s64 	%rd122, %rd122, -8;
	add.s64 	%rd121, %rd121, 64;
	add.s64 	%rd120, %rd120, 64;
	setp.ne.s64 	%p4, %rd122, 0;
	mov.u64 	%rd124, %rd9;
	@%p4 bra 	$L__BB9_5;
$L__BB9_6:
	setp.eq.s64 	%p5, %rd6, 0;
	@%p5 bra 	$L__BB9_14;
	setp.lt.u64 	%p6, %rd7, 3;
	@%p6 bra 	$L__BB9_9;
	shl.b64 	%rd75, %rd124, 3;
	add.s64 	%rd76, %rd4, %rd75;
	ld.global.u64 	%rd77, [%rd76];
	add.s64 	%rd78, %rd3, %rd75;
	ld.global.f64 	%fd9, [%rd78];
	mad.lo.s64 	%rd79, %rd77, %rd28, %rd119;
	shl.b64 	%rd80, %rd79, 3;
	add.s64 	%rd81, %rd2, %rd80;
	st.global.f64 	[%rd81], %fd9;
	add.s64 	%rd82, %rd1, %rd80;
	st.global.f64 	[%rd82], %fd9;
	ld.global.u64 	%rd83, [%rd76+8];
	ld.global.f64 	%fd10, [%rd78+8];
	mad.lo.s64 	%rd84, %rd83, %rd28, %rd119;
	shl.b64 	%rd85, %rd84, 3;
	add.s64 	%rd86, %rd2, %rd85;
	st.global.f64 	[%rd86], %fd10;
	add.s64 	%rd87, %rd1, %rd85;
	st.global.f64 	[%rd87], %fd10;
	ld.global.u64 	%rd88, [%rd76+16];
	ld.global.f64 	%fd11, [%rd78+16];
	mad.lo.s64 	%rd89, %rd88, %rd28, %rd119;
	shl.b64 	%rd90, %rd89, 3;
	add.s64 	%rd91, %rd2, %rd90;
	st.global.f64 	[%rd91], %fd11;
	add.s64 	%rd92, %rd1, %rd90;
	st.global.f64 	[%rd92], %fd11;
	ld.global.u64 	%rd93, [%rd76+24];
	ld.global.f64 	%fd12, [%rd78+24];
	mad.lo.s64 	%rd94, %rd93, %rd28, %rd119;
	shl.b64 	%rd95, %rd94, 3;
	add.s64 	%rd96, %rd2, %rd95;
	st.global.f64 	[%rd96], %fd12;
	add.s64 	%rd97, %rd1, %rd95;
	st.global.f64 	[%rd97], %fd12;
	add.s64 	%rd124, %rd124, 4;
$L__BB9_9:
	setp.eq.s64 	%p7, %rd8, 0;
	@%p7 bra 	$L__BB9_14;
	setp.eq.s64 	%p8, %rd8, 1;
	@%p8 bra 	$L__BB9_12;
	shl.b64 	%rd98, %rd124, 3;
	add.s64 	%rd99, %rd4, %rd98;
	ld.global.u64 	%rd100, [%rd99];
	add.s64 	%rd101, %rd3, %rd98;
	ld.global.f64 	%fd13, [%rd101];
	mad.lo.s64 	%rd102, %rd100, %rd28, %rd119;
	shl.b64 	%rd103, %rd102, 3;
	add.s64 	%rd104, %rd2, %rd103;
	st.global.f64 	[%rd104], %fd13;
	add.s64 	%rd105, %rd1, %rd103;
	st.global.f64 	[%rd105], %fd13;
	ld.global.u64 	%rd106, [%rd99+8];
	ld.global.f64 	%fd14, [%rd101+8];
	mad.lo.s64 	%rd107, %rd106, %rd28, %rd119;
	shl.b64 	%rd108, %rd107, 3;
	add.s64 	%rd109, %rd2, %rd108;
	st.global.f64 	[%rd109], %fd14;
	add.s64 	%rd110, %rd1, %rd108;
	st.global.f64 	[%rd110], %fd14;
	add.s64 	%rd124, %rd124, 2;
$L__BB9_12:
	setp.eq.s64 	%p9, %rd10, 0;
	@%p9 bra 	$L__BB9_14;
	shl.b64 	%rd111, %rd124, 3;
	add.s64 	%rd112, %rd4, %rd111;
	ld.global.u64 	%rd113, [%rd112];
	add.s64 	%rd114, %rd3, %rd111;
	ld.global.f64 	%fd15, [%rd114];
	mad.lo.s64 	%rd115, %rd113, %rd28, %rd119;
	shl.b64 	%rd116, %rd115, 3;
	add.s64 	%rd117, %rd2, %rd116;
	st.global.f64 	[%rd117], %fd15;
	add.s64 	%rd118, %rd1, %rd116;
	st.global.f64 	[%rd118], %fd15;
$L__BB9_14:
	add.s64 	%rd119, %rd119, %rd11;
	setp.lt.u64 	%p10, %rd119, %rd27;
	@%p10 bra 	$L__BB9_3;
$L__BB9_15:
	ret;

}


// ===== COMPILED SASS (sm_100) =====

	.target	sm_100

	.elftype	@"ET_EXEC"


//--------------------- .note.nv.tkinfo           --------------------------
	.section	.note.nv.tkinfo,"",@"SHT_NOTE"
	.sectionflags	@"SHF_NOTE_NV_TKINFO"
	.tkinfo
        /*0018*/ 	.word	0x00000002
        /*0030*/ 	.string	""
        /*0030*/ 	.string	"ptxas"
        /*0030*/ 	.string	"Cuda compilation tools, release 13.0, V13.0.88"
        /*0030*/ 	.string	"Build cuda_13.0.r13.0/compiler.36424714_0"
        /*0030*/ 	.string	"-arch sm_100 -m 64 "



//--------------------- .note.nv.cuinfo           --------------------------
	.section	.note.nv.cuinfo,"",@"SHT_NOTE"
	.sectionflags	@"SHF_NOTE_NV_CUINFO"
        /*0018*/ 	.short	0x0002
        /*001a*/ 	.short	0x0064
        /*001c*/ 	.short	0x0082
	.zero		2


//--------------------- .nv.info                  --------------------------
	.section	.nv.info,"",@"SHT_CUDA_INFO"
	.align	4


	//----- nvinfo : EIATTR_REGCOUNT
	.align		4
        /*0000*/ 	.byte	0x04, 0x2f
        /*0002*/ 	.short	(.L_26 - .L_25)
	.align		4
.L_25:
        /*0004*/ 	.word	index@(_Z36cu_macro_tet4_laplacian_apply_kernelmmmmiPKdPdS1_S1_S0_S1_)
        /*0008*/ 	.word	0x000000a4


	//----- nvinfo : EIATTR_FRAME_SIZE
	.align		4
.L_26:
        /*000c*/ 	.byte	0x04, 0x11
        /*000e*/ 	.short	(.L_28 - .L_27)
	.align		4
.L_27:
        /*0010*/ 	.word	index@($__internal_2_$__cuda_sm20_div_rn_f64_full)
        /*0014*/ 	.word	0x00000030


	//----- nvinfo : EIATTR_FRAME_SIZE
	.align		4
.L_28:
        /*0018*/ 	.byte	0x04, 0x11
        /*001a*/ 	.short	(.L_30 - .L_29)
	.align		4
.L_29:
        /*001c*/ 	.word	index@($__internal_1_$__cuda_sm20_dblrcp_rn_slowpath_v3)
        /*0020*/ 	.word	0x00000030


	//----- nvinfo : EIATTR_FRAME_SIZE
	.align		4
.L_30:
        /*0024*/ 	.byte	0x04, 0x11
        /*0026*/ 	.short	(.L_32 - .L_31)
	.align		4
.L_31:
        /*0028*/ 	.word	index@(_Z36cu_macro_tet4_laplacian_apply_kernelmmmmiPKdPdS1_S1_S0_S1_)
        /*002c*/ 	.word	0x00000030


	//----- nvinfo : EIATTR_REGCOUNT
	.align		4
.L_32:
        /*0030*/ 	.byte	0x04, 0x2f
        /*0032*/ 	.short	(.L_34 - .L_33)
	.align		4
.L_33:
        /*0034*/ 	.word	index@(_Z14applyDirichletPdS_mmPmm)
        /*0038*/ 	.word	0x00000016


	//----- nvinfo : EIATTR_FRAME_SIZE
	.align		4
.L_34:
        /*003c*/ 	.byte	0x04, 0x11
        /*003e*/ 	.short	(.L_36 - .L_35)
	.align		4
.L_35:
        /*0040*/ 	.word	index@(_Z14applyDirichletPdS_mmPmm)
        /*0044*/ 	.word	0x00000000


	//----- nvinfo : EIATTR_REGCOUNT
	.align		4
.L_36:
        /*0048*/ 	.byte	0x04, 0x2f
        /*004a*/ 	.short	(.L_38 - .L_37)
	.align		4
.L_37:
        /*004c*/ 	.word	index@(_Z15computeResidualPdS_S_mmm)
        /*0050*/ 	.word	0x00000020


	//----- nvinfo : EIATTR_FRAME_SIZE
	.align		4
.L_38:
        /*0054*/ 	.byte	0x04, 0x11
        /*0056*/ 	.short	(.L_40 - .L_39)
	.align		4
.L_39:
        /*0058*/ 	.word	index@(_Z15computeResidualPdS_S_mmm)
        /*005c*/ 	.word	0x00000000


	//----- nvinfo : EIATTR_REGCOUNT
	.align		4
.L_40:
        /*0060*/ 	.byte	0x04, 0x2f
        /*0062*/ 	.short	(.L_42 - .L_41)
	.align		4
.L_41:
        /*0064*/ 	.word	index@(_Z10dotProductPKdS0_Pdmmm)
        /*0068*/ 	.word	0x00000020


	//----- nvinfo : EIATTR_FRAME_SIZE
	.align		4
.L_42:
        /*006c*/ 	.byte	0x04, 0x11
        /*006e*/ 	.short	(.L_44 - .L_43)
	.align		4
.L_43:
        /*0070*/ 	.word	index@(_Z10dotProductPKdS0_Pdmmm)
        /*0074*/ 	.word	0x00000010


	//----- nvinfo : EIATTR_REGCOUNT
	.align		4
.L_44:
        /*0078*/ 	.byte	0x04, 0x2f
        /*007a*/ 	.short	(.L_46 - .L_45)
	.align		4
.L_45:
        /*007c*/ 	.word	index@(_Z9vectorAddPdPKdS1_S1_mmm)
        /*0080*/ 	.word	0x00000020


	//----- nvinfo : EIATTR_FRAME_SIZE
	.align		4
.L_46:
        /*0084*/ 	.byte	0x04, 0x11
        /*0086*/ 	.short	(.L_48 - .L_47)
	.align		4
.L_47:
        /*0088*/ 	.word	index@(_Z9vectorAddPdPKdS1_S1_mmm)
        /*008c*/ 	.word	0x00000008


	//----- nvinfo : EIATTR_REGCOUNT
	.align		4
.L_48:
        /*0090*/ 	.byte	0x04, 0x2f
        /*0092*/ 	.short	(.L_50 - .L_49)
	.align		4
.L_49:
        /*0094*/ 	.word	index@(_Z12vectorUpdatePddPKdmmm)
        /*0098*/ 	.word	0x00000020


	//----- nvinfo : EIATTR_FRAME_SIZE
	.align		4
.L_50:
        /*009c*/ 	.byte	0x04, 0x11
        /*009e*/ 	.short	(.L_52 - .L_51)
	.align		4
.L_51:
        /*00a0*/ 	.word	index@(_Z12vectorUpdatePddPKdmmm)
        /*00a4*/ 	.word	0x00000000


	//----- nvinfo : EIATTR_REGCOUNT
	.align		4
.L_52:
        /*00a8*/ 	.byte	0x04, 0x2f
        /*00aa*/ 	.short	(.L_54 - .L_53)
	.align		4
.L_53:
        /*00ac*/ 	.word	index@(_Z11vectorMinusPdPKdS_mmm)
        /*00b0*/ 	.word	0x00000020


	//----- nvinfo : EIATTR_FRAME_SIZE
	.align		4
.L_54:
        /*00b4*/ 	.byte	0x04, 0x11
        /*00b6*/ 	.short	(.L_56 - .L_55)
	.align		4
.L_55:
        /*00b8*/ 	.word	index@(_Z11vectorMinusPdPKdS_mmm)
        /*00bc*/ 	.word	0x00000008


	//----- nvinfo : EIATTR_REGCOUNT
	.align		4
.L_56:
        /*00c0*/ 	.byte	0x04, 0x2f
        /*00c2*/ 	.short	(.L_58 - .L_57)
	.align		4
.L_57:
        /*00c4*/ 	.word	index@(_Z12scalarDividePdPKdS_m)
        /*00c8*/ 	.word	0x0000001e


	//----- nvinfo : EIATTR_FRAME_SIZE
	.align		4
.L_58:
        /*00cc*/ 	.byte	0x04, 0x11
        /*00ce*/ 	.short	(.L_60 - .L_59)
	.align		4
.L_59:
        /*00d0*/ 	.word	index@($__internal_0_$__cuda_sm20_div_rn_f64_full)
        /*00d4*/ 	.word	0x00000018


	//----- nvinfo : EIATTR_FRAME_SIZE
	.align		4
.L_60:
        /*00d8*/ 	.byte	0x04, 0x11
        /*00da*/ 	.short	(.L_62 - .L_61)
	.align		4
.L_61:
        /*00dc*/ 	.word	index@(_Z12scalarDividePdPKdS_m)
        /*00e0*/ 	.word	0x00000018


	//----- nvinfo : EIATTR_REGCOUNT
	.align		4
.L_62:
        /*00e4*/ 	.byte	0x04, 0x2f
        /*00e6*/ 	.short	(.L_64 - .L_63)
	.align		4
.L_63:
        /*00e8*/ 	.word	index@(_Z16checkConvergencedPKdiPm)
        /*00ec*/ 	.word	0x0000000a


	//----- nvinfo : EIATTR_FRAME_SIZE
	.align		4
.L_64:
        /*00f0*/ 	.byte	0x04, 0x11
        /*00f2*/ 	.short	(.L_66 - .L_65)
	.align		4
.L_65:
        /*00f4*/ 	.word	index@(_Z16checkConvergencedPKdiPm)
        /*00f8*/ 	.word	0x00000000


	//----- nvinfo : EIATTR_REGCOUNT
	.align		4
.L_66:
        /*00fc*/ 	.byte	0x04, 0x2f
        /*00fe*/ 	.short	(.L_68 - .L_67)
	.align		4
.L_67:
        /*0100*/ 	.word	index@(_Z30setDirichletBoundaryConditionsPmPdS0_mmS0_m)
        /*0104*/ 	.word	0x0000001c


	//----- nvinfo : EIATTR_FRAME_SIZE
	.align		4
.L_68:
        /*0108*/ 	.byte	0x04, 0x11
        /*010a*/ 	.short	(.L_70 - .L_69)
	.align		4
.L_69:
        /*010c*/ 	.word	index@(_Z30setDirichletBoundaryConditionsPmPdS0_mmS0_m)
        /*0110*/ 	.word	0x00000000


	//----- nvinfo : EIATTR_MIN_STACK_SIZE
	.align		4
.L_70:
        /*0114*/ 	.byte	0x04, 0x12
        /*0116*/ 	.short	(.L_72 - .L_71)
	.align		4
.L_71:
        /*0118*/ 	.word	index@(_Z30setDirichletBoundaryConditionsPmPdS0_mmS0_m)
        /*011c*/ 	.word	0x00000000


	//----- nvinfo : EIATTR_MIN_STACK_SIZE
	.align		4
.L_72:
        /*0120*/ 	.byte	0x04, 0x12
        /*0122*/ 	.short	(.L_74 - .L_73)
	.align		4
.L_73:
        /*0124*/ 	.word	index@(_Z16checkConvergencedPKdiPm)
        /*0128*/ 	.word	0x00000000


	//----- nvinfo : EIATTR_MIN_STACK_SIZE
	.align		4
.L_74:
        /*012c*/ 	.byte	0x04, 0x12
        /*012e*/ 	.short	(.L_76 - .L_75)
	.align		4
.L_75:
        /*0130*/ 	.word	index@(_Z12scalarDividePdPKdS_m)
        /*0134*/ 	.word	0x00000018


	//----- nvinfo : EIATTR_MIN_STACK_SIZE
	.align		4
.L_76:
        /*0138*/ 	.byte	0x04, 0x12
        /*013a*/ 	.short	(.L_78 - .L_77)
	.align		4
.L_77:
        /*013c*/ 	.word	index@(_Z11vectorMinusPdPKdS_mmm)
        /*0140*/ 	.word	0x00000008


	//----- nvinfo : EIATTR_MIN_STACK_SIZE
	.align		4
.L_78:
        /*0144*/ 	.byte	0x04, 0x12
        /*0146*/ 	.short	(.L_80 - .L_79)
	.align		4
.L_79:
        /*0148*/ 	.word	index@(_Z12vectorUpdatePddPKdmmm)
        /*014c*/ 	.word	0x00000000


	//----- nvinfo : EIATTR_MIN_STACK_SIZE
	.align		4
.L_80:
        /*0150*/ 	.byte	0x04, 0x12
        /*0152*/ 	.short	(.L_82 - .L_81)
	.align		4
.L_81:
        /*0154*/ 	.word	index@(_Z9vectorAddPdPKdS1_S1_mmm)
        /*0158*/ 	.word	0x00000008


	//----- nvinfo : EIATTR_MIN_STACK_SIZE
	.align		4
.L_82:
        /*015c*/ 	.byte	0x04, 0x12
        /*015e*/ 	.short	(.L_84 - .L_83)
	.align		4
.L_83:
        /*0160*/ 	.word	index@(_Z10dotProductPKdS0_Pdmmm)
        /*0164*/ 	.word	0x00000010


	//----- nvinfo : EIATTR_MIN_STACK_SIZE
	.align		4
.L_84:
        /*0168*/ 	.byte	0x04, 0x12
        /*016a*/ 	.short	(.L_86 - .L_85)
	.align		4
.L_85:
        /*016c*/ 	.word	index@(_Z15computeResidualPdS_S_mmm)
        /*0170*/ 	.word	0x00000000


	//----- nvinfo : EIATTR_MIN_STACK_SIZE
	.align		4
.L_86:
        /*0174*/ 	.byte	0x04, 0x12
        /*0176*/ 	.short	(.L_88 - .L_87)
	.align		4
.L_87:
        /*0178*/ 	.word	index@(_Z14applyDirichletPdS_mmPmm)
        /*017c*/ 	.word	0x00000000


	//----- nvinfo : EIATTR_MIN_STACK_SIZE
	.align		4
.L_88:
        /*0180*/ 	.byte	0x04, 0x12
        /*0182*/ 	.short	(.L_90 - .L_89)
	.align		4
.L_89:
        /*0184*/ 	.word	index@(_Z36cu_macro_tet4_laplacian_apply_kernelmmmmiPKdPdS1_S1_S0_S1_)
        /*0188*/ 	.word	0x00000030
.L_90:


//--------------------- .nv.compat                --------------------------
	.section	.nv.compat,"",@"SHT_CUDA_COMPAT_INFO"
	.align	4
        /*0000*/ 	.byte	0x02, 0x09, 0x00, 0x00, 0x02, 0x02, 0x01, 0x00, 0x02, 0x05, 0x05, 0x00, 0x03, 0x07, 0x01, 0x01
        /*0010*/ 	.byte	0x02, 0x03, 0x00, 0x00, 0x02, 0x06, 0x01, 0x00, 0x04, 0x0b, 0x08, 0x00, 0x01, 0x00, 0x00, 0x00
        /*0020*/ 	.byte	0x00, 0x00, 0x00, 0x00


//--------------------- .nv.info._Z30setDirichletBoundaryConditionsPmPdS0_mmS0_m --------------------------
	.section	.nv.info._Z30setDirichletBoundaryConditionsPmPdS0_mmS0_m,"",@"SHT_CUDA_INFO"
	.sectionflags	@""
	.align	4


	//----- nvinfo : EIATTR_CUDA_API_VERSION
	.align		4
        /*0000*/ 	.byte	0x04, 0x37
        /*0002*/ 	.short	(.L_92 - .L_91)
.L_91:
        /*0004*/ 	.word	0x00000082


	//----- nvinfo : EIATTR_KPARAM_INFO
	.align		4
.L_92:
        /*0008*/ 	.byte	0x04, 0x17
        /*000a*/ 	.short	(.L_94 - .L_93)
.L_93:
        /*000c*/ 	.word	0x00000000
        /*0010*/ 	.short	0x0006
        /*0012*/ 	.short	0x0030
        /*0014*/ 	.byte	0x00, 0xf0, 0x21, 0x00


	//----- nvinfo : EIATTR_KPARAM_INFO
	.align		4
.L_94:
        /*0018*/ 	.byte	0x04, 0x17
        /*001a*/ 	.short	(.L_96 - .L_95)
.L_95:
        /*001c*/ 	.word	0x00000000
        /*0020*/ 	.short	0x0005
        /*0022*/ 	.short	0x0028
        /*0024*/ 	.byte	0x00, 0xf5, 0x21, 0x00


	//----- nvinfo : EIATTR_KPARAM_INFO
	.align		4
.L_96:
        /*0028*/ 	.byte	0x04, 0x17
        /*002a*/ 	.short	(.L_98 - .L_97)
.L_97:
        /*002c*/ 	.word	0x00000000
        /*0030*/ 	.short	0x0004
        /*0032*/ 	.short	0x0020
        /*0034*/ 	.byte	0x00, 0xf0, 0x21, 0x00


	//----- nvinfo : EIATTR_KPARAM_INFO
	.align		4
.L_98:
        /*0038*/ 	.byte	0x04, 0x17
        /*003a*/ 	.short	(.L_100 - .L_99)
.L_99:
        /*003c*/ 	.word	0x00000000
        /*0040*/ 	.short	0x0003
        /*0042*/ 	.short	0x0018
        /*0044*/ 	.byte	0x00, 0xf0, 0x21, 0x00


	//----- nvinfo : EIATTR_KPARAM_INFO
	.align		4
.L_100:
        /*0048*/ 	.byte	0x04, 0x17
        /*004a*/ 	.short	(.L_102 - .L_101)
.L_101:
        /*004c*/ 	.word	0x00000000
        /*0050*/ 	.short	0x0002
        /*0052*/ 	.short	0x0010
        /*0054*/ 	.byte	0x00, 0xf5, 0x21, 0x00


	//----- nvinfo : EIATTR_KPARAM_INFO
	.align		4
.L_102:
        /*0058*/ 	.byte	0x04, 0x17
        /*005a*/ 	.short	(.L_104 - .L_103)
.L_103:
        /*005c*/ 	.word	0x00000000
        /*0060*/ 	.short	0x0001
        /*0062*/ 	.short	0x0008
        /*0064*/ 	.byte	0x00, 0xf5, 0x21, 0x00


	//----- nvinfo : EIATTR_KPARAM_INFO
	.align		4
.L_104:
        /*0068*/ 	.byte	0x04, 0x17
        /*006a*/ 	.short	(.L_106 - .L_105)
.L_105:
        /*006c*/ 	.word	0x00000000
        /*0070*/ 	.short	0x0000
        /*0072*/ 	.short	0x0000
        /*0074*/ 	.byte	0x00, 0xf5, 0x21, 0x00


	//----- nvinfo : EIATTR_SPARSE_MMA_MASK
	.align		4
.L_106:
        /*0078*/ 	.byte	0x03, 0x50
        /*007a*/ 	.short	0x0000


	//----- nvinfo : EIATTR_MAXREG_COUNT
	.align		4
        /*007c*/ 	.byte	0x03, 0x1b
        /*007e*/ 	.short	0x00ff


	//----- nvinfo : EIATTR_MERCURY_ISA_VERSION
	.align		4
        /*0080*/ 	.byte	0x03, 0x5f
        /*0082*/ 	.short	0x0101


	//----- nvinfo : EIATTR_VRC_CTA_INIT_COUNT
	.align		4
        /*0084*/ 	.byte	0x02, 0x4a
	.zero		1
	.zero		1


	//----- nvinfo : EIATTR_EXIT_INSTR_OFFSETS
	.align		4
        /*0088*/ 	.byte	0x04, 0x1c
        /*008a*/ 	.short	(.L_108 - .L_107)


	//   ....[0]....
.L_107:
        /*008c*/ 	.word	0x00000080


	//   ....[1]....
        /*0090*/ 	.word	0x000000e0


	//   ....[2]....
        /*0094*/ 	.word	0x000013d0


	//----- nvinfo : EIATTR_CRS_STACK_SIZE
	.align		4
.L_108:
        /*0098*/ 	.byte	0x04, 0x1e
        /*009a*/ 	.short	(.L_110 - .L_109)
.L_109:
        /*009c*/ 	.word	0x00000000


	//----- nvinfo : EIATTR_CBANK_PARAM_SIZE
	.align		4
.L_110:
        /*00a0*/ 	.byte	0x03, 0x19
        /*00a2*/ 	.short	0x0038


	//----- nvinfo : EIATTR_PARAM_CBANK
	.align		4
        /*00a4*/ 	.byte	0x04, 0x0a
        /*00a6*/ 	.short	(.L_112 - .L_111)
	.align		4
.L_111:
        /*00a8*/ 	.word	index@(.nv.constant0._Z30setDirichletBoundaryConditionsPmPdS0_mmS0_m)
        /*00ac*/ 	.short	0x0380
        /*00ae*/ 	.short	0x0038


	//----- nvinfo : EIATTR_SW_WAR
	.align		4
.L_112:
        /*00b0*/ 	.byte	0x04, 0x36
        /*00b2*/ 	.short	(.L_114 - .L_113)
.L_113:
        /*00b4*/ 	.word	0x00000008
.L_114:


//--------------------- .nv.info._Z16checkConvergencedPKdiPm --------------------------
	.section	.nv.info._Z16checkConvergencedPKdiPm,"",@"SHT_CUDA_INFO"
	.sectionflags	@""
	.align	4


	//----- nvinfo : EIATTR_CUDA_API_VERSION
	.align		4
        /*0000*/ 	.byte	0x04, 0x37
        /*0002*/ 	.short	(.L_116 - .L_115)
.L_115:
        /*0004*/ 	.word	0x00000082


	//----- nvinfo : EIATTR_KPARAM_INFO
	.align		4
.L_116:
        /*0008*/ 	.byte	0x04, 0x17
        /*000a*/ 	.short	(.L_118 - .L_117)
.L_117:
        /*000c*/ 	.word	0x00000000
        /*0010*/ 	.short	0x0003
        /*0012*/ 	.short	0x0018
        /*0014*/ 	.byte	0x00, 0xf5, 0x21, 0x00


	//----- nvinfo : EIATTR_KPARAM_INFO
	.align		4
.L_118:
        /*0018*/ 	.byte	0x04, 0x17
        /*001a*/ 	.short	(.L_120 - .L_119)
.L_119:
        /*001c*/ 	.word	0x00000000
        /*0020*/ 	.short	0x0002
        /*0022*/ 	.short	0x0010
        /*0024*/ 	.byte	0x00, 0xf0, 0x11, 0x00


	//----- nvinfo : EIATTR_KPARAM_INFO
	.align		4
.L_120:
        /*0028*/ 	.byte	0x04, 0x17
        /*002a*/ 	.short	(.L_122 - .L_121)
.L_121:
        /*002c*/ 	.word	0x00000000
        /*0030*/ 	.short	0x0001
        /*0032*/ 	.short	0x0008
        /*0034*/ 	.byte	0x00, 0xf5, 0x21, 0x00


	//----- nvinfo : EIATTR_KPARAM_INFO
	.align		4
.L_122:
        /*0038*/ 	.byte	0x04, 0x17
        /*003a*/ 	.short	(.L_124 - .L_123)
.L_123:
        /*003c*/ 	.word	0x00000000
        /*0040*/ 	.short	0x0000
        /*0042*/ 	.short	0x0000
        /*0044*/ 	.byte	0x00, 0xf0, 0x21, 0x00


	//----- nvinfo : EIATTR_SPARSE_MMA_MASK
	.align		4
.L_124:
        /*0048*/ 	.byte	0x03, 0x50
        /*004a*/ 	.short	0x0000


	//----- nvinfo : EIATTR_MAXREG_COUNT
	.align		4
        /*004c*/ 	.byte	0x03, 0x1b
        /*004e*/ 	.short	0x00ff


	//----- nvinfo : EIATTR_MERCURY_ISA_VERSION
	.align		4
        /*0050*/ 	.byte	0x03, 0x5f
        /*0052*/ 	.short	0x0101


	//----- nvinfo : EIATTR_VRC_CTA_INIT_COUNT
	.align		4
        /*0054*/ 	.byte	0x02, 0x4a
	.zero		1
	.zero		1


	//----- nvinfo : EIATTR_EXIT_INSTR_OFFSETS
	.align		4
        /*0058*/ 	.byte	0x04, 0x1c
        /*005a*/ 	.short	(.L_126 - .L_125)


	//   ....[0]....
.L_125:
        /*005c*/ 	.word	0x00000090


	//   ....[1]....
        /*0060*/ 	.word	0x000001e0


	//   ....[2]....
        /*0064*/ 	.word	0x00000220


	//----- nvinfo : EIATTR_CRS_STACK_SIZE
	.align		4
.L_126:
        /*0068*/ 	.byte	0x04, 0x1e
        /*006a*/ 	.short	(.L_128 - .L_127)
.L_127:
        /*006c*/ 	.word	0x00000000


	//----- nvinfo : EIATTR_CBANK_PARAM_SIZE
	.align		4
.L_128:
        /*0070*/ 	.byte	0x03, 0x19
        /*0072*/ 	.short	0x0020


	//----- nvinfo : EIATTR_PARAM_CBANK
	.align		4
        /*0074*/ 	.byte	0x04, 0x0a
        /*0076*/ 	.short	(.L_130 - .L_129)
	.align		4
.L_129:
        /*0078*/ 	.word	index@(.nv.constant0._Z16checkConvergencedPKdiPm)
        /*007c*/ 	.short	0x0380
        /*007e*/ 	.short	0x0020


	//----- nvinfo : EIATTR_SW_WAR
	.align		4
.L_130:
        /*0080*/ 	.byte	0x04, 0x36
        /*0082*/ 	.short	(.L_132 - .L_131)
.L_131:
        /*0084*/ 	.word	0x00000008
.L_132:


//--------------------- .nv.info._Z12scalarDividePdPKdS_m --------------------------
	.section	.nv.info._Z12scalarDividePdPKdS_m,"",@"SHT_CUDA_INFO"
	.sectionflags	@""
	.align	4


	//----- nvinfo : EIATTR_CUDA_API_VERSION
	.align		4
        /*0000*/ 	.byte	0x04, 0x37
        /*0002*/ 	.short	(.L_134 - .L_133)
.L_133:
        /*0004*/ 	.word	0x00000082


	//----- nvinfo : EIATTR_KPARAM_INFO
	.align		4
.L_134:
        /*0008*/ 	.byte	0x04, 0x17
        /*000a*/ 	.short	(.L_136 - .L_135)
.L_135:
        /*000c*/ 	.word	0x00000000
        /*0010*/ 	.short	0x0003
        /*0012*/ 	.short	0x0018
        /*0014*/ 	.byte	0x00, 0xf0, 0x21, 0x00


	//----- nvinfo : EIATTR_KPARAM_INFO
	.align		4
.L_136:
        /*0018*/ 	.byte	0x04, 0x17
        /*001a*/ 	.short	(.L_138 - .L_137)
.L_137:
        /*001c*/ 	.word	0x00000000
        /*0020*/ 	.short	0x0002
        /*0022*/ 	.short	0x0010
        /*0024*/ 	.byte	0x00, 0xf5, 0x21, 0x00


	//----- nvinfo : EIATTR_KPARAM_INFO
	.align		4
.L_138:
        /*0028*/ 	.byte	0x04, 0x17
        /*002a*/ 	.short	(.L_140 - .L_139)
.L_139:
        /*002c*/ 	.word	0x00000000
        /*0030*/ 	.short	0x0001
        /*0032*/ 	.short	0x0008
        /*0034*/ 	.byte	0x00, 0xf5, 0x21, 0x00


	//----- nvinfo : EIATTR_KPARAM_INFO
	.align		4
.L_140:
        /*0038*/ 	.byte	0x04, 0x17
        /*003a*/ 	.short	(.L_142 - .L_141)
.L_141:
        /*003c*/ 	.word	0x00000000
        /*0040*/ 	.short	0x0000
        /*0042*/ 	.short	0x0000
        /*0044*/ 	.byte	0x00, 0xf5, 0x21, 0x00


	//----- nvinfo : EIATTR_SPARSE_MMA_MASK
	.align		4
.L_142:
        /*0048*/ 	.byte	0x03, 0x50
        /*004a*/ 	.short	0x0000


	//----- nvinfo : EIATTR_MAXREG_COUNT
	.align		4
        /*004c*/ 	.byte	0x03, 0x1b
        /*004e*/ 	.short	0x00ff


	//----- nvinfo : EIATTR_EXTERNS
	.align		4
        /*0050*/ 	.byte	0x04, 0x0f
        /*0052*/ 	.short	(.L_144 - .L_143)


	//   ....[0]....
	.align		4
.L_143:
        /*0054*/ 	.word	index@(vprintf)


	//----- nvinfo : EIATTR_MERCURY_ISA_VERSION
	.align		4
.L_144:
        /*0058*/ 	.byte	0x03, 0x5f
        /*005a*/ 	.short	0x0101


	//----- nvinfo : EIATTR_VRC_CTA_INIT_COUNT
	.align		4
        /*005c*/ 	.byte	0x02, 0x4a
	.zero		1
	.zero		1


	//----- nvinfo : EIATTR_SYSCALL_OFFSETS
	.align		4
        /*0060*/ 	.byte	0x04, 0x46
        /*0062*/ 	.short	(.L_146 - .L_145)


	//   ....[0]....
.L_145:
        /*0064*/ 	.word	0x000004a0


	//----- nvinfo : EIATTR_EXIT_INSTR_OFFSETS
	.align		4
.L_146:
        /*0068*/ 	.byte	0x04, 0x1c
        /*006a*/ 	.short	(.L_148 - .L_147)


	//   ....[0]....
.L_147:
        /*006c*/ 	.word	0x000000d0


	//   ....[1]....
        /*0070*/ 	.word	0x00000510


	//----- nvinfo : EIATTR_CRS_STACK_SIZE
	.align		4
.L_148:
        /*0074*/ 	.byte	0x04, 0x1e
        /*0076*/ 	.short	(.L_150 - .L_149)
.L_149:
        /*0078*/ 	.word	0x00000000


	//----- nvinfo : EIATTR_CBANK_PARAM_SIZE
	.align		4
.L_150:
        /*007c*/ 	.byte	0x03, 0x19
        /*007e*/ 	.short	0x0020


	//----- nvinfo : EIATTR_PARAM_CBANK
	.align		4
        /*0080*/ 	.byte	0x04, 0x0a
        /*0082*/ 	.short	(.L_152 - .L_151)
	.align		4
.L_151:
        /*0084*/ 	.word	index@(.nv.constant0._Z12scalarDividePdPKdS_m)
        /*0088*/ 	.short	0x0380
        /*008a*/ 	.short	0x0020


	//----- nvinfo : EIATTR_SW_WAR
	.align		4
.L_152:
        /*008c*/ 	.byte	0x04, 0x36
        /*008e*/ 	.short	(.L_154 - .L_153)
.L_153:
        /*0090*/ 	.word	0x00000008
.L_154:


//--------------------- .nv.info._Z11vectorMinusPdPKdS_mmm --------------------------
	.section	.nv.info._Z11vectorMinusPdPKdS_mmm,"",@"SHT_CUDA_INFO"
	.sectionflags	@""
	.align	4


	//----- nvinfo : EIATTR_CUDA_API_VERSION
	.align		4
        /*0000*/ 	.byte	0x04, 0x37
        /*0002*/ 	.short	(.L_156 - .L_155)
.L_155:
        /*0004*/ 	.word	0x00000082


	//----- nvinfo : EIATTR_KPARAM_INFO
	.align		4
.L_156:
        /*0008*/ 	.byte	0x04, 0x17
        /*000a*/ 	.short	(.L_158 - .L_157)
.L_157:
        /*000c*/ 	.word	0x00000000
        /*0010*/ 	.short	0x0005
        /*0012*/ 	.short	0x0028
        /*0014*/ 	.byte	0x00, 0xf0, 0x21, 0x00


	//----- nvinfo : EIATTR_KPARAM_INFO
	.align		4
.L_158:
        /*0018*/ 	.byte	0x04, 0x17
        /*001a*/ 	.short	(.L_160 - .L_159)
.L_159:
        /*001c*/ 	.word	0x00000000
        /*0020*/ 	.short	0x0004
        /*0022*/ 	.short	0x0020
        /*0024*/ 	.byte	0x00, 0xf0, 0x21, 0x00


	//----- nvinfo : EIATTR_KPARAM_INFO
	.align		4
.L_160:
        /*0028*/ 	.byte	0x04, 0x17
        /*002a*/ 	.short	(.L_162 - .L_161)
.L_161:
        /*002c*/ 	.word	0x00000000
        /*0030*/ 	.short	0x0003
        /*0032*/ 	.short	0x0018
        /*0034*/ 	.byte	0x00, 0xf0, 0x21, 0x00


	//----- nvinfo : EIATTR_KPARAM_INFO
	.align		4
.L_162:
        /*0038*/ 	.byte	0x04, 0x17
        /*003a*/ 	.short	(.L_164 - .L_163)
.L_163:
        /*003c*/ 	.word	0x00000000
        /*0040*/ 	.short	0x0002
        /*0042*/ 	.short	0x0010
        /*0044*/ 	.byte	0x00, 0xf5, 0x21, 0x00


	//----- nvinfo : EIATTR_KPARAM_INFO
	.align		4
.L_164:
        /*0048*/ 	.byte	0x04, 0x17
        /*004a*/ 	.short	(.L_166 - .L_165)
.L_165:
        /*004c*/ 	.word	0x00000000
        /*0050*/ 	.short	0x0001
        /*0052*/ 	.short	0x0008
        /*0054*/ 	.byte	0x00, 0xf5, 0x21, 0x00


	//----- nvinfo : EIATTR_KPARAM_INFO
	.align		4
.L_166:
        /*0058*/ 	.byte	0x04, 0x17
        /*005a*/ 	.short	(.L_168 - .L_167)
.L_167:
        /*005c*/ 	.word	0x00000000
        /*0060*/ 	.short	0x0000
        /*0062*/ 	.short	0x0000
        /*0064*/ 	.byte	0x00, 0xf5, 0x21, 0x00


	//----- nvinfo : EIATTR_SPARSE_MMA_MASK
	.align		4
.L_168:
        /*0068*/ 	.byte	0x03, 0x50
        /*006a*/ 	.short	0x0000


	//----- nvinfo : EIATTR_MAXREG_COUNT
	.align		4
        /*006c*/ 	.byte	0x03, 0x1b
        /*006e*/ 	.short	0x00ff


	//----- nvinfo : EIATTR_EXTERNS
	.align		4
        /*0070*/ 	.byte	0x04, 0x0f
        /*0072*/ 	.short	(.L_170 - .L_169)


	//   ....[0]....
	.align		4
.L_169:
        /*0074*/ 	.word	index@(vprintf)


	//----- nvinfo : EIATTR_MERCURY_ISA_VERSION
	.align		4
.L_170:
        /*0078*/ 	.byte	0x03, 0x5f
        /*007a*/ 	.short	0x0101


	//----- nvinfo : EIATTR_VRC_CTA_INIT_COUNT
	.align		4
        /*007c*/ 	.byte	0x02, 0x4a
	.zero		1
	.zero		1


	//----- nvinfo : EIATTR_SYSCALL_OFFSETS
	.align		4
        /*0080*/ 	.byte	0x04, 0x46
        /*0082*/ 	.short	(.L_172 - .L_171)


	//   ....[0]....
.L_171:
        /*0084*/ 	.word	0x000002f0


	//   ....[1]....
        /*0088*/ 	.word	0x00000440


	//   ....[2]....
        /*008c*/ 	.word	0x00000500


	//   ....[3]....
        /*0090*/ 	.word	0x000005d0


	//   ....[4]....
        /*0094*/ 	.word	0x000006d0


	//   ....[5]....
        /*0098*/ 	.word	0x000007a0


	//   ....[6]....
        /*009c*/ 	.word	0x00000850


	//   ....[7]....
        /*00a0*/ 	.word	0x00001740


	//   ....[8]....
        /*00a4*/ 	.word	0x000018a0


	//   ....[9]....
        /*00a8*/ 	.word	0x00001990


	//   ....[10]....
        /*00ac*/ 	.word	0x00001a50


	//   ....[11]....
        /*00b0*/ 	.word	0x00001b10


	//   ....[12]....
        /*00b4*/ 	.word	0x00001bb0


	//   ....[13]....
        /*00b8*/ 	.word	0x00001c60


	//----- nvinfo : EIATTR_EXIT_INSTR_OFFSETS
	.align		4
.L_172:
        /*00bc*/ 	.byte	0x04, 0x1c
        /*00be*/ 	.short	(.L_174 - .L_173)


	//   ....[0]....
.L_173:
        /*00c0*/ 	.word	0x000000f0


	//   ....[1]....
        /*00c4*/ 	.word	0x00000890


	//   ....[2]....
        /*00c8*/ 	.word	0x00001ce0


	//----- nvinfo : EIATTR_CRS_STACK_SIZE
	.align		4
.L_174:
        /*00cc*/ 	.byte	0x04, 0x1e
        /*00ce*/ 	.short	(.L_176 - .L_175)
.L_175:
        /*00d0*/ 	.word	0x00000000


	//----- nvinfo : EIATTR_CBANK_PARAM_SIZE
	.align		4
.L_176:
        /*00d4*/ 	.byte	0x03, 0x19
        /*00d6*/ 	.short	0x0030


	//----- nvinfo : EIATTR_PARAM_CBANK
	.align		4
        /*00d8*/ 	.byte	0x04, 0x0a
        /*00da*/ 	.short	(.L_178 - .L_177)
	.align		4
.L_177:
        /*00dc*/ 	.word	index@(.nv.constant0._Z11vectorMinusPdPKdS_mmm)
        /*00e0*/ 	.short	0x0380
        /*00e2*/ 	.short	0x0030


	//----- nvinfo : EIATTR_SW_WAR
	.align		4
.L_178:
        /*00e4*/ 	.byte	0x04, 0x36
        /*00e6*/ 	.short	(.L_180 - .L_179)
.L_179:
        /*00e8*/ 	.word	0x00000008
.L_180:


//--------------------- .nv.info._Z12vectorUpdatePddPKdmmm --------------------------
	.section	.nv.info._Z12vectorUpdatePddPKdmmm,"",@"SHT_CUDA_INFO"
	.sectionflags	@""
	.align	4


	//----- nvinfo : EIATTR_CUDA_API_VERSION
	.align		4
        /*0000*/ 	.byte	0x04, 0x37
        /*0002*/ 	.short	(.L_182 - .L_181)
.L_181:
        /*0004*/ 	.word	0x00000082


	//----- nvinfo : EIATTR_KPARAM_INFO
	.align		4
.L_182:
        /*0008*/ 	.byte	0x04, 0x17
        /*000a*/ 	.short	(.L_184 - .L_183)
.L_183:
        /*000c*/ 	.word	0x00000000
        /*0010*/ 	.short	0x0005
        /*0012*/ 	.short	0x0028
        /*0014*/ 	.byte	0x00, 0xf0, 0x21, 0x00


	//----- nvinfo : EIATTR_KPARAM_INFO
	.align		4
.L_184:
        /*0018*/ 	.byte	0x04, 0x17
        /*001a*/ 	.short	(.L_186 - .L_185)
.L_185:
        /*001c*/ 	.word	0x00000000
        /*0020*/ 	.short	0x0004
        /*0022*/ 	.short	0x0020
        /*0024*/ 	.byte	0x00, 0xf0, 0x21, 0x00


	//----- nvinfo : EIATTR_KPARAM_INFO
	.align		4
.L_186:
        /*0028*/ 	.byte	0x04, 0x17
        /*002a*/ 	.short	(.L_188 - .L_187)
.L_187:
        /*002c*/ 	.word	0x00000000
        /*0030*/ 	.short	0x0003
        /*0032*/ 	.short	0x0018
        /*0034*/ 	.byte	0x00, 0xf0, 0x21, 0x00


	//----- nvinfo : EIATTR_KPARAM_INFO
	.align		4
.L_188:
        /*0038*/ 	.byte	0x04, 0x17
        /*003a*/ 	.short	(.L_190 - .L_189)
.L_189:
        /*003c*/ 	.word	0x00000000
        /*0040*/ 	.short	0x0002
        /*0042*/ 	.short	0x0010
        /*0044*/ 	.byte	0x00, 0xf5, 0x21, 0x00


	//----- nvinfo : EIATTR_KPARAM_INFO
	.align		4
.L_190:
        /*0048*/ 	.byte	0x04, 0x17
        /*004a*/ 	.short	(.L_192 - .L_191)
.L_191:
        /*004c*/ 	.word	0x00000000
        /*0050*/ 	.short	0x0001
        /*0052*/ 	.short	0x0008
        /*0054*/ 	.byte	0x00, 0xf0, 0x21, 0x00


	//----- nvinfo : EIATTR_KPARAM_INFO
	.align		4
.L_192:
        /*0058*/ 	.byte	0x04, 0x17
        /*005a*/ 	.short	(.L_194 - .L_193)
.L_193:
        /*005c*/ 	.word	0x00000000
        /*0060*/ 	.short	0x0000
        /*0062*/ 	.short	0x0000
        /*0064*/ 	.byte	0x00, 0xf5, 0x21, 0x00


	//----- nvinfo : EIATTR_SPARSE_MMA_MASK
	.align		4
.L_194:
        /*0068*/ 	.byte	0x03, 0x50
        /*006a*/ 	.short	0x0000


	//----- nvinfo : EIATTR_MAXREG_COUNT
	.align		4
        /*006c*/ 	.byte	0x03, 0x1b
        /*006e*/ 	.short	0x00ff


	//----- nvinfo : EIATTR_MERCURY_ISA_VERSION
	.align		4
        /*0070*/ 	.byte	0x03, 0x5f
        /*0072*/ 	.short	0x0101


	//----- nvinfo : EIATTR_VRC_CTA_INIT_COUNT
	.align		4
        /*0074*/ 	.byte	0x02, 0x4a
	.zero		1
	.zero		1


	//----- nvinfo : EIATTR_EXIT_INSTR_OFFSETS
	.align		4
        /*0078*/ 	.byte	0x04, 0x1c
        /*007a*/ 	.short	(.L_196 - .L_195)


	//   ....[0]....
.L_195:
        /*007c*/ 	.word	0x00000080


	//   ....[1]....
        /*0080*/ 	.word	0x000000e0


	//   ....[2]....
        /*0084*/ 	.word	0x00001450


	//----- nvinfo : EIATTR_CRS_STACK_SIZE
	.align		4
.L_196:
        /*0088*/ 	.byte	0x04, 0x1e
        /*008a*/ 	.short	(.L_198 - .L_197)
.L_197:
        /*008c*/ 	.word	0x00000000


	//----- nvinfo : EIATTR_CBANK_PARAM_SIZE
	.align		4
.L_198:
        /*0090*/ 	.byte	0x03, 0x19
        /*0092*/ 	.short	0x0030


	//----- nvinfo : EIATTR_PARAM_CBANK
	.align		4
        /*0094*/ 	.byte	0x04, 0x0a
        /*0096*/ 	.short	(.L_200 - .L_199)
	.align		4
.L_199:
        /*0098*/ 	.word	index@(.nv.constant0._Z12vectorUpdatePddPKdmmm)
        /*009c*/ 	.short	0x0380
        /*009e*/ 	.short	0x0030


	//----- nvinfo : EIATTR_SW_WAR
	.align		4
.L_200:
        /*00a0*/ 	.byte	0x04, 0x36
        /*00a2*/ 	.short	(.L_202 - .L_201)
.L_201:
        /*00a4*/ 	.word	0x00000008
.L_202:


//--------------------- .nv.info._Z9vectorAddPdPKdS1_S1_mmm --------------------------
	.section	.nv.info._Z9vectorAddPdPKdS1_S1_mmm,"",@"SHT_CUDA_INFO"
	.sectionflags	@""
	.align	4


	//----- nvinfo : EIATTR_CUDA_API_VERSION
	.align		4
        /*0000*/ 	.byte	0x04, 0x37
        /*0002*/ 	.short	(.L_204 - .L_203)
.L_203:
        /*0004*/ 	.word	0x00000082


	//----- nvinfo : EIATTR_KPARAM_INFO
	.align		4
.L_204:
        /*0008*/ 	.byte	0x04, 0x17
        /*000a*/ 	.short	(.L_206 - .L_205)
.L_205:
        /*000c*/ 	.word	0x00000000
        /*0010*/ 	.short	0x0006
        /*0012*/ 	.short	0x0030
        /*0014*/ 	.byte	0x00, 0xf0, 0x21, 0x00


	//----- nvinfo : EIATTR_KPARAM_INFO
	.align		4
.L_206:
        /*0018*/ 	.byte	0x04, 0x17
        /*001a*/ 	.short	(.L_208 - .L_207)
.L_207:
        /*001c*/ 	.word	0x00000000
        /*0020*/ 	.short	0x0005
        /*0022*/ 	.short	0x0028
        /*0024*/ 	.byte	0x00, 0xf0, 0x21, 0x00


	//----- nvinfo : EIATTR_KPARAM_INFO
	.align		4
.L_208:
        /*0028*/ 	.byte	0x04, 0x17
        /*002a*/ 	.short	(.L_210 - .L_209)
.L_209:
        /*002c*/ 	.word	0x00000000
        /*0030*/ 	.short	0x0004
        /*0032*/ 	.short	0x0020
        /*0034*/ 	.byte	0x00, 0xf0, 0x21, 0x00


	//----- nvinfo : EIATTR_KPARAM_INFO
	.align		4
.L_210:
        /*0038*/ 	.byte	0x04, 0x17
        /*003a*/ 	.short	(.L_212 - .L_211)
.L_211:
        /*003c*/ 	.word	0x00000000
        /*0040*/ 	.short	0x0003
        /*0042*/ 	.short	0x0018
        /*0044*/ 	.byte	0x00, 0xf5, 0x21, 0x00


	//----- nvinfo : EIATTR_KPARAM_INFO
	.align		4
.L_212:
        /*0048*/ 	.byte	0x04, 0x17
        /*004a*/ 	.short	(.L_214 - .L_213)
.L_213:
        /*004c*/ 	.word	0x00000000
        /*0050*/ 	.short	0x0002
        /*0052*/ 	.short	0x0010
        /*0054*/ 	.byte	0x00, 0xf5, 0x21, 0x00


	//----- nvinfo : EIATTR_KPARAM_INFO
	.align		4
.L_214:
        /*0058*/ 	.byte	0x04, 0x17
        /*005a*/ 	.short	(.L_216 - .L_215)
.L_215:
        /*005c*/ 	.word	0x00000000
        /*0060*/ 	.short	0x0001
        /*0062*/ 	.short	0x0008
        /*0064*/ 	.byte	0x00, 0xf5, 0x21, 0x00


	//----- nvinfo : EIATTR_KPARAM_INFO
	.align		4
.L_216:
        /*0068*/ 	.byte	0x04, 0x17
        /*006a*/ 	.short	(.L_218 - .L_217)
.L_217:
        /*006c*/ 	.word	0x00000000
        /*0070*/ 	.short	0x0000
        /*0072*/ 	.short	0x0000
        /*0074*/ 	.byte	0x00, 0xf5, 0x21, 0x00


	//----- nvinfo : EIATTR_SPARSE_MMA_MASK
	.align		4
.L_218:
        /*0078*/ 	.byte	0x03, 0x50
        /*007a*/ 	.short	0x0000


	//----- nvinfo : EIATTR_MAXREG_COUNT
	.align		4
        /*007c*/ 	.byte	0x03, 0x1b
        /*007e*/ 	.short	0x00ff


	//----- nvinfo : EIATTR_EXTERNS
	.align		4
        /*0080*/ 	.byte	0x04, 0x0f
        /*0082*/ 	.short	(.L_220 - .L_219)


	//   ....[0]....
	.align		4
.L_219:
        /*0084*/ 	.word	index@(vprintf)


	//----- nvinfo : EIATTR_MERCURY_ISA_VERSION
	.align		4
.L_220:
        /*0088*/ 	.byte	0x03, 0x5f
        /*008a*/ 	.short	0x0101


	//----- nvinfo : EIATTR_VRC_CTA_INIT_COUNT
	.align		4
        /*008c*/ 	.byte	0x02, 0x4a
	.zero		1
	.zero		1


	//----- nvinfo : EIATTR_SYSCALL_OFFSETS
	.align		4
        /*0090*/ 	.byte	0x04, 0x46
        /*0092*/ 	.short	(.L_222 - .L_221)


	//   ....[0]....
.L_221:
        /*0094*/ 	.word	0x000002f0


	//   ....[1]....
        /*0098*/ 	.word	0x00000440


	//   ....[2]....
        /*009c*/ 	.word	0x00000500


	//   ....[3]....
        /*00a0*/ 	.word	0x000005d0


	//   ....[4]....
        /*00a4*/ 	.word	0x000006d0


	//   ....[5]....
        /*00a8*/ 	.word	0x000007a0


	//   ....[6]....
        /*00ac*/ 	.word	0x000018a0


	//   ....[7]....
        /*00b0*/ 	.word	0x00001a00


	//   ....[8]....
        /*00b4*/ 	.word	0x00001af0


	//   ....[9]....
        /*00b8*/ 	.word	0x00001bb0


	//   ....[10]....
        /*00bc*/ 	.word	0x00001c70


	//   ....[11]....
        /*00c0*/ 	.word	0x00001d10


	//----- nvinfo : EIATTR_EXIT_INSTR_OFFSETS
	.align		4
.L_222:
        /*00c4*/ 	.byte	0x04, 0x1c
        /*00c6*/ 	.short	(.L_224 - .L_223)


	//   ....[0]....
.L_223:
        /*00c8*/ 	.word	0x000000f0


	//   ....[1]....
        /*00cc*/ 	.word	0x000007e0


	//   ....[2]....
        /*00d0*/ 	.word	0x00001da0


	//----- nvinfo : EIATTR_CRS_STACK_SIZE
	.align		4
.L_224:
        /*00d4*/ 	.byte	0x04, 0x1e
        /*00d6*/ 	.short	(.L_226 - .L_225)
.L_225:
        /*00d8*/ 	.word	0x00000000


	//----- nvinfo : EIATTR_CBANK_PARAM_SIZE
	.align		4
.L_226:
        /*00dc*/ 	.byte	0x03, 0x19
        /*00de*/ 	.short	0x0038


	//----- nvinfo : EIATTR_PARAM_CBANK
	.align		4
        /*00e0*/ 	.byte	0x04, 0x0a
        /*00e2*/ 	.short	(.L_228 - .L_227)
	.align		4
.L_227:
        /*00e4*/ 	.word	index@(.nv.constant0._Z9vectorAddPdPKdS1_S1_mmm)
        /*00e8*/ 	.short	0x0380
        /*00ea*/ 	.short	0x0038


	//----- nvinfo : EIATTR_SW_WAR
	.align		4
.L_228:
        /*00ec*/ 	.byte	0x04, 0x36
        /*00ee*/ 	.short	(.L_230 - .L_229)
.L_229:
        /*00f0*/ 	.word	0x00000008
.L_230:


//--------------------- .nv.info._Z10dotProductPKdS0_Pdmmm --------------------------
	.section	.nv.info._Z10dotProductPKdS0_Pdmmm,"",@"SHT_CUDA_INFO"
	.sectionflags	@""
	.align	4


	//----- nvinfo : EIATTR_CUDA_API_VERSION
	.align		4
        /*0000*/ 	.byte	0x04, 0x37
        /*0002*/ 	.short	(.L_232 - .L_231)
.L_231:
        /*0004*/ 	.word	0x00000082


	//----- nvinfo : EIATTR_KPARAM_INFO
	.align		4
.L_232:
        /*0008*/ 	.byte	0x04, 0x17
        /*000a*/ 	.short	(.L_234 - .L_233)
.L_233:
        /*000c*/ 	.word	0x00000000
        /*0010*/ 	.short	0x0005
        /*0012*/ 	.short	0x0028
        /*0014*/ 	.byte	0x00, 0xf0, 0x21, 0x00


	//----- nvinfo : EIATTR_KPARAM_INFO
	.align		4
.L_234:
        /*0018*/ 	.byte	0x04, 0x17
        /*001a*/ 	.short	(.L_236 - .L_235)
.L_235:
        /*001c*/ 	.word	0x00000000
        /*0020*/ 	.short	0x0004
        /*0022*/ 	.short	0x0020
        /*0024*/ 	.byte	0x00, 0xf0, 0x21, 0x00


	//----- nvinfo : EIATTR_KPARAM_INFO
	.align		4
.L_236:
        /*0028*/ 	.byte	0x04, 0x17
        /*002a*/ 	.short	(.L_238 - .L_237)
.L_237:
        /*002c*/ 	.word	0x00000000
        /*0030*/ 	.short	0x0003
        /*0032*/ 	.short	0x0018
        /*0034*/ 	.byte	0x00, 0xf0, 0x21, 0x00


	//----- nvinfo : EIATTR_KPARAM_INFO
	.align		4
.L_238:
        /*0038*/ 	.byte	0x04, 0x17
        /*003a*/ 	.short	(.L_240 - .L_239)
.L_239:
        /*003c*/ 	.word	0x00000000
        /*0040*/ 	.short	0x0002
        /*0042*/ 	.short	0x0010
        /*0044*/ 	.byte	0x00, 0xf5, 0x21, 0x00


	//----- nvinfo : EIATTR_KPARAM_INFO
	.align		4
.L_240:
        /*0048*/ 	.byte	0x04, 0x17
        /*004a*/ 	.short	(.L_242 - .L_241)
.L_241:
        /*004c*/ 	.word	0x00000000
        /*0050*/ 	.short	0x0001
        /*0052*/ 	.short	0x0008
        /*0054*/ 	.byte	0x00, 0xf5, 0x21, 0x00


	//----- nvinfo : EIATTR_KPARAM_INFO
	.align		4
.L_242:
        /*0058*/ 	.byte	0x04, 0x17
        /*005a*/ 	.short	(.L_244 - .L_243)
.L_243:
        /*005c*/ 	.word	0x00000000
        /*0060*/ 	.short	0x0000
        /*0062*/ 	.short	0x0000
        /*0064*/ 	.byte	0x00, 0xf5, 0x21, 0x00


	//----- nvinfo : EIATTR_SPARSE_MMA_MASK
	.align		4
.L_244:
        /*0068*/ 	.byte	0x03, 0x50
        /*006a*/ 	.short	0x0000


	//----- nvinfo : EIATTR_MAXREG_COUNT
	.align		4
        /*006c*/ 	.byte	0x03, 0x1b
        /*006e*/ 	.short	0x00ff


	//----- nvinfo : EIATTR_EXTERNS
	.align		4
        /*0070*/ 	.byte	0x04, 0x0f
        /*0072*/ 	.short	(.L_246 - .L_245)


	//   ....[0]....
	.align		4
.L_245:
        /*0074*/ 	.word	index@(vprintf)


	//----- nvinfo : EIATTR_MERCURY_ISA_VERSION
	.align		4
.L_246:
        /*0078*/ 	.byte	0x03, 0x5f
        /*007a*/ 	.short	0x0101


	//----- nvinfo : EIATTR_VRC_CTA_INIT_COUNT
	.align		4
        /*007c*/ 	.byte	0x02, 0x4a
	.zero		1
	.zero		1


	//----- nvinfo : EIATTR_SYSCALL_OFFSETS
	.align		4
        /*0080*/ 	.byte	0x04, 0x46
        /*0082*/ 	.short	(.L_248 - .L_247)


	//   ....[0]....
.L_247:
        /*0084*/ 	.word	0x000002e0


	//   ....[1]....
        /*0088*/ 	.word	0x000010c0


	//----- nvinfo : EIATTR_EXIT_INSTR_OFFSETS
	.align		4
.L_248:
        /*008c*/ 	.byte	0x04, 0x1c
        /*008e*/ 	.short	(.L_250 - .L_249)


	//   ....[0]....
.L_249:
        /*0090*/ 	.word	0x000000f0


	//   ....[1]....
        /*0094*/ 	.word	0x00000320


	//   ....[2]....
        /*0098*/ 	.word	0x00001150


	//----- nvinfo : EIATTR_CRS_STACK_SIZE
	.align		4
.L_250:
        /*009c*/ 	.byte	0x04, 0x1e
        /*009e*/ 	.short	(.L_252 - .L_251)
.L_251:
        /*00a0*/ 	.word	0x00000000


	//----- nvinfo : EIATTR_CBANK_PARAM_SIZE
	.align		4
.L_252:
        /*00a4*/ 	.byte	0x03, 0x19
        /*00a6*/ 	.short	0x0030


	//----- nvinfo : EIATTR_PARAM_CBANK
	.align		4
        /*00a8*/ 	.byte	0x04, 0x0a
        /*00aa*/ 	.short	(.L_254 - .L_253)
	.align		4
.L_253:
        /*00ac*/ 	.word	index@(.nv.constant0._Z10dotProductPKdS0_Pdmmm)
        /*00b0*/ 	.short	0x0380
        /*00b2*/ 	.short	0x0030


	//----- nvinfo : EIATTR_SW_WAR
	.align		4
.L_254:
        /*00b4*/ 	.byte	0x04, 0x36
        /*00b6*/ 	.short	(.L_256 - .L_255)
.L_255:
        /*00b8*/ 	.word	0x00000008
.L_256:


//--------------------- .nv.info._Z15computeResidualPdS_S_mmm --------------------------
	.section	.nv.info._Z15computeResidualPdS_S_mmm,"",@"SHT_CUDA_INFO"
	.sectionflags	@""
	.align	4


	//----- nvinfo : EIATTR_CUDA_API_VERSION
	.align		4
        /*0000*/ 	.byte	0x04, 0x37
        /*0002*/ 	.short	(.L_258 - .L_257)
.L_257:
        /*0004*/ 	.word	0x00000082


	//----- nvinfo : EIATTR_KPARAM_INFO
	.align		4
.L_258:
        /*0008*/ 	.byte	0x04, 0x17
        /*000a*/ 	.short	(.L_260 - .L_259)
.L_259:
        /*000c*/ 	.word	0x00000000
        /*0010*/ 	.short	0x0005
        /*0012*/ 	.short	0x0028
        /*0014*/ 	.byte	0x00, 0xf0, 0x21, 0x00


	//----- nvinfo : EIATTR_KPARAM_INFO
	.align		4
.L_260:
        /*0018*/ 	.byte	0x04, 0x17
        /*001a*/ 	.short	(.L_262 - .L_261)
.L_261:
        /*001c*/ 	.word	0x00000000
        /*0020*/ 	.short	0x0004
        /*0022*/ 	.short	0x0020
        /*0024*/ 	.byte	0x00, 0xf0, 0x21, 0x00


	//----- nvinfo : EIATTR_KPARAM_INFO
	.align		4
.L_262:
        /*0028*/ 	.byte	0x04, 0x17
        /*002a*/ 	.short	(.L_264 - .L_263)
.L_263:
        /*002c*/ 	.word	0x00000000
        /*0030*/ 	.short	0x0003
        /*0032*/ 	.short	0x0018
        /*0034*/ 	.byte	0x00, 0xf0, 0x21, 0x00


	//----- nvinfo : EIATTR_KPARAM_INFO
	.align		4
.L_264:
        /*0038*/ 	.byte	0x04, 0x17
        /*003a*/ 	.short	(.L_266 - .L_265)
.L_265:
        /*003c*/ 	.word	0x00000000
        /*0040*/ 	.short	0x0002
        /*0042*/ 	.short	0x0010
        /*0044*/ 	.byte	0x00, 0xf5, 0x21, 0x00


	//----- nvinfo : EIATTR_KPARAM_INFO
	.align		4
.L_266:
        /*0048*/ 	.byte	0x04, 0x17
        /*004a*/ 	.short	(.L_268 - .L_267)
.L_267:
        /*004c*/ 	.word	0x00000000
        /*0050*/ 	.short	0x0001
        /*0052*/ 	.short	0x0008
        /*0054*/ 	.byte	0x00, 0xf5, 0x21, 0x00


	//----- nvinfo : EIATTR_KPARAM_INFO
	.align		4
.L_268:
        /*0058*/ 	.byte	0x04, 0x17
        /*005a*/ 	.short	(.L_270 - .L_269)
.L_269:
        /*005c*/ 	.word	0x00000000
        /*0060*/ 	.short	0x0000
        /*0062*/ 	.short	0x0000
        /*0064*/ 	.byte	0x00, 0xf5, 0x21, 0x00


	//----- nvinfo : EIATTR_SPARSE_MMA_MASK
	.align		4
.L_270:
        /*0068*/ 	.byte	0x03, 0x50
        /*006a*/ 	.short	0x0000


	//----- nvinfo : EIATTR_MAXREG_COUNT
	.align		4
        /*006c*/ 	.byte	0x03, 0x1b
        /*006e*/ 	.short	0x00ff


	//----- nvinfo : EIATTR_MERCURY_ISA_VERSION
	.align		4
        /*0070*/ 	.byte	0x03, 0x5f
        /*0072*/ 	.short	0x0101


	//----- nvinfo : EIATTR_VRC_CTA_INIT_COUNT
	.align		4
        /*0074*/ 	.byte	0x02, 0x4a
	.zero		1
	.zero		1


	//----- nvinfo : EIATTR_EXIT_INSTR_OFFSETS
	.align		4
        /*0078*/ 	.byte	0x04, 0x1c
        /*007a*/ 	.short	(.L_272 - .L_271)


	//   ....[0]....
.L_271:
        /*007c*/ 	.word	0x00000080


	//   ....[1]....
        /*0080*/ 	.word	0x000000e0


	//   ....[2]....
        /*0084*/ 	.word	0x00000fa0


	//----- nvinfo : EIATTR_CRS_STACK_SIZE
	.align		4
.L_272:
        /*0088*/ 	.byte	0x04, 0x1e
        /*008a*/ 	.short	(.L_274 - .L_273)
.L_273:
        /*008c*/ 	.word	0x00000000


	//----- nvinfo : EIATTR_CBANK_PARAM_SIZE
	.align		4
.L_274:
        /*0090*/ 	.byte	0x03, 0x19
        /*0092*/ 	.short	0x0030


	//----- nvinfo : EIATTR_PARAM_CBANK
	.align		4
        /*0094*/ 	.byte	0x04, 0x0a
        /*0096*/ 	.short	(.L_276 - .L_275)
	.align		4
.L_275:
        /*0098*/ 	.word	index@(.nv.constant0._Z15computeResidualPdS_S_mmm)
        /*009c*/ 	.short	0x0380
        /*009e*/ 	.short	0x0030


	//----- nvinfo : EIATTR_SW_WAR
	.align		4
.L_276:
        /*00a0*/ 	.byte	0x04, 0x36
        /*00a2*/ 	.short	(.L_278 - .L_277)
.L_277:
        /*00a4*/ 	.word	0x00000008
.L_278:


//--------------------- .nv.info._Z14applyDirichletPdS_mmPmm --------------------------
	.section	.nv.info._Z14applyDirichletPdS_mmPmm,"",@"SHT_CUDA_INFO"
	.sectionflags	@""
	.align	4


	//----- nvinfo : EIATTR_CUDA_API_VERSION
	.align		4
        /*0000*/ 	.byte	0x04, 0x37
        /*0002*/ 	.short	(.L_280 - .L_279)
.L_279:
        /*0004*/ 	.word	0x00000082


	//----- nvinfo : EIATTR_KPARAM_INFO
	.align		4
.L_280:
        /*0008*/ 	.byte	0x04, 0x17
        /*000a*/ 	.short	(.L_282 - .L_281)
.L_281:
        /*000c*/ 	.word	0x00000000
        /*0010*/ 	.short	0x0005
        /*0012*/ 	.short	0x0028
        /*0014*/ 	.byte	0x00, 0xf0, 0x21, 0x00


	//----- nvinfo : EIATTR_KPARAM_INFO
	.align		4
.L_282:
        /*0018*/ 	.byte	0x04, 0x17
        /*001a*/ 	.short	(.L_284 - .L_283)
.L_283:
        /*001c*/ 	.word	0x00000000
        /*0020*/ 	.short	0x0004
        /*0022*/ 	.short	0x0020
        /*0024*/ 	.byte	0x00, 0xf5, 0x21, 0x00


	//----- nvinfo : EIATTR_KPARAM_INFO
	.align		4
.L_284:
        /*0028*/ 	.byte	0x04, 0x17
        /*002a*/ 	.short	(.L_286 - .L_285)
.L_285:
        /*002c*/ 	.word	0x00000000
        /*0030*/ 	.short	0x0003
        /*0032*/ 	.short	0x0018
        /*0034*/ 	.byte	0x00, 0xf0, 0x21, 0x00


	//----- nvinfo : EIATTR_KPARAM_INFO
	.align		4
.L_286:
        /*0038*/ 	.byte	0x04, 0x17
        /*003a*/ 	.short	(.L_288 - .L_287)
.L_287:
        /*003c*/ 	.word	0x00000000
        /*0040*/ 	.short	0x0002
        /*0042*/ 	.short	0x0010
        /*0044*/ 	.byte	0x00, 0xf0, 0x21, 0x00


	//----- nvinfo : EIATTR_KPARAM_INFO
	.align		4
.L_288:
        /*0048*/ 	.byte	0x04, 0x17
        /*004a*/ 	.short	(.L_290 - .L_289)
.L_289:
        /*004c*/ 	.word	0x00000000
        /*0050*/ 	.short	0x0001
        /*0052*/ 	.short	0x0008
        /*0054*/ 	.byte	0x00, 0xf5, 0x21, 0x00


	//----- nvinfo : EIATTR_KPARAM_INFO
	.align		4
.L_290:
        /*0058*/ 	.byte	0x04, 0x17
        /*005a*/ 	.short	(.L_292 - .L_291)
.L_291:
        /*005c*/ 	.word	0x00000000
        /*0060*/ 	.short	0x0000
        /*0062*/ 	.short	0x0000
        /*0064*/ 	.byte	0x00, 0xf5, 0x21, 0x00


	//----- nvinfo : EIATTR_SPARSE_MMA_MASK
	.align		4
.L_292:
        /*0068*/ 	.byte	0x03, 0x50
        /*006a*/ 	.short	0x0000


	//----- nvinfo : EIATTR_MAXREG_COUNT
	.align		4
        /*006c*/ 	.byte	0x03, 0x1b
        /*006e*/ 	.short	0x00ff


	//----- nvinfo : EIATTR_MERCURY_ISA_VERSION
	.align		4
        /*0070*/ 	.byte	0x03, 0x5f
        /*0072*/ 	.short	0x0101


	//----- nvinfo : EIATTR_VRC_CTA_INIT_COUNT
	.align		4
        /*0074*/ 	.byte	0x02, 0x4a
	.zero		1
	.zero		1


	//----- nvinfo : EIATTR_EXIT_INSTR_OFFSETS
	.align		4
        /*0078*/ 	.byte	0x04, 0x1c
        /*007a*/ 	.short	(.L_294 - .L_293)


	//   ....[0]....
.L_293:
        /*007c*/ 	.word	0x00000080


	//   ....[1]....
        /*0080*/ 	.word	0x000000e0


	//   ....[2]....
        /*0084*/ 	.word	0x00001370


	//----- nvinfo : EIATTR_CRS_STACK_SIZE
	.align		4
.L_294:
        /*0088*/ 	.byte	0x04, 0x1e
        /*008a*/ 	.short	(.L_296 - .L_295)
.L_295:
        /*008c*/ 	.word	0x00000000


	//----- nvinfo : EIATTR_CBANK_PARAM_SIZE
	.align		4
.L_296:
        /*0090*/ 	.byte	0x03, 0x19
        /*0092*/ 	.short	0x0030


	//----- nvinfo : EIATTR_PARAM_CBANK
	.align		4
        /*0094*/ 	.byte	0x04, 0x0a
        /*0096*/ 	.short	(.L_298 - .L_297)
	.align		4
.L_297:
        /*0098*/ 	.word	index@(.nv.constant0._Z14applyDirichletPdS_mmPmm)
        /*009c*/ 	.short	0x0380
        /*009e*/ 	.short	0x0030


	//----- nvinfo : EIATTR_SW_WAR
	.align		4
.L_298:
        /*00a0*/ 	.byte	0x04, 0x36
        /*00a2*/ 	.short	(.L_300 - .L_299)
.L_299:
        /*00a4*/ 	.word	0x00000008
.L_300:


//--------------------- .nv.info._Z36cu_macro_tet4_laplacian_apply_kernelmmmmiPKdPdS1_S1_S0_S1_ --------------------------
	.section	.nv.info._Z36cu_macro_tet4_laplacian_apply_kernelmmmmiPKdPdS1_S1_S0_S1_,"",@"SHT_CUDA_INFO"
	.sectionflags	@""
	.align	4


	//----- nvinfo : EIATTR_CUDA_API_VERSION
	.align		4
        /*0000*/ 	.byte	0x04, 0x37
        /*0002*/ 	.short	(.L_302 - .L_301)
.L_301:
        /*0004*/ 	.word	0x00000082


	//----- nvinfo : EIATTR_KPARAM_INFO
	.align		4
.L_302:
        /*0008*/ 	.byte	0x04, 0x17
        /*000a*/ 	.short	(.L_304 - .L_303)
.L_303:
        /*000c*/ 	.word	0x00000000
        /*0010*/ 	.short	0x000a
        /*0012*/ 	.short	0x0050
        /*0014*/ 	.byte	0x00, 0xf5, 0x21, 0x00


	//----- nvinfo : EIATTR_KPARAM_INFO
	.align		4
.L_304:
        /*0018*/ 	.byte	0x04, 0x17
        /*001a*/ 	.short	(.L_306 - .L_305)
.L_305:
        /*001c*/ 	.word	0x00000000
        /*0020*/ 	.short	0x0009
        /*0022*/ 	.short	0x0048
        /*0024*/ 	.byte	0x00, 0xf5, 0x21, 0x00


	//----- nvinfo : EIATTR_KPARAM_INFO
	.align		4
.L_306:
        /*0028*/ 	.byte	0x04, 0x17
        /*002a*/ 	.short	(.L_308 - .L_307)
.L_307:
        /*002c*/ 	.word	0x00000000
        /*0030*/ 	.short	0x0008
        /*0032*/ 	.short	0x0040
        /*0034*/ 	.byte	0x00, 0xf5, 0x21, 0x00


	//----- nvinfo : EIATTR_KPARAM_INFO
	.align		4
.L_308:
        /*0038*/ 	.byte	0x04, 0x17
        /*003a*/ 	.short	(.L_310 - .L_309)
.L_309:
        /*003c*/ 	.word	0x00000000
        /*0040*/ 	.short	0x0007
        /*0042*/ 	.short	0x0038
        /*0044*/ 	.byte	0x00, 0xf5, 0x21, 0x00


	//----- nvinfo : EIATTR_KPARAM_INFO
	.align		4
.L_310:
        /*0048*/ 	.byte	0x04, 0x17
        /*004a*/ 	.short	(.L_312 - .L_311)
.L_311:
        /*004c*/ 	.word	0x00000000
        /*0050*/ 	.short	0x0006
        /*0052*/ 	.short	0x0030
        /*0054*/ 	.byte	0x00, 0xf5, 0x21, 0x00


	//----- nvinfo : EIATTR_KPARAM_INFO
	.align		4
.L_312:
        /*0058*/ 	.byte	0x04, 0x17
        /*005a*/ 	.short	(.L_314 - .L_313)
.L_313:
        /*005c*/ 	.word	0x00000000
        /*0060*/ 	.short	0x0005
        /*0062*/ 	.short	0x0028
        /*0064*/ 	.byte	0x00, 0xf5, 0x21, 0x00


	//----- nvinfo : EIATTR_KPARAM_INFO
	.align		4
.L_314:
        /*0068*/ 	.byte	0x04, 0x17
        /*006a*/ 	.short	(.L_316 - .L_315)
.L_315:
        /*006c*/ 	.word	0x00000000
        /*0070*/ 	.short	0x0004
        /*0072*/ 	.short	0x0020
        /*0074*/ 	.byte	0x00, 0xf0, 0x11, 0x00


	//----- nvinfo : EIATTR_KPARAM_INFO
	.align		4
.L_316:
        /*0078*/ 	.byte	0x04, 0x17
        /*007a*/ 	.short	(.L_318 - .L_317)
.L_317:
        /*007c*/ 	.word	0x00000000
        /*0080*/ 	.short	0x0003
        /*0082*/ 	.short	0x0018
        /*0084*/ 	.byte	0x00, 0xf0, 0x21, 0x00


	//----- nvinfo : EIATTR_KPARAM_INFO
	.align		4
.L_318:
        /*0088*/ 	.byte	0x04, 0x17
        /*008a*/ 	.short	(.L_320 - .L_319)
.L_319:
        /*008c*/ 	.word	0x00000000
        /*0090*/ 	.short	0x0002
        /*0092*/ 	.short	0x0010
        /*0094*/ 	.byte	0x00, 0xf0, 0x21, 0x00


	//----- nvinfo : EIATTR_KPARAM_INFO
	.align		4
.L_320:
        /*0098*/ 	.byte	0x04, 0x17
        /*009a*/ 	.short	(.L_322 - .L_321)
.L_321:
        /*009c*/ 	.word	0x00000000
        /*00a0*/ 	.short	0x0001
        /*00a2*/ 	.short	0x0008
        /*00a4*/ 	.byte	0x00, 0xf0, 0x21, 0x00


	//----- nvinfo : EIATTR_KPARAM_INFO
	.align		4
.L_322:
        /*00a8*/ 	.byte	0x04, 0x17
        /*00aa*/ 	.short	(.L_324 - .L_323)
.L_323:
        /*00ac*/ 	.word	0x00000000
        /*00b0*/ 	.short	0x0000
        /*00b2*/ 	.short	0x0000
        /*00b4*/ 	.byte	0x00, 0xf0, 0x21, 0x00


	//----- nvinfo : EIATTR_SPARSE_MMA_MASK
	.align		4
.L_324:
        /*00b8*/ 	.byte	0x03, 0x50
        /*00ba*/ 	.short	0x0000


	//----- nvinfo : EIATTR_WMMA_USED
	.align		4
        /*00bc*/ 	.byte	0x01, 0x2b
	.zero		2


	//----- nvinfo : EIATTR_MAXREG_COUNT
	.align		4
        /*00c0*/ 	.byte	0x03, 0x1b
        /*00c2*/ 	.short	0x00ff


	//----- nvinfo : EIATTR_EXTERNS
	.align		4
        /*00c4*/ 	.byte	0x04, 0x0f
        /*00c6*/ 	.short	(.L_326 - .L_325)


	//   ....[0]....
	.align		4
.L_325:
        /*00c8*/ 	.word	index@(vprintf)


	//----- nvinfo : EIATTR_MERCURY_ISA_VERSION
	.align		4
.L_326:
        /*00cc*/ 	.byte	0x03, 0x5f
        /*00ce*/ 	.short	0x0101


	//----- nvinfo : EIATTR_VRC_CTA_INIT_COUNT
	.align		4
        /*00d0*/ 	.byte	0x02, 0x4a
	.zero		1
	.zero		1


	//----- nvinfo : EIATTR_SYSCALL_OFFSETS
	.align		4
        /*00d4*/ 	.byte	0x04, 0x46
        /*00d6*/ 	.short	(.L_328 - .L_327)


	//   ....[0]....
.L_327:
        /*00d8*/ 	.word	0x0000d610


	//   ....[1]....
        /*00dc*/ 	.word	0x0000e140


	//   ....[2]....
        /*00e0*/ 	.word	0x00010ba0


	//   ....[3]....
        /*00e4*/ 	.word	0x00011f90


	//   ....[4]....
        /*00e8*/ 	.word	0x00012020


	//   ....[5]....
        /*00ec*/ 	.word	0x00012470


	//   ....[6]....
        /*00f0*/ 	.word	0x00012500


	//   ....[7]....
        /*00f4*/ 	.word	0x000128a0


	//   ....[8]....
        /*00f8*/ 	.word	0x00012930


	//   ....[9]....
        /*00fc*/ 	.word	0x00012ca0


	//   ....[10]....
        /*0100*/ 	.word	0x00012da0


	//   ....[11]....
        /*0104*/ 	.word	0x00012ee0


	//   ....[12]....
        /*0108*/ 	.word	0x00012f80


	//   ....[13]....
        /*010c*/ 	.word	0x00013020


	//   ....[14]....
        /*0110*/ 	.word	0x000130c0


	//   ....[15]....
        /*0114*/ 	.word	0x00013160


	//   ....[16]....
        /*0118*/ 	.word	0x00013200


	//   ....[17]....
        /*011c*/ 	.word	0x000132a0


	//   ....[18]....
        /*0120*/ 	.word	0x00013340


	//   ....[19]....
        /*0124*/ 	.word	0x000133b0


	//   ....[20]....
        /*0128*/ 	.word	0x00013450


	//   ....[21]....
        /*012c*/ 	.word	0x000134f0


	//   ....[22]....
        /*0130*/ 	.word	0x00013590


	//   ....[23]....
        /*0134*/ 	.word	0x00013630


	//   ....[24]....
        /*0138*/ 	.word	0x000136d0


	//   ....[25]....
        /*013c*/ 	.word	0x00013770


	//   ....[26]....
        /*0140*/ 	.word	0x00013810


	//   ....[27]....
        /*0144*/ 	.word	0x000138b0


	//   ....[28]....
        /*0148*/ 	.word	0x00013920


	//   ....[29]....
        /*014c*/ 	.word	0x000139c0


	//   ....[30]....
        /*0150*/ 	.word	0x00014680


	//   ....[31]....
        /*0154*/ 	.word	0x00014780


	//   ....[32]....
        /*0158*/ 	.word	0x000148f0


	//   ....[33]....
        /*015c*/ 	.word	0x00014990


	//   ....[34]....
        /*0160*/ 	.word	0x00014a30


	//   ....[35]....
        /*0164*/ 	.word	0x00014ad0


	//   ....[36]....
        /*0168*/ 	.word	0x00014b70


	//   ....[37]....
        /*016c*/ 	.word	0x00014c10


	//   ....[38]....
        /*0170*/ 	.word	0x00014cb0


	//   ....[39]....
        /*0174*/ 	.word	0x00014d50


	//   ....[40]....
        /*0178*/ 	.word	0x00014dc0


	//   ....[41]....
        /*017c*/ 	.word	0x00014e60


	//   ....[42]....
        /*0180*/ 	.word	0x00014f00


	//   ....[43]....
        /*0184*/ 	.word	0x00014fa0


	//   ....[44]....
        /*0188*/ 	.word	0x00015040


	//   ....[45]....
        /*018c*/ 	.word	0x000150e0


	//   ....[46]....
        /*0190*/ 	.word	0x00015180


	//   ....[47]....
        /*0194*/ 	.word	0x00015220


	//   ....[48]....
        /*0198*/ 	.word	0x000152c0


	//   ....[49]....
        /*019c*/ 	.word	0x00015330


	//   ....[50]....
        /*01a0*/ 	.word	0x000153d0


	//   ....[51]....
        /*01a4*/ 	.word	0x00016070


	//   ....[52]....
        /*01a8*/ 	.word	0x00016160


	//   ....[53]....
        /*01ac*/ 	.word	0x000162d0


	//   ....[54]....
        /*01b0*/ 	.word	0x00016370


	//   ....[55]....
        /*01b4*/ 	.word	0x00016410


	//   ....[56]....
        /*01b8*/ 	.word	0x000164b0


	//   ....[57]....
        /*01bc*/ 	.word	0x00016550


	//   ....[58]....
        /*01c0*/ 	.word	0x000165f0


	//   ....[59]....
        /*01c4*/ 	.word	0x00016690


	//   ....[60]....
        /*01c8*/ 	.word	0x00016730


	//   ....[61]....
        /*01cc*/ 	.word	0x000167a0


	//   ....[62]....
        /*01d0*/ 	.word	0x00016840


	//   ....[63]....
        /*01d4*/ 	.word	0x000168e0


	//   ....[64]....
        /*01d8*/ 	.word	0x00016980


	//   ....[65]....
        /*01dc*/ 	.word	0x00016a20


	//   ....[66]....
        /*01e0*/ 	.word	0x00016ac0


	//   ....[67]....
        /*01e4*/ 	.word	0x00016b60


	//   ....[68]....
        /*01e8*/ 	.word	0x00016c00


	//   ....[69]....
        /*01ec*/ 	.word	0x00016ca0


	//   ....[70]....
        /*01f0*/ 	.word	0x00016d10


	//   ....[71]....
        /*01f4*/ 	.word	0x00016db0


	//   ....[72]....
        /*01f8*/ 	.word	0x00017aa0


	//   ....[73]....
        /*01fc*/ 	.word	0x00017b90


	//   ....[74]....
        /*0200*/ 	.word	0x00017d00


	//   ....[75]....
        /*0204*/ 	.word	0x00017da0


	//   ....[76]....
        /*0208*/ 	.word	0x00017e40


	//   ....[77]....
        /*020c*/ 	.word	0x00017ee0


	//   ....[78]....
        /*0210*/ 	.word	0x00017f80


	//   ....[79]....
        /*0214*/ 	.word	0x00018020


	//   ....[80]....
        /*0218*/ 	.word	0x000180c0


	//   ....[81]....
        /*021c*/ 	.word	0x00018160


	//   ....[82]....
        /*0220*/ 	.word	0x000181d0


	//   ....[83]....
        /*0224*/ 	.word	0x00018270


	//   ....[84]....
        /*0228*/ 	.word	0x00018310


	//   ....[85]....
        /*022c*/ 	.word	0x000183b0


	//   ....[86]....
        /*0230*/ 	.word	0x00018450


	//   ....[87]....
        /*0234*/ 	.word	0x000184f0


	//   ....[88]....
        /*0238*/ 	.word	0x00018590


	//   ....[89]....
        /*023c*/ 	.word	0x00018630


	//   ....[90]....
        /*0240*/ 	.word	0x000186d0


	//   ....[91]....
        /*0244*/ 	.word	0x00018740


	//   ....[92]....
        /*0248*/ 	.word	0x000187e0


	//   ....[93]....
        /*024c*/ 	.word	0x00019500


	//   ....[94]....
        /*0250*/ 	.word	0x000195f0


	//   ....[95]....
        /*0254*/ 	.word	0x00019760


	//   ....[96]....
        /*0258*/ 	.word	0x00019800


	//   ....[97]....
        /*025c*/ 	.word	0x000198a0


	//   ....[98]....
        /*0260*/ 	.word	0x00019940


	//   ....[99]....
        /*0264*/ 	.word	0x000199e0


	//   ....[100]....
        /*0268*/ 	.word	0x00019a80


	//   ....[101]....
        /*026c*/ 	.word	0x00019b20


	//   ....[102]....
        /*0270*/ 	.word	0x00019bc0


	//   ....[103]....
        /*0274*/ 	.word	0x00019c30


	//   ....[104]....
        /*0278*/ 	.word	0x00019cd0


	//   ....[105]....
        /*027c*/ 	.word	0x00019d70


	//   ....[106]....
        /*0280*/ 	.word	0x00019e10


	//   ....[107]....
        /*0284*/ 	.word	0x00019eb0


	//   ....[108]....
        /*0288*/ 	.word	0x00019f50


	//   ....[109]....
        /*028c*/ 	.word	0x00019ff0


	//   ....[110]....
        /*0290*/ 	.word	0x0001a090


	//   ....[111]....
        /*0294*/ 	.word	0x0001a130


	//   ....[112]....
        /*0298*/ 	.word	0x0001a1a0


	//   ....[113]....
        /*029c*/ 	.word	0x0001a240


	//   ....[114]....
        /*02a0*/ 	.word	0x0001aeb0


	//   ....[115]....
        /*02a4*/ 	.word	0x0001afa0


	//   ....[116]....
        /*02a8*/ 	.word	0x0001b110


	//   ....[117]....
        /*02ac*/ 	.word	0x0001b1b0


	//   ....[118]....
        /*02b0*/ 	.word	0x0001b250


	//   ....[119]....
        /*02b4*/ 	.word	0x0001b2f0


	//   ....[120]....
        /*02b8*/ 	.word	0x0001b390


	//   ....[121]....
        /*02bc*/ 	.word	0x0001b430


	//   ....[122]....
        /*02c0*/ 	.word	0x0001b4d0


	//   ....[123]....
        /*02c4*/ 	.word	0x0001b570


	//   ....[124]....
        /*02c8*/ 	.word	0x0001b5e0


	//   ....[125]....
        /*02cc*/ 	.word	0x0001b680


	//   ....[126]....
        /*02d0*/ 	.word	0x0001b720


	//   ....[127]....
        /*02d4*/ 	.word	0x0001b7c0


	//   ....[128]....
        /*02d8*/ 	.word	0x0001b860


	//   ....[129]....
        /*02dc*/ 	.word	0x0001b900


	//   ....[130]....
        /*02e0*/ 	.word	0x0001b9a0


	//   ....[131]....
        /*02e4*/ 	.word	0x0001ba40


	//   ....[132]....
        /*02e8*/ 	.word	0x0001bae0


	//   ....[133]....
        /*02ec*/ 	.word	0x0001bb50


	//   ....[134]....
        /*02f0*/ 	.word	0x0001bbf0


	//   ....[135]....
        /*02f4*/ 	.word	0x0001bef0


	//   ....[136]....
        /*02f8*/ 	.word	0x0001c0a0


	//   ....[137]....
        /*02fc*/ 	.word	0x0001c1d0


	//   ....[138]....
        /*0300*/ 	.word	0x0001c300


	//   ....[139]....
        /*0304*/ 	.word	0x0001c610


	//   ....[140]....
        /*0308*/ 	.word	0x0001c7b0


	//   ....[141]....
        /*030c*/ 	.word	0x0001ca00


	//   ....[142]....
        /*0310*/ 	.word	0x0001cad0


	//----- nvinfo : EIATTR_EXIT_INSTR_OFFSETS
	.align		4
.L_328:
        /*0314*/ 	.byte	0x04, 0x1c
        /*0316*/ 	.short	(.L_330 - .L_329)


	//   ....[0]....
.L_329:
        /*0318*/ 	.word	0x000000e0


	//   ....[1]....
        /*031c*/ 	.word	0x0001cb70


	//----- nvinfo : EIATTR_CRS_STACK_SIZE
	.align		4
.L_330:
        /*0320*/ 	.byte	0x04, 0x1e
        /*0322*/ 	.short	(.L_332 - .L_331)
.L_331:
        /*0324*/ 	.word	0x00000000


	//----- nvinfo : EIATTR_CBANK_PARAM_SIZE
	.align		4
.L_332:
        /*0328*/ 	.byte	0x03, 0x19
        /*032a*/ 	.short	0x0058


	//----- nvinfo : EIATTR_PARAM_CBANK
	.align		4
        /*032c*/ 	.byte	0x04, 0x0a
        /*032e*/ 	.short	(.L_334 - .L_333)
	.align		4
.L_333:
        /*0330*/ 	.word	index@(.nv.constant0._Z36cu_macro_tet4_laplacian_apply_kernelmmmmiPKdPdS1_S1_S0_S1_)
        /*0334*/ 	.short	0x0380
        /*0336*/ 	.short	0x0058


	//----- nvinfo : EIATTR_SW_WAR
	.align		4
.L_334:
        /*0338*/ 	.byte	0x04, 0x36
        /*033a*/ 	.short	(.L_336 - .L_335)
.L_335:
        /*033c*/ 	.word	0x00000008
.L_336:


//--------------------- .nv.callgraph             --------------------------
	.section	.nv.callgraph,"",@"SHT_CUDA_CALLGRAPH"
	.align	4
	.sectionentsize	8
	.align		4
        /*0000*/ 	.word	0x00000000
	.align		4
        /*0004*/ 	.word	0xffffffff
	.align		4
        /*0008*/ 	.word	index@(_Z12scalarDividePdPKdS_m)
	.align		4
        /*000c*/ 	.word	index@(vprintf)
	.align		4
        /*0010*/ 	.word	index@(_Z11vectorMinusPdPKdS_mmm)
	.align		4
        /*0014*/ 	.word	index@(vprintf)
	.align		4
        /*0018*/ 	.word	index@(_Z9vectorAddPdPKdS1_S1_mmm)
	.align		4
        /*001c*/ 	.word	index@(vprintf)
	.align		4
        /*0020*/ 	.word	index@(_Z10dotProductPKdS0_Pdmmm)
	.align		4
        /*0024*/ 	.word	index@(vprintf)
	.align		4
        /*0028*/ 	.word	index@(_Z36cu_macro_tet4_laplacian_apply_kernelmmmmiPKdPdS1_S1_S0_S1_)
	.align		4
        /*002c*/ 	.word	index@(vprintf)
	.align		4
        /*0030*/ 	.word	0x00000000
	.align		4
        /*0034*/ 	.word	0xfffffffe
	.align		4
        /*0038*/ 	.word	0x00000000
	.align		4
        /*003c*/ 	.word	0xfffffffd
	.align		4
        /*0040*/ 	.word	0x00000000
	.align		4
        /*0044*/ 	.word	0xfffffffc


//--------------------- .nv.constant4             --------------------------
	.section	.nv.constant4,"a",@progbits
	.align	8
	.align		8
.nv.constant4:
        /*0000*/ 	.dword	$str
	.align		8
        /*0008*/ 	.dword	$str$1
	.align		8
        /*0010*/ 	.dword	$str$2
	.align		8
        /*0018*/ 	.dword	$str$3
	.align		8
        /*0020*/ 	.dword	$str$4
	.align		8
        /*0028*/ 	.dword	$str$5
	.align		8
        /*0030*/ 	.dword	$str$6
	.align		8
        /*0038*/ 	.dword	$str$7
	.align		8
        /*0040*/ 	.dword	$str$8
	.align		8
        /*0048*/ 	.dword	$str$9
	.align		8
        /*0050*/ 	.dword	$str$10
	.align		8
        /*0058*/ 	.dword	$str$11
	.align		8
        /*0060*/ 	.dword	$str$12
	.align		8
        /*0068*/ 	.dword	$str$13
	.align		8
        /*0070*/ 	.dword	$str$14
	.align		8
        /*0078*/ 	.dword	$str$15
	.align		8
        /*0080*/ 	.dword	$str$16
	.align		8
        /*0088*/ 	.dword	$str$17
	.align		8
        /*0090*/ 	.dword	$str$18
	.align		8
        /*0098*/ 	.dword	$str$19
	.align		8
        /*00a0*/ 	.dword	$str$20
	.align		8
        /*00a8*/ 	.dword	$str$21
	.align		8
        /*00b0*/ 	.dword	$str$22
	.align		8
        /*00b8*/ 	.dword	$str$23
	.align		8
        /*00c0*/ 	.dword	$str$24
	.align		8
        /*00c8*/ 	.dword	vprintf


//--------------------- .text._Z30setDirichletBoundaryConditionsPmPdS0_mmS0_m --------------------------
	.section	.text._Z30setDirichletBoundaryConditionsPmPdS0_mmS0_m,"ax",@progbits
	.align	128
        .global         _Z30setDirichletBoundaryConditionsPmPdS0_mmS0_m
        .type           _Z30setDirichletBoundaryConditionsPmPdS0_mmS0_m,@function
        .size           _Z30setDirichletBoundaryConditionsPmPdS0_mmS0_m,(.L_x_655 - _Z30setDirichletBoundaryConditionsPmPdS0_mmS0_m)
        .other          _Z30setDirichletBoundaryConditionsPmPdS0_mmS0_m,@"STO_CUDA_ENTRY STV_DEFAULT"
_Z30setDirichletBoundaryConditionsPmPdS0_mmS0_m:
.text._Z30setDirichletBoundaryConditionsPmPdS0_mmS0_m:
[----:B------:R-:W-:Y:S01]  /*0000*/  LDC R1, c[0x0][0x37c] ;  /* 0x0000df00ff017b82 */ /* 0x000fe20000000800 */
[----:B------:R-:W0:Y:S07]  /*0010*/  S2R R3, SR_TID.X ;  /* 0x0000000000037919 */ /* 0x000e2e0000002100 */
[----:B------:R-:W0:Y:S01]  /*0020*/  S2UR UR4, SR_CTAID.X ;  /* 0x00000000000479c3 */ /* 0x000e220000002500 */
[----:B------:R-:W1:Y:S07]  /*0030*/  LDCU.64 UR6, c[0x0][0x398] ;  /* 0x00007300ff0677ac */ /* 0x000e6e0008000a00 */
[----:B------:R-:W0:Y:S02]  /*0040*/  LDC R0, c[0x0][0x360] ;  /* 0x0000d800ff007b82 */ /* 0x000e240000000800 */
[----:B0-----:R-:W-:-:S05]  /*0050*/  IMAD R2, R0, UR4, R3 ;  /* 0x0000000400027c24 */ /* 0x001fca000f8e0203 */
[----:B-1----:R-:W-:-:S04]  /*0060*/  ISETP.GE.U32.AND P0, PT, R2, UR6, PT ;  /* 0x0000000602007c0c */ /* 0x002fc8000bf06070 */
[----:B------:R-:W-:-:S13]  /*0070*/  ISETP.GE.U32.AND.EX P0, PT, RZ, UR7, PT, P0 ;  /* 0x00000007ff007c0c */ /* 0x000fda000bf06100 */
[----:B------:R-:W-:Y:S05]  /*0080*/  @P0 EXIT ;  /* 0x000000000000094d */ /* 0x000fea0003800000 */
[----:B------:R-:W0:Y:S01]  /*0090*/  LDCU.64 UR8, c[0x0][0x3b0] ;  /* 0x00007600ff0877ac */ /* 0x000e220008000a00 */
[----:B------:R-:W1:Y:S01]  /*00a0*/  LDCU UR4, c[0x0][0x370] ;  /* 0x00006e00ff0477ac */ /* 0x000e620008000800 */
[----:B0-----:R-:W-:-:S04]  /*00b0*/  ISETP.NE.U32.AND P0, PT, RZ, UR8, PT ;  /* 0x00000008ff007c0c */ /* 0x001fc8000bf05070 */
[----:B------:R-:W-:Y:S01]  /*00c0*/  ISETP.NE.AND.EX P0, PT, RZ, UR9, PT, P0 ;  /* 0x00000009ff007c0c */ /* 0x000fe2000bf05300 */
[----:B-1----:R-:W-:-:S12]  /*00d0*/  IMAD R0, R0, UR4, RZ ;  /* 0x0000000400007c24 */ /* 0x002fd8000f8e02ff */
[----:B------:R-:W-:Y:S05]  /*00e0*/  @!P0 EXIT ;  /* 0x000000000000894d */ /* 0x000fea0003800000 */
[----:B------:R-:W-:Y:S01]  /*00f0*/  ULOP3.LUT UR12, UR8, 0x7, URZ, 0xc0, !UPT ;  /* 0x00000007080c7892 */ /* 0x000fe2000f8ec0ff */
[----:B------:R-:W-:Y:S01]  /*0100*/  BSSY.RECONVERGENT B0, `(.L_x_0) ;  /* 0x000012c000007945 */ /* 0x000fe20003800200 */
[----:B------:R-:W-:Y:S01]  /*0110*/  IMAD.MOV.U32 R3, RZ, RZ, RZ ;  /* 0x000000ffff037224 */ /* 0x000fe200078e00ff */
[----:B------:R-:W-:Y:S02]  /*0120*/  ULOP3.LUT UR9, UR8, 0x3, URZ, 0xc0, !UPT ;  /* 0x0000000308097892 */ /* 0x000fe4000f8ec0ff */
[----:B------:R-:W-:Y:S01]  /*0130*/  UIADD3 UR4, UP0, UPT, UR12, -0x1, URZ ;  /* 0xffffffff0c047890 */ /* 0x000fe2000ff1e0ff */
[----:B------:R-:W0:Y:S03]  /*0140*/  LDCU.64 UR10, c[0x0][0x358] ;  /* 0x00006b00ff0a77ac */ /* 0x000e260008000a00 */
[----:B------:R-:W-:Y:S02]  /*0150*/  UIADD3.X UR5, UPT, UPT, URZ, -0x1, URZ, UP0, !UPT ;  /* 0xffffffffff057890 */ /* 0x000fe400087fe4ff */
[----:B------:R-:W-:Y:S01]  /*0160*/  UISETP.GE.U32.AND UP0, UPT, UR4, 0x3, UPT ;  /* 0x000000030400788c */ /* 0x000fe2000bf06070 */
[----:B------:R-:W1:Y:S01]  /*0170*/  LDCU.64 UR18, c[0x0][0x390] ;  /* 0x00007200ff1277ac */ /* 0x000e620008000a00 */
[----:B------:R-:W2:Y:S01]  /*0180*/  LDCU.64 UR14, c[0x0][0x3a0] ;  /* 0x00007400ff0e77ac */ /* 0x000ea20008000a00 */
[----:B------:R-:W3:Y:S01]  /*0190*/  LDCU.64 UR16, c[0x0][0x388] ;  /* 0x00007100ff1077ac */ /* 0x000ee20008000a00 */
[----:B------:R-:W-:-:S02]  /*01a0*/  ULOP3.LUT UR8, UR8, 0xfffffff8, URZ, 0xc0, !UPT ;  /* 0xfffffff808087892 */ /* 0x000fc4000f8ec0ff */
[----:B------:R-:W-:-:S11]  /*01b0*/  UISETP.GE.U32.AND.EX UP0, UPT, UR5, URZ, UPT, UP0 ;  /* 0x000000ff0500728c */ /* 0x000fd6000bf06100 */
.L_x_6:
[----:B--2-4-:R-:W4:Y:S01]  /*01c0*/  LDC.64 R10, c[0x0][0x3b0] ;  /* 0x0000ec00ff0a7b82 */ /* 0x014f220000000a00 */
[----:B0-----:R-:W-:Y:S02]  /*01d0*/  CS2R R4, SRZ ;  /* 0x0000000000047805 */ /* 0x001fe4000001ff00 */
[----:B----4-:R-:W-:-:S04]  /*01e0*/  ISETP.GE.U32.AND P0, PT, R10, 0x8, PT ;  /* 0x000000080a00780c */ /* 0x010fc80003f06070 */
[----:B------:R-:W-:-:S13]  /*01f0*/  ISETP.GE.U32.AND.EX P0, PT, R11, RZ, PT, P0 ;  /* 0x000000ff0b00720c */ /* 0x000fda0003f06100 */
[----:B------:R-:W-:Y:S05]  /*0200*/  @!P0 BRA `(.L_x_1) ;  /* 0x0000000800208947 */ /* 0x000fea0003800000 */
[----:B------:R-:W4:Y:S01]  /*0210*/  LDCU.64 UR6, c[0x0][0x380] ;  /* 0x00007000ff0677ac */ /* 0x000f220008000a00 */
[----:B------:R-:W5:Y:S01]  /*0220*/  LDC R8, c[0x0][0x3b4] ;  /* 0x0000ed00ff087b82 */ /* 0x000f620000000800 */
[----:B------:R-:W-:Y:S01]  /*0230*/  IMAD.U32 R11, RZ, RZ, UR8 ;  /* 0x00000008ff0b7e24 */ /* 0x000fe2000f8e00ff */
[----:B------:R-:W0:Y:S01]  /*0240*/  LDCU.64 UR4, c[0x0][0x3a8] ;  /* 0x00007500ff0477ac */ /* 0x000e220008000a00 */
[----:B----4-:R-:W-:Y:S02]  /*0250*/  UIADD3 UR6, UP1, UPT, UR6, 0x20, URZ ;  /* 0x0000002006067890 */ /* 0x010fe4000ff3e0ff */
[----:B0-----:R-:W-:Y:S02]  /*0260*/  UIADD3 UR4, UP2, UPT, UR4, 0x20, URZ ;  /* 0x0000002004047890 */ /* 0x001fe4000ff5e0ff */
[----:B------:R-:W-:Y:S01]  /*0270*/  UIADD3.X UR7, UPT, UPT, URZ, UR7, URZ, UP1, !UPT ;  /* 0x00000007ff077290 */ /* 0x000fe20008ffe4ff */
[----:B-----5:R-:W-:Y:S01]  /*0280*/  IMAD.MOV.U32 R9, RZ, RZ, R8 ;  /* 0x000000ffff097224 */ /* 0x020fe200078e0008 */
[----:B------:R-:W-:Y:S01]  /*0290*/  UIADD3.X UR5, UPT, UPT, URZ, UR5, URZ, UP2, !UPT ;  /* 0x00000005ff057290 */ /* 0x000fe200097fe4ff */
[----:B------:R-:W-:-:S02]  /*02a0*/  IMAD.U32 R4, RZ, RZ, UR6 ;  /* 0x00000006ff047e24 */ /* 0x000fc4000f8e00ff */
[----:B------:R-:W-:Y:S02]  /*02b0*/  IMAD.U32 R6, RZ, RZ, UR4 ;  /* 0x00000004ff067e24 */ /* 0x000fe4000f8e00ff */
[----:B------:R-:W-:Y:S02]  /*02c0*/  IMAD.U32 R5, RZ, RZ, UR7 ;  /* 0x00000007ff057e24 */ /* 0x000fe4000f8e00ff */
[----:B------:R-:W-:-:S07]  /*02d0*/  IMAD.U32 R7, RZ, RZ, UR5 ;  /* 0x00000005ff077e24 */ /* 0x000fce000f8e00ff */
.L_x_2:
[----:B------:R-:W2:Y:S04]  /*02e0*/  LDG.E.64 R16, desc[UR10][R4.64+-0x20] ;  /* 0xffffe00a04107981 */ /* 0x000ea8000c1e1b00 */
[----:B------:R-:W4:Y:S01]  /*02f0*/  LDG.E.64 R12, desc[UR10][R6.64+-0x20] ;  /* 0xffffe00a060c7981 */ /* 0x000f22000c1e1b00 */
[----:B--2---:R-:W-:Y:S02]  /*0300*/  IMAD R17, R17, UR14, RZ ;  /* 0x0000000e11117c24 */ /* 0x004fe4000f8e02ff */
[----:B------:R-:W-:-:S04]  /*0310*/  IMAD.WIDE.U32 R14, R16, UR14, R2 ;  /* 0x0000000e100e7c25 */ /* 0x000fc8000f8e0002 */
[----:B------:R-:W-:Y:S02]  /*0320*/  IMAD R17, R16, UR15, R17 ;  /* 0x0000000f10117c24 */ /* 0x000fe4000f8e0211 */
[----:B------:R-:W-:Y:S02]  /*0330*/  IMAD.SHL.U32 R22, R14, 0x8, RZ ;  /* 0x000000080e167824 */ /* 0x000fe400078e00ff */
[----:B------:R-:W-:-:S03]  /*0340*/  IMAD.IADD R15, R15, 0x1, R17 ;  /* 0x000000010f0f7824 */ /* 0x000fc600078e0211 */
[----:B---3--:R-:W-:Y:S02]  /*0350*/  IADD3 R20, P0, PT, R22, UR16, RZ ;  /* 0x0000001016147c10 */ /* 0x008fe4000ff1e0ff */
[----:B------:R-:W-:Y:S02]  /*0360*/  SHF.L.U64.HI R14, R14, 0x3, R15 ;  /* 0x000000030e0e7819 */ /* 0x000fe4000001020f */
[----:B-1----:R-:W-:Y:S02]  /*0370*/  IADD3 R22, P1, PT, R22, UR18, RZ ;  /* 0x0000001216167c10 */ /* 0x002fe4000ff3e0ff */
[C---:B------:R-:W-:Y:S02]  /*0380*/  IADD3.X R21, PT, PT, R14.reuse, UR17, RZ, P0, !PT ;  /* 0x000000110e157c10 */ /* 0x040fe400087fe4ff */
[----:B------:R-:W-:-:S03]  /*0390*/  IADD3.X R23, PT, PT, R14, UR19, RZ, P1, !PT ;  /* 0x000000130e177c10 */ /* 0x000fc60008ffe4ff */
[----:B----4-:R0:W-:Y:S04]  /*03a0*/  STG.E.64 desc[UR10][R20.64], R12 ;  /* 0x0000000c14007986 */ /* 0x0101e8000c101b0a */
[----:B------:R1:W-:Y:S04]  /*03b0*/  STG.E.64 desc[UR10][R22.64], R12 ;  /* 0x0000000c16007986 */ /* 0x0003e8000c101b0a */
[----:B------:R-:W2:Y:S04]  /*03c0*/  LDG.E.64 R18, desc[UR10][R4.64+-0x18] ;  /* 0xffffe80a04127981 */ /* 0x000ea8000c1e1b00 */
[----:B------:R-:W3:Y:S01]  /*03d0*/  LDG.E.64 R14, desc[UR10][R6.64+-0x18] ;  /* 0xffffe80a060e7981 */ /* 0x000ee2000c1e1b00 */
[----:B--2---:R-:W-:-:S02]  /*03e0*/  IMAD R19, R19, UR14, RZ ;  /* 0x0000000e13137c24 */ /* 0x004fc4000f8e02ff */
[----:B------:R-:W-:-:S04]  /*03f0*/  IMAD.WIDE.U32 R16, R18, UR14, R2 ;  /* 0x0000000e12107c25 */ /* 0x000fc8000f8e0002 */
[----:B------:R-:W-:Y:S02]  /*0400*/  IMAD R19, R18, UR15, R19 ;  /* 0x0000000f12137c24 */ /* 0x000fe4000f8e0213 */
[----:B------:R-:W-:Y:S02]  /*0410*/  IMAD.SHL.U32 R24, R16, 0x8, RZ ;  /* 0x0000000810187824 */ /* 0x000fe400078e00ff */
[----:B------:R-:W-:-:S03]  /*0420*/  IMAD.IADD R17, R17, 0x1, R19 ;  /* 0x0000000111117824 */ /* 0x000fc600078e0213 */
[----:B------:R-:W-:Y:S02]  /*0430*/  IADD3 R18, P0, PT, R24, UR16, RZ ;  /* 0x0000001018127c10 */ /* 0x000fe4000ff1e0ff */
[----:B------:R-:W-:Y:S02]  /*0440*/  SHF.L.U64.HI R16, R16, 0x3, R17 ;  /* 0x0000000310107819 */ /* 0x000fe40000010211 */
[----:B------:R-:W-:Y:S02]  /*0450*/  IADD3 R24, P1, PT, R24, UR18, RZ ;  /* 0x0000001218187c10 */ /* 0x000fe4000ff3e0ff */
[C---:B------:R-:W-:Y:S02]  /*0460*/  IADD3.X R19, PT, PT, R16.reuse, UR17, RZ, P0, !PT ;  /* 0x0000001110137c10 */ /* 0x040fe400087fe4ff */
[----:B------:R-:W-:-:S03]  /*0470*/  IADD3.X R25, PT, PT, R16, UR19, RZ, P1, !PT ;  /* 0x0000001310197c10 */ /* 0x000fc60008ffe4ff */
[----:B---3--:R2:W-:Y:S04]  /*0480*/  STG.E.64 desc[UR10][R18.64], R14 ;  /* 0x0000000e12007986 */ /* 0x0085e8000c101b0a */
[----:B------:R3:W-:Y:S04]  /*0490*/  STG.E.64 desc[UR10][R24.64], R14 ;  /* 0x0000000e18007986 */ /* 0x0007e8000c101b0a */
[----:B0-----:R-:W4:Y:S04]  /*04a0*/  LDG.E.64 R20, desc[UR10][R4.64+-0x10] ;  /* 0xfffff00a04147981 */ /* 0x001f28000c1e1b00 */
[----:B-1----:R-:W5:Y:S01]  /*04b0*/  LDG.E.64 R12, desc[UR10][R6.64+-0x10] ;  /* 0xfffff00a060c7981 */ /* 0x002f62000c1e1b00 */
[----:B----4-:R-:W-:-:S02]  /*04c0*/  IMAD R21, R21, UR14, RZ ;  /* 0x0000000e15157c24 */ /* 0x010fc4000f8e02ff */
        /* <DEDUP_REMOVED lines=9> */
[----:B-----5:R0:W-:Y:S04]  /*0560*/  STG.E.64 desc[UR10][R20.64], R12 ;  /* 0x0000000c14007986 */ /* 0x0201e8000c101b0a */
[----:B------:R1:W-:Y:S04]  /*0570*/  STG.E.64 desc[UR10][R22.64], R12 ;  /* 0x0000000c16007986 */ /* 0x0003e8000c101b0a */
[----:B--2---:R-:W2:Y:S04]  /*0580*/  LDG.E.64 R18, desc[UR10][R4.64+-0x8] ;  /* 0xfffff80a04127981 */ /* 0x004ea8000c1e1b00 */
[----:B---3--:R-:W3:Y:S01]  /*0590*/  LDG.E.64 R14, desc[UR10][R6.64+-0x8] ;  /* 0xfffff80a060e7981 */ /* 0x008ee2000c1e1b00 */
        /* <DEDUP_REMOVED lines=38> */
[----:B---3--:R-:W-:Y:S04]  /*0800*/  STG.E.64 desc[UR10][R18.64], R14 ;  /* 0x0000000e12007986 */ /* 0x008fe8000c101b0a */
[----:B------:R2:W-:Y:S04]  /*0810*/  STG.E.64 desc[UR10][R24.64], R14 ;  /* 0x0000000e18007986 */ /* 0x0005e8000c101b0a */
[----:B0-----:R-:W3:Y:S04]  /*0820*/  LDG.E.64 R20, desc[UR10][R4.64+0x10] ;  /* 0x0000100a04147981 */ /* 0x001ee8000c1e1b00 */
[----:B-1----:R-:W4:Y:S01]  /*0830*/  LDG.E.64 R12, desc[UR10][R6.64+0x10] ;  /* 0x0000100a060c7981 */ /* 0x002f22000c1e1b00 */
[----:B---3--:R-:W-:-:S02]  /*0840*/  IMAD R21, R21, UR14, RZ ;  /* 0x0000000e15157c24 */ /* 0x008fc4000f8e02ff */
        /* <DEDUP_REMOVED lines=9> */
[----:B----4-:R0:W-:Y:S04]  /*08e0*/  STG.E.64 desc[UR10][R20.64], R12 ;  /* 0x0000000c14007986 */ /* 0x0101e8000c101b0a */
[----:B------:R0:W-:Y:S04]  /*08f0*/  STG.E.64 desc[UR10][R22.64], R12 ;  /* 0x0000000c16007986 */ /* 0x0001e8000c101b0a */
[----:B------:R-:W3:Y:S04]  /*0900*/  LDG.E.64 R16, desc[UR10][R4.64+0x18] ;  /* 0x0000180a04107981 */ /* 0x000ee8000c1e1b00 */
[----:B--2---:R1:W2:Y:S02]  /*0910*/  LDG.E.64 R14, desc[UR10][R6.64+0x18] ;  /* 0x0000180a060e7981 */ /* 0x0042a4000c1e1b00 */
[----:B-1----:R-:W-:-:S05]  /*0920*/  IADD3 R6, P2, PT, R6, 0x40, RZ ;  /* 0x0000004006067810 */ /* 0x002fca0007f5e0ff */
[----:B------:R-:W-:Y:S02]  /*0930*/  IMAD.X R7, RZ, RZ, R7, P2 ;  /* 0x000000ffff077224 */ /* 0x000fe400010e0607 */
[----:B---3--:R-:W-:Y:S02]  /*0940*/  IMAD R17, R17, UR14, RZ ;  /* 0x0000000e11117c24 */ /* 0x008fe4000f8e02ff */
[----:B------:R-:W-:-:S04]  /*0950*/  IMAD.WIDE.U32 R18, R16, UR14, R2 ;  /* 0x0000000e10127c25 */ /* 0x000fc8000f8e0002 */
[----:B------:R-:W-:Y:S02]  /*0960*/  IMAD R25, R16, UR15, R17 ;  /* 0x0000000f10197c24 */ /* 0x000fe4000f8e0211 */
[----:B------:R-:W-:Y:S02]  /*0970*/  IMAD.SHL.U32 R17, R18, 0x8, RZ ;  /* 0x0000000812117824 */ /* 0x000fe400078e00ff */
[----:B------:R-:W-:-:S03]  /*0980*/  IMAD.IADD R19, R19, 0x1, R25 ;  /* 0x0000000113137824 */ /* 0x000fc600078e0219 */
[C---:B------:R-:W-:Y:S02]  /*0990*/  IADD3 R16, P0, PT, R17.reuse, UR16, RZ ;  /* 0x0000001011107c10 */ /* 0x040fe4000ff1e0ff */
[----:B------:R-:W-:Y:S02]  /*09a0*/  SHF.L.U64.HI R19, R18, 0x3, R19 ;  /* 0x0000000312137819 */ /* 0x000fe40000010213 */
[----:B------:R-:W-:Y:S02]  /*09b0*/  IADD3 R18, P1, PT, R17, UR18, RZ ;  /* 0x0000001211127c10 */ /* 0x000fe4000ff3e0ff */
[C---:B------:R-:W-:Y:S02]  /*09c0*/  IADD3.X R17, PT, PT, R19.reuse, UR17, RZ, P0, !PT ;  /* 0x0000001113117c10 */ /* 0x040fe400087fe4ff */
[----:B------:R-:W-:Y:S02]  /*09d0*/  IADD3.X R19, PT, PT, R19, UR19, RZ, P1, !PT ;  /* 0x0000001313137c10 */ /* 0x000fe40008ffe4ff */
[----:B------:R-:W-:Y:S01]  /*09e0*/  IADD3 R11, P0, PT, R11, -0x8, RZ ;  /* 0xfffffff80b0b7810 */ /* 0x000fe20007f1e0ff */
[----:B--2---:R0:W-:Y:S01]  /*09f0*/  STG.E.64 desc[UR10][R16.64], R14 ;  /* 0x0000000e10007986 */ /* 0x0041e2000c101b0a */
[----:B------:R-:W-:-:S02]  /*0a00*/  IADD3 R4, P1, PT, R4, 0x40, RZ ;  /* 0x0000004004047810 */ /* 0x000fc40007f3e0ff */
[----:B------:R-:W-:Y:S01]  /*0a10*/  IADD3.X R9, PT, PT, R9, -0x1, RZ, P0, !PT ;  /* 0xffffffff09097810 */ /* 0x000fe200007fe4ff */
[----:B------:R0:W-:Y:S01]  /*0a20*/  STG.E.64 desc[UR10][R18.64], R14 ;  /* 0x0000000e12007986 */ /* 0x0001e2000c101b0a */
[----:B------:R-:W-:Y:S01]  /*0a30*/  ISETP.NE.U32.AND P0, PT, R11, RZ, PT ;  /* 0x000000ff0b00720c */ /* 0x000fe20003f05070 */
[----:B------:R-:W-:-:S03]  /*0a40*/  IMAD.X R5, RZ, RZ, R5, P1 ;  /* 0x000000ffff057224 */ /* 0x000fc600008e0605 */
[----:B------:R-:W-:-:S13]  /*0a50*/  ISETP.NE.AND.EX P0, PT, R9, RZ, PT, P0 ;  /* 0x000000ff0900720c */ /* 0x000fda0003f05300 */
[----:B0-----:R-:W-:Y:S05]  /*0a60*/  @P0 BRA `(.L_x_2) ;  /* 0xfffffff8001c0947 */ /* 0x001fea000383ffff */
[----:B------:R-:W-:Y:S02]  /*0a70*/  IMAD.MOV.U32 R4, RZ, RZ, R8 ;  /* 0x000000ffff047224 */ /* 0x000fe400078e0008 */
[----:B------:R-:W-:-:S07]  /*0a80*/  IMAD.U32 R5, RZ, RZ, UR8 ;  /* 0x00000008ff057e24 */ /* 0x000fce000f8e00ff */
.L_x_1:
[----:B------:R-:W-:-:S04]  /*0a90*/  UISETP.NE.U32.AND UP1, UPT, UR12, URZ, UPT ;  /* 0x000000ff0c00728c */ /* 0x000fc8000bf25070 */
[----:B------:R-:W-:-:S09]  /*0aa0*/  UISETP.NE.AND.EX UP1, UPT, URZ, URZ, UPT, UP1 ;  /* 0x000000ffff00728c */ /* 0x000fd2000bf25310 */
[----:B------:R-:W-:Y:S05]  /*0ab0*/  BRA.U !UP1, `(.L_x_3) ;  /* 0x0000000909287547 */ /* 0x000fea000b800000 */
[----:B------:R-:W-:-:S04]  /*0ac0*/  UISETP.NE.U32.AND UP1, UPT, UR9, URZ, UPT ;  /* 0x000000ff0900728c */ /* 0x000fc8000bf25070 */
[----:B------:R-:W-:Y:S01]  /*0ad0*/  UISETP.NE.AND.EX UP1, UPT, URZ, URZ, UPT, UP1 ;  /* 0x000000ffff00728c */ /* 0x000fe2000bf25310 */
[----:B------:R-:W-:Y:S10]  /*0ae0*/  BRA.U !UP0, `(.L_x_4) ;  /* 0x00000005080c7547 */ /* 0x000ff4000b800000 */
[----:B------:R-:W4:Y:S01]  /*0af0*/  LDCU.128 UR4, c[0x0][0x380] ;  /* 0x00007000ff0477ac */ /* 0x000f220008000c00 */
[C---:B------:R-:W-:Y:S01]  /*0b00*/  IMAD.SHL.U32 R6, R5.reuse, 0x8, RZ ;  /* 0x0000000805067824 */ /* 0x040fe200078e00ff */
[----:B------:R-:W-:Y:S01]  /*0b10*/  SHF.L.U64.HI R7, R5, 0x3, R4 ;  /* 0x0000000305077819 */ /* 0x000fe20000010204 */
[----:B------:R-:W5:Y:S03]  /*0b20*/  LDCU.128 UR20, c[0x0][0x3a0] ;  /* 0x00007400ff1477ac */ /* 0x000f660008000c00 */
[----:B----4-:R-:W-:-:S04]  /*0b30*/  IADD3 R8, P0, PT, R6, UR4, RZ ;  /* 0x0000000406087c10 */ /* 0x010fc8000ff1e0ff */
[----:B------:R-:W-:Y:S01]  /*0b40*/  IADD3.X R9, PT, PT, R7, UR5, RZ, P0, !PT ;  /* 0x0000000507097c10 */ /* 0x000fe200087fe4ff */
[----:B------:R-:W4:Y:S04]  /*0b50*/  LDCU.64 UR4, c[0x0][0x390] ;  /* 0x00007200ff0477ac */ /* 0x000f280008000a00 */
[----:B0-----:R-:W2:Y:S01]  /*0b60*/  LDG.E.64 R12, desc[UR10][R8.64] ;  /* 0x0000000a080c7981 */ /* 0x001ea2000c1e1b00 */
[----:B-----5:R-:W-:-:S04]  /*0b70*/  IADD3 R6, P0, PT, R6, UR22, RZ ;  /* 0x0000001606067c10 */ /* 0x020fc8000ff1e0ff */
[----:B------:R-:W-:-:S05]  /*0b80*/  IADD3.X R7, PT, PT, R7, UR23, RZ, P0, !PT ;  /* 0x0000001707077c10 */ /* 0x000fca00087fe4ff */
[----:B------:R-:W5:Y:S01]  /*0b90*/  LDG.E.64 R14, desc[UR10][R6.64] ;  /* 0x0000000a060e7981 */ /* 0x000f62000c1e1b00 */
[----:B--2---:R-:W-:-:S04]  /*0ba0*/  IMAD R11, R13, UR20, RZ ;  /* 0x000000140d0b7c24 */ /* 0x004fc8000f8e02ff */
[C---:B------:R-:W-:Y:S02]  /*0bb0*/  IMAD R11, R12.reuse, UR21, R11 ;  /* 0x000000150c0b7c24 */ /* 0x040fe4000f8e020b */
[----:B------:R-:W-:-:S04]  /*0bc0*/  IMAD.WIDE.U32 R12, R12, UR20, R2 ;  /* 0x000000140c0c7c25 */ /* 0x000fc8000f8e0002 */
[----:B------:R-:W-:Y:S02]  /*0bd0*/  IMAD.IADD R11, R13, 0x1, R11 ;  /* 0x000000010d0b7824 */ /* 0x000fe400078e020b */
[----:B------:R-:W-:-:S03]  /*0be0*/  IMAD.SHL.U32 R24, R12, 0x8, RZ ;  /* 0x000000080c187824 */ /* 0x000fc600078e00ff */
[----:B------:R-:W-:Y:S02]  /*0bf0*/  SHF.L.U64.HI R12, R12, 0x3, R11 ;  /* 0x000000030c0c7819 */ /* 0x000fe4000001020b */
[C---:B------:R-:W-:Y:S02]  /*0c00*/  IADD3 R22, P0, PT, R24.reuse, UR6, RZ ;  /* 0x0000000618167c10 */ /* 0x040fe4000ff1e0ff */
[----:B----4-:R-:W-:Y:S02]  /*0c10*/  IADD3 R24, P1, PT, R24, UR4, RZ ;  /* 0x0000000418187c10 */ /* 0x010fe4000ff3e0ff */
[C---:B------:R-:W-:Y:S02]  /*0c20*/  IADD3.X R23, PT, PT, R12.reuse, UR7, RZ, P0, !PT ;  /* 0x000000070c177c10 */ /* 0x040fe400087fe4ff */
[----:B------:R-:W-:-:S03]  /*0c30*/  IADD3.X R25, PT, PT, R12, UR5, RZ, P1, !PT ;  /* 0x000000050c197c10 */ /* 0x000fc60008ffe4ff */
[----:B-----5:R0:W-:Y:S04]  /*0c40*/  STG.E.64 desc[UR10][R22.64], R14 ;  /* 0x0000000e16007986 */ /* 0x0201e8000c101b0a */
[----:B------:R2:W-:Y:S04]  /*0c50*/  STG.E.64 desc[UR10][R24.64], R14 ;  /* 0x0000000e18007986 */ /* 0x0005e8000c101b0a */
[----:B------:R-:W4:Y:S04]  /*0c60*/  LDG.E.64 R16, desc[UR10][R8.64+0x8] ;  /* 0x0000080a08107981 */ /* 0x000f28000c1e1b00 */
[----:B------:R-:W5:Y:S01]  /*0c70*/  LDG.E.64 R18, desc[UR10][R6.64+0x8] ;  /* 0x0000080a06127981 */ /* 0x000f62000c1e1b00 */
[----:B----4-:R-:W-:-:S02]  /*0c80*/  IMAD R11, R17, UR20, RZ ;  /* 0x00000014110b7c24 */ /* 0x010fc4000f8e02ff */
[----:B------:R-:W-:-:S04]  /*0c90*/  IMAD.WIDE.U32 R12, R16, UR20, R2 ;  /* 0x00000014100c7c25 */ /* 0x000fc8000f8e0002 */
[----:B------:R-:W-:Y:S02]  /*0ca0*/  IMAD R17, R16, UR21, R11 ;  /* 0x0000001510117c24 */ /* 0x000fe4000f8e020b */
[----:B------:R-:W-:Y:S02]  /*0cb0*/  IMAD.SHL.U32 R11, R12, 0x8, RZ ;  /* 0x000000080c0b7824 */ /* 0x000fe400078e00ff */
[----:B------:R-:W-:-:S03]  /*0cc0*/  IMAD.IADD R13, R13, 0x1, R17 ;  /* 0x000000010d0d7824 */ /* 0x000fc600078e0211 */
[C---:B------:R-:W-:Y:S02]  /*0cd0*/  IADD3 R20, P0, PT, R11.reuse, UR6, RZ ;  /* 0x000000060b147c10 */ /* 0x040fe4000ff1e0ff */
[----:B------:R-:W-:Y:S02]  /*0ce0*/  SHF.L.U64.HI R12, R12, 0x3, R13 ;  /* 0x000000030c0c7819 */ /* 0x000fe4000001020d */
[----:B0-----:R-:W-:Y:S02]  /*0cf0*/  IADD3 R22, P1, PT, R11, UR4, RZ ;  /* 0x000000040b167c10 */ /* 0x001fe4000ff3e0ff */
[C---:B------:R-:W-:Y:S02]  /*0d00*/  IADD3.X R21, PT, PT, R12.reuse, UR7, RZ, P0, !PT ;  /* 0x000000070c157c10 */ /* 0x040fe400087fe4ff */
[----:B------:R-:W-:-:S03]  /*0d10*/  IADD3.X R23, PT, PT, R12, UR5, RZ, P1, !PT ;  /* 0x000000050c177c10 */ /* 0x000fc60008ffe4ff */
[----:B-----5:R-:W-:Y:S04]  /*0d20*/  STG.E.64 desc[UR10][R20.64], R18 ;  /* 0x0000001214007986 */ /* 0x020fe8000c101b0a */
[----:B------:R0:W-:Y:S04]  /*0d30*/  STG.E.64 desc[UR10][R22.64], R18 ;  /* 0x0000001216007986 */ /* 0x0001e8000c101b0a */
[----:B--2---:R-:W2:Y:S04]  /*0d40*/  LDG.E.64 R14, desc[UR10][R8.64+0x10] ;  /* 0x0000100a080e7981 */ /* 0x004ea8000c1e1b00 */
[----:B------:R-:W4:Y:S01]  /*0d50*/  LDG.E.64 R12, desc[UR10][R6.64+0x10] ;  /* 0x0000100a060c7981 */ /* 0x000f22000c1e1b00 */
[----:B--2---:R-:W-:-:S02]  /*0d60*/  IMAD R11, R15, UR20, RZ ;  /* 0x000000140f0b7c24 */ /* 0x004fc4000f8e02ff */
        /* <DEDUP_REMOVED lines=8> */
[----:B------:R-:W-:-:S03]  /*0df0*/  IADD3.X R17, PT, PT, R17, UR5, RZ, P1, !PT ;  /* 0x0000000511117c10 */ /* 0x000fc60008ffe4ff */
[----:B----4-:R2:W-:Y:S04]  /*0e00*/  STG.E.64 desc[UR10][R14.64], R12 ;  /* 0x0000000c0e007986 */ /* 0x0105e8000c101b0a */
[----:B------:R4:W-:Y:S04]  /*0e10*/  STG.E.64 desc[UR10][R16.64], R12 ;  /* 0x0000000c10007986 */ /* 0x0009e8000c101b0a */
[----:B------:R-:W5:Y:S04]  /*0e20*/  LDG.E.64 R8, desc[UR10][R8.64+0x18] ;  /* 0x0000180a08087981 */ /* 0x000f68000c1e1b00 */
[----:B------:R-:W3:Y:S01]  /*0e30*/  LDG.E.64 R6, desc[UR10][R6.64+0x18] ;  /* 0x0000180a06067981 */ /* 0x000ee2000c1e1b00 */
[----:B-----5:R-:W-:-:S02]  /*0e40*/  IMAD R11, R9, UR20, RZ ;  /* 0x00000014090b7c24 */ /* 0x020fc4000f8e02ff */
[----:B0-----:R-:W-:-:S04]  /*0e50*/  IMAD.WIDE.U32 R18, R8, UR20, R2 ;  /* 0x0000001408127c25 */ /* 0x001fc8000f8e0002 */
[----:B------:R-:W-:Y:S02]  /*0e60*/  IMAD R21, R8, UR21, R11 ;  /* 0x0000001508157c24 */ /* 0x000fe4000f8e020b */
[----:B------:R-:W-:Y:S02]  /*0e70*/  IMAD.SHL.U32 R11, R18, 0x8, RZ ;  /* 0x00000008120b7824 */ /* 0x000fe400078e00ff */
[----:B------:R-:W-:-:S03]  /*0e80*/  IMAD.IADD R19, R19, 0x1, R21 ;  /* 0x0000000113137824 */ /* 0x000fc600078e0215 */
[C---:B------:R-:W-:Y:S02]  /*0e90*/  IADD3 R20, P0, PT, R11.reuse, UR6, RZ ;  /* 0x000000060b147c10 */ /* 0x040fe4000ff1e0ff */
[----:B------:R-:W-:Y:S02]  /*0ea0*/  SHF.L.U64.HI R18, R18, 0x3, R19 ;  /* 0x0000000312127819 */ /* 0x000fe40000010213 */
[----:B--2---:R-:W-:Y:S02]  /*0eb0*/  IADD3 R14, P1, PT, R11, UR4, RZ ;  /* 0x000000040b0e7c10 */ /* 0x004fe4000ff3e0ff */
[C---:B------:R-:W-:Y:S02]  /*0ec0*/  IADD3.X R21, PT, PT, R18.reuse, UR7, RZ, P0, !PT ;  /* 0x0000000712157c10 */ /* 0x040fe400087fe4ff */
[----:B------:R-:W-:Y:S02]  /*0ed0*/  IADD3.X R15, PT, PT, R18, UR5, RZ, P1, !PT ;  /* 0x00000005120f7c10 */ /* 0x000fe40008ffe4ff */
[----:B------:R-:W-:Y:S01]  /*0ee0*/  IADD3 R5, P0, PT, R5, 0x4, RZ ;  /* 0x0000000405057810 */ /* 0x000fe20007f1e0ff */
[----:B---3--:R4:W-:Y:S04]  /*0ef0*/  STG.E.64 desc[UR10][R20.64], R6 ;  /* 0x0000000614007986 */ /* 0x0089e8000c101b0a */
[----:B------:R4:W-:Y:S01]  /*0f00*/  STG.E.64 desc[UR10][R14.64], R6 ;  /* 0x000000060e007986 */ /* 0x0009e2000c101b0a */
[----:B------:R-:W-:-:S07]  /*0f10*/  IMAD.X R4, RZ, RZ, R4, P0 ;  /* 0x000000ffff047224 */ /* 0x000fce00000e0604 */
.L_x_4:
[----:B------:R-:W-:Y:S05]  /*0f20*/  BRA.U !UP1, `(.L_x_3) ;  /* 0x00000005090c7547 */ /* 0x000fea000b800000 */
[----:B------:R-:W-:Y:S01]  /*0f30*/  UISETP.NE.U32.AND UP1, UPT, UR9, 0x1, UPT ;  /* 0x000000010900788c */ /* 0x000fe2000bf25070 */
[----:B------:R-:W-:-:S03]  /*0f40*/  LOP3.LUT P0, RZ, R10, 0x1, RZ, 0xc0, !PT ;  /* 0x000000010aff7812 */ /* 0x000fc6000780c0ff */
[----:B------:R-:W-:-:S09]  /*0f50*/  UISETP.NE.AND.EX UP1, UPT, URZ, URZ, UPT, UP1 ;  /* 0x000000ffff00728c */ /* 0x000fd2000bf25310 */
[----:B------:R-:W-:Y:S05]  /*0f60*/  BRA.U !UP1, `(.L_x_5) ;  /* 0x00000001099c7547 */ /* 0x000fea000b800000 */
[----:B------:R-:W5:Y:S01]  /*0f70*/  LDCU.128 UR4, c[0x0][0x380] ;  /* 0x00007000ff0477ac */ /* 0x000f620008000c00 */
[C---:B----4-:R-:W-:Y:S01]  /*0f80*/  IMAD.SHL.U32 R6, R5.reuse, 0x8, RZ ;  /* 0x0000000805067824 */ /* 0x050fe200078e00ff */
[----:B------:R-:W-:Y:S01]  /*0f90*/  SHF.L.U64.HI R7, R5, 0x3, R4 ;  /* 0x0000000305077819 */ /* 0x000fe20000010204 */
[----:B------:R-:W4:Y:S03]  /*0fa0*/  LDCU.128 UR20, c[0x0][0x3a0] ;  /* 0x00007400ff1477ac */ /* 0x000f260008000c00 */
[----:B-----5:R-:W-:-:S04]  /*0fb0*/  IADD3 R8, P1, PT, R6, UR4, RZ ;  /* 0x0000000406087c10 */ /* 0x020fc8000ff3e0ff */
[----:B------:R-:W-:Y:S01]  /*0fc0*/  IADD3.X R9, PT, PT, R7, UR5, RZ, P1, !PT ;  /* 0x0000000507097c10 */ /* 0x000fe20008ffe4ff */
[----:B------:R-:W5:Y:S04]  /*0fd0*/  LDCU.64 UR4, c[0x0][0x390] ;  /* 0x00007200ff0477ac */ /* 0x000f680008000a00 */
[----:B0-----:R-:W2:Y:S01]  /*0fe0*/  LDG.E.64 R12, desc[UR10][R8.64] ;  /* 0x0000000a080c7981 */ /* 0x001ea2000c1e1b00 */
[----:B----4-:R-:W-:-:S04]  /*0ff0*/  IADD3 R6, P1, PT, R6, UR22, RZ ;  /* 0x0000001606067c10 */ /* 0x010fc8000ff3e0ff */
[----:B------:R-:W-:-:S05]  /*1000*/  IADD3.X R7, PT, PT, R7, UR23, RZ, P1, !PT ;  /* 0x0000001707077c10 */ /* 0x000fca0008ffe4ff */
[----:B------:R-:W4:Y:S01]  /*1010*/  LDG.E.64 R10, desc[UR10][R6.64] ;  /* 0x0000000a060a7981 */ /* 0x000f22000c1e1b00 */
[----:B--2---:R-:W-:-:S04]  /*1020*/  IMAD R13, R13, UR20, RZ ;  /* 0x000000140d0d7c24 */ /* 0x004fc8000f8e02ff */
[C---:B------:R-:W-:Y:S02]  /*1030*/  IMAD R15, R12.reuse, UR21, R13 ;  /* 0x000000150c0f7c24 */ /* 0x040fe4000f8e020d */
[----:B------:R-:W-:-:S04]  /*1040*/  IMAD.WIDE.U32 R12, R12, UR20, R2 ;  /* 0x000000140c0c7c25 */ /* 0x000fc8000f8e0002 */
[----:B------:R-:W-:Y:S02]  /*1050*/  IMAD.IADD R15, R13, 0x1, R15 ;  /* 0x000000010d0f7824 */ /* 0x000fe400078e020f */
[----:B------:R-:W-:-:S03]  /*1060*/  IMAD.SHL.U32 R14, R12, 0x8, RZ ;  /* 0x000000080c0e7824 */ /* 0x000fc600078e00ff */
[----:B------:R-:W-:Y:S02]  /*1070*/  SHF.L.U64.HI R15, R12, 0x3, R15 ;  /* 0x000000030c0f7819 */ /* 0x000fe4000001020f */
[C---:B------:R-:W-:Y:S02]  /*1080*/  IADD3 R12, P1, PT, R14.reuse, UR6, RZ ;  /* 0x000000060e0c7c10 */ /* 0x040fe4000ff3e0ff */
[----:B-----5:R-:W-:Y:S02]  /*1090*/  IADD3 R14, P2, PT, R14, UR4, RZ ;  /* 0x000000040e0e7c10 */ /* 0x020fe4000ff5e0ff */
[C---:B------:R-:W-:Y:S02]  /*10a0*/  IADD3.X R13, PT, PT, R15.reuse, UR7, RZ, P1, !PT ;  /* 0x000000070f0d7c10 */ /* 0x040fe40008ffe4ff */
[----:B------:R-:W-:-:S03]  /*10b0*/  IADD3.X R15, PT, PT, R15, UR5, RZ, P2, !PT ;  /* 0x000000050f0f7c10 */ /* 0x000fc600097fe4ff */
[----:B----4-:R0:W-:Y:S04]  /*10c0*/  STG.E.64 desc[UR10][R12.64], R10 ;  /* 0x0000000a0c007986 */ /* 0x0101e8000c101b0a */
        /* <DEDUP_REMOVED lines=12> */
[----:B------:R-:W-:Y:S02]  /*1190*/  IADD3.X R13, PT, PT, R16, UR5, RZ, P2, !PT ;  /* 0x00000005100d7c10 */ /* 0x000fe400097fe4ff */
[----:B------:R-:W-:Y:S01]  /*11a0*/  IADD3 R5, P1, PT, R5, 0x2, RZ ;  /* 0x0000000205057810 */ /* 0x000fe20007f3e0ff */
[----:B-----5:R2:W-:Y:S04]  /*11b0*/  STG.E.64 desc[UR10][R18.64], R6 ;  /* 0x0000000612007986 */ /* 0x0205e8000c101b0a */
[----:B------:R2:W-:Y:S01]  /*11c0*/  STG.E.64 desc[UR10][R12.64], R6 ;  /* 0x000000060c007986 */ /* 0x0005e2000c101b0a */
[----:B------:R-:W-:-:S07]  /*11d0*/  IMAD.X R4, RZ, RZ, R4, P1 ;  /* 0x000000ffff047224 */ /* 0x000fce00008e0604 */
.L_x_5:
[----:B------:R-:W-:Y:S05]  /*11e0*/  @!P0 BRA `(.L_x_3) ;  /* 0x00000000005c8947 */ /* 0x000fea0003800000 */
[----:B------:R-:W5:Y:S01]  /*11f0*/  LDCU.128 UR4, c[0x0][0x380] ;  /* 0x00007000ff0477ac */ /* 0x000f620008000c00 */
[C---:B--2-4-:R-:W-:Y:S01]  /*1200*/  IMAD.SHL.U32 R6, R5.reuse, 0x8, RZ ;  /* 0x0000000805067824 */ /* 0x054fe200078e00ff */
[----:B------:R-:W-:Y:S01]  /*1210*/  SHF.L.U64.HI R7, R5, 0x3, R4 ;  /* 0x0000000305077819 */ /* 0x000fe20000010204 */
[----:B------:R-:W2:Y:S03]  /*1220*/  LDCU.128 UR20, c[0x0][0x3a0] ;  /* 0x00007400ff1477ac */ /* 0x000ea60008000c00 */
[----:B-----5:R-:W-:-:S04]  /*1230*/  IADD3 R4, P0, PT, R6, UR4, RZ ;  /* 0x0000000406047c10 */ /* 0x020fc8000ff1e0ff */
[----:B------:R-:W-:Y:S01]  /*1240*/  IADD3.X R5, PT, PT, R7, UR5, RZ, P0, !PT ;  /* 0x0000000507057c10 */ /* 0x000fe200087fe4ff */
[----:B------:R-:W4:Y:S05]  /*1250*/  LDCU.64 UR4, c[0x0][0x390] ;  /* 0x00007200ff0477ac */ /* 0x000f2a0008000a00 */
[----:B0-----:R-:W5:Y:S01]  /*1260*/  LDG.E.64 R4, desc[UR10][R4.64] ;  /* 0x0000000a04047981 */ /* 0x001f62000c1e1b00 */
[----:B--2---:R-:W-:-:S04]  /*1270*/  IADD3 R6, P0, PT, R6, UR22, RZ ;  /* 0x0000001606067c10 */ /* 0x004fc8000ff1e0ff */
[----:B------:R-:W-:-:S06]  /*1280*/  IADD3.X R7, PT, PT, R7, UR23, RZ, P0, !PT ;  /* 0x0000001707077c10 */ /* 0x000fcc00087fe4ff */
[----:B------:R-:W2:Y:S01]  /*1290*/  LDG.E.64 R6, desc[UR10][R6.64] ;  /* 0x0000000a06067981 */ /* 0x000ea2000c1e1b00 */
[----:B-----5:R-:W-:Y:S02]  /*12a0*/  IMAD R11, R5, UR20, RZ ;  /* 0x00000014050b7c24 */ /* 0x020fe4000f8e02ff */
[----:B------:R-:W-:-:S04]  /*12b0*/  IMAD.WIDE.U32 R8, R4, UR20, R2 ;  /* 0x0000001404087c25 */ /* 0x000fc8000f8e0002 */
[----:B------:R-:W-:-:S04]  /*12c0*/  IMAD R11, R4, UR21, R11 ;  /* 0x00000015040b7c24 */ /* 0x000fc8000f8e020b */
[----:B------:R-:W-:Y:S02]  /*12d0*/  IMAD.IADD R11, R9, 0x1, R11 ;  /* 0x00000001090b7824 */ /* 0x000fe400078e020b */
[----:B------:R-:W-:-:S03]  /*12e0*/  IMAD.SHL.U32 R9, R8, 0x8, RZ ;  /* 0x0000000808097824 */ /* 0x000fc600078e00ff */
[----:B------:R-:W-:Y:S02]  /*12f0*/  SHF.L.U64.HI R10, R8, 0x3, R11 ;  /* 0x00000003080a7819 */ /* 0x000fe4000001020b */
[C---:B------:R-:W-:Y:S02]  /*1300*/  IADD3 R4, P0, PT, R9.reuse, UR6, RZ ;  /* 0x0000000609047c10 */ /* 0x040fe4000ff1e0ff */
[----:B----4-:R-:W-:Y:S02]  /*1310*/  IADD3 R8, P1, PT, R9, UR4, RZ ;  /* 0x0000000409087c10 */ /* 0x010fe4000ff3e0ff */
[C---:B------:R-:W-:Y:S02]  /*1320*/  IADD3.X R5, PT, PT, R10.reuse, UR7, RZ, P0, !PT ;  /* 0x000000070a057c10 */ /* 0x040fe400087fe4ff */
[----:B------:R-:W-:-:S03]  /*1330*/  IADD3.X R9, PT, PT, R10, UR5, RZ, P1, !PT ;  /* 0x000000050a097c10 */ /* 0x000fc60008ffe4ff */
[----:B--2---:R0:W-:Y:S04]  /*1340*/  STG.E.64 desc[UR10][R4.64], R6 ;  /* 0x0000000604007986 */ /* 0x0041e8000c101b0a */
[----:B------:R0:W-:Y:S02]  /*1350*/  STG.E.64 desc[UR10][R8.64], R6 ;  /* 0x0000000608007986 */ /* 0x0001e4000c101b0a */
.L_x_3:
[----:B------:R-:W5:Y:S01]  /*1360*/  LDCU.64 UR4, c[0x0][0x398] ;  /* 0x00007300ff0477ac */ /* 0x000f620008000a00 */
[----:B------:R-:W-:-:S05]  /*1370*/  IADD3 R2, P0, PT, R0, R2, RZ ;  /* 0x0000000200027210 */ /* 0x000fca0007f1e0ff */
[----:B------:R-:W-:Y:S01]  /*1380*/  IMAD.X R3, RZ, RZ, R3, P0 ;  /* 0x000000ffff037224 */ /* 0x000fe200000e0603 */
[----:B-----5:R-:W-:-:S04]  /*1390*/  ISETP.GE.U32.AND P0, PT, R2, UR4, PT ;  /* 0x0000000402007c0c */ /* 0x020fc8000bf06070 */
[----:B------:R-:W-:-:S13]  /*13a0*/  ISETP.GE.U32.AND.EX P0, PT, R3, UR5, PT, P0 ;  /* 0x0000000503007c0c */ /* 0x000fda000bf06100 */
[----:B------:R-:W-:Y:S05]  /*13b0*/  @!P0 BRA `(.L_x_6) ;  /* 0xffffffec00808947 */ /* 0x000fea000383ffff */
[----:B0123--:R-:W-:Y:S05]  /*13c0*/  BSYNC.RECONVERGENT B0 ;  /* 0x0000000000007941 */ /* 0x00ffea0003800200 */
.L_x_0:
[----:B------:R-:W-:Y:S05]  /*13d0*/  EXIT ;  /* 0x000000000000794d */ /* 0x000fea0003800000 */
.L_x_7:
[----:B------:R-:W-:-:S00]  /*13e0*/  BRA `(.L_x_7) ;  /* 0xfffffffc00fc7947 */ /* 0x000fc0000383ffff */
[----:B------:R-:W-:-:S00]  /*13f0*/  NOP ;  /* 0x0000000000007918 */ /* 0x000fc00000000000 */
        /* <DEDUP_REMOVED lines=8> */
.L_x_655:


//--------------------- .text._Z16checkConvergencedPKdiPm --------------------------
	.section	.text._Z16checkConvergencedPKdiPm,"ax",@progbits
	.align	128
        .global         _Z16checkConvergencedPKdiPm
        .type           _Z16checkConvergencedPKdiPm,@function
        .size           _Z16checkConvergencedPKdiPm,(.L_x_656 - _Z16checkConvergencedPKdiPm)
        .other          _Z16checkConvergencedPKdiPm,@"STO_CUDA_ENTRY STV_DEFAULT"
_Z16checkConvergencedPKdiPm:
.text._Z16checkConvergencedPKdiPm:
[----:B------:R-:W-:Y:S01]  /*0000*/  LDC R1, c[0x0][0x37c] ;  /* 0x0000df00ff017b82 */ /* 0x000fe20000000800 */
[----:B------:R-:W0:Y:S07]  /*0010*/  S2R R3, SR_TID.X ;  /* 0x0000000000037919 */ /* 0x000e2e0000002100 */
[----:B------:R-:W0:Y:S01]  /*0020*/  S2UR UR4, SR_CTAID.X ;  /* 0x00000000000479c3 */ /* 0x000e220000002500 */
[----:B------:R-:W1:Y:S07]  /*0030*/  LDCU UR6, c[0x0][0x390] ;  /* 0x00007200ff0677ac */ /* 0x000e6e0008000800 */
[----:B------:R-:W0:Y:S01]  /*0040*/  LDC R4, c[0x0][0x360] ;  /* 0x0000d800ff047b82 */ /* 0x000e220000000800 */
[----:B-1----:R-:W-:Y:S01]  /*0050*/  USHF.R.S32.HI UR5, URZ, 0x1f, UR6 ;  /* 0x0000001fff057899 */ /* 0x002fe20008011406 */
[----:B0-----:R-:W-:-:S05]  /*0060*/  IMAD R0, R4, UR4, R3 ;  /* 0x0000000404007c24 */ /* 0x001fca000f8e0203 */
[----:B------:R-:W-:-:S04]  /*0070*/  ISETP.GE.U32.AND P0, PT, R0, UR6, PT ;  /* 0x0000000600007c0c */ /* 0x000fc8000bf06070 */
[----:B------:R-:W-:-:S13]  /*0080*/  ISETP.GE.U32.AND.EX P0, PT, RZ, UR5, PT, P0 ;  /* 0x00000005ff007c0c */ /* 0x000fda000bf06100 */
[----:B------:R-:W-:Y:S05]  /*0090*/  @P0 EXIT ;  /* 0x000000000000094d */ /* 0x000fea0003800000 */
[----:B------:R-:W0:Y:S01]  /*00a0*/  LDC.64 R2, c[0x0][0x380] ;  /* 0x0000e000ff027b82 */ /* 0x000e220000000a00 */
[----:B------:R-:W1:Y:S01]  /*00b0*/  LDCU UR4, c[0x0][0x370] ;  /* 0x00006e00ff0477ac */ /* 0x000e620008000800 */
[----:B------:R-:W-:Y:S01]  /*00c0*/  BSSY.RECONVERGENT B0, `(.L_x_8) ;  /* 0x0000013000007945 */ /* 0x000fe20003800200 */
[----:B------:R-:W-:Y:S02]  /*00d0*/  IMAD.MOV.U32 R7, RZ, RZ, R0 ;  /* 0x000000ffff077224 */ /* 0x000fe400078e0000 */
[----:B------:R-:W-:Y:S01]  /*00e0*/  IMAD.MOV.U32 R6, RZ, RZ, RZ ;  /* 0x000000ffff067224 */ /* 0x000fe200078e00ff */
[----:B------:R-:W2:Y:S01]  /*00f0*/  LDCU.64 UR6, c[0x0][0x358] ;  /* 0x00006b00ff0677ac */ /* 0x000ea20008000a00 */
[----:B------:R-:W3:Y:S01]  /*0100*/  LDCU UR10, c[0x0][0x390] ;  /* 0x00007200ff0a77ac */ /* 0x000ee20008000800 */
[----:B------:R-:W4:Y:S01]  /*0110*/  LDCU.64 UR8, c[0x0][0x388] ;  /* 0x00007100ff0877ac */ /* 0x000f220008000a00 */
[----:B-1----:R-:W-:Y:S01]  /*0120*/  IMAD R0, R4, UR4, RZ ;  /* 0x0000000404007c24 */ /* 0x002fe2000f8e02ff */
[----:B0-234-:R-:W-:-:S11]  /*0130*/  DMUL R2, R2, R2 ;  /* 0x0000000202027228 */ /* 0x01dfd60000000000 */
.L_x_10:
[----:B------:R-:W-:-:S04]  /*0140*/  LEA R4, P0, R7, UR8, 0x3 ;  /* 0x0000000807047c11 */ /* 0x000fc8000f8018ff */
[----:B------:R-:W-:-:S06]  /*0150*/  LEA.HI.X R5, R7, UR9, R6, 0x3, P0 ;  /* 0x0000000907057c11 */ /* 0x000fcc00080f1c06 */
[----:B------:R-:W2:Y:S02]  /*0160*/  LDG.E.64 R4, desc[UR6][R4.64] ;  /* 0x0000000604047981 */ /* 0x000ea4000c1e1b00 */
[----:B--2---:R-:W-:-:S14]  /*0170*/  DSETP.GE.AND P0, PT, R4, R2, PT ;  /* 0x000000020400722a */ /* 0x004fdc0003f06000 */
[----:B------:R-:W-:Y:S05]  /*0180*/  @P0 BRA `(.L_x_9) ;  /* 0x0000000000180947 */ /* 0x000fea0003800000 */
[----:B------:R-:W-:-:S05]  /*0190*/  IADD3 R7, P0, PT, R0, R7, RZ ;  /* 0x0000000700077210 */ /* 0x000fca0007f1e0ff */
[----:B------:R-:W-:Y:S01]  /*01a0*/  IMAD.X R6, RZ, RZ, R6, P0 ;  /* 0x000000ffff067224 */ /* 0x000fe200000e0606 */
[----:B------:R-:W-:-:S04]  /*01b0*/  ISETP.GE.U32.AND P0, PT, R7, UR10, PT ;  /* 0x0000000a07007c0c */ /* 0x000fc8000bf06070 */
[----:B------:R-:W-:-:S13]  /*01c0*/  ISETP.GE.U32.AND.EX P0, PT, R6, UR5, PT, P0 ;  /* 0x0000000506007c0c */ /* 0x000fda000bf06100 */
[----:B------:R-:W-:Y:S05]  /*01d0*/  @!P0 BRA `(.L_x_10) ;  /* 0xfffffffc00d88947 */ /* 0x000fea000383ffff */
[----:B------:R-:W-:Y:S05]  /*01e0*/  EXIT ;  /* 0x000000000000794d */ /* 0x000fea0003800000 */
.L_x_9:
[----:B------:R-:W-:Y:S05]  /*01f0*/  BSYNC.RECONVERGENT B0 ;  /* 0x0000000000007941 */ /* 0x000fea0003800200 */
.L_x_8:
[----:B------:R-:W0:Y:S02]  /*0200*/  LDC.64 R2, c[0x0][0x398] ;  /* 0x0000e600ff027b82 */ /* 0x000e240000000a00 */
[----:B0-----:R-:W-:Y:S01]  /*0210*/  STG.E.64 desc[UR6][R2.64], RZ ;  /* 0x000000ff02007986 */ /* 0x001fe2000c101b06 */
[----:B------:R-:W-:Y:S05]  /*0220*/  EXIT ;  /* 0x000000000000794d */ /* 0x000fea0003800000 */
.L_x_11:
        /* <DEDUP_REMOVED lines=13> */
.L_x_656:


//--------------------- .text._Z12scalarDividePdPKdS_m --------------------------
	.section	.text._Z12scalarDividePdPKdS_m,"ax",@progbits
	.align	128
        .global         _Z12scalarDividePdPKdS_m
        .type           _Z12scalarDividePdPKdS_m,@function
        .size           _Z12scalarDividePdPKdS_m,(.L_x_652 - _Z12scalarDividePdPKdS_m)
        .other          _Z12scalarDividePdPKdS_m,@"STO_CUDA_ENTRY STV_DEFAULT"
_Z12scalarDividePdPKdS_m:
.text._Z12scalarDividePdPKdS_m:
[----:B------:R-:W0:Y:S01]  /*0000*/  LDC R1, c[0x0][0x37c] ;  /* 0x0000df00ff017b82 */ /* 0x000e220000000800 */
[----:B------:R-:W1:Y:S01]  /*0010*/  S2R R0, SR_TID.X ;  /* 0x0000000000007919 */ /* 0x000e620000002100 */
[----:B------:R-:W2:Y:S06]  /*0020*/  LDCU UR5, c[0x0][0x2fc] ;  /* 0x00005f80ff0577ac */ /* 0x000eac0008000800 */
[----:B------:R-:W1:Y:S01]  /*0030*/  S2UR UR6, SR_CTAID.X ;  /* 0x00000000000679c3 */ /* 0x000e620000002500 */
[----:B0-----:R-:W-:Y:S01]  /*0040*/  VIADD R1, R1, 0xffffffe8 ;  /* 0xffffffe801017836 */ /* 0x001fe20000000000 */
[----:B------:R-:W0:Y:S01]  /*0050*/  LDCU.64 UR8, c[0x0][0x398] ;  /* 0x00007300ff0877ac */ /* 0x000e220008000a00 */
[----:B------:R-:W3:Y:S05]  /*0060*/  LDCU UR4, c[0x0][0x2f8] ;  /* 0x00005f00ff0477ac */ /* 0x000eea0008000800 */
[----:B------:R-:W1:Y:S01]  /*0070*/  LDC R17, c[0x0][0x360] ;  /* 0x0000d800ff117b82 */ /* 0x000e620000000800 */
[----:B---3--:R-:W-:-:S05]  /*0080*/  IADD3 R16, P1, PT, R1, UR4, RZ ;  /* 0x0000000401107c10 */ /* 0x008fca000ff3e0ff */
[----:B--2---:R-:W-:Y:S02]  /*0090*/  IMAD.X R2, RZ, RZ, UR5, P1 ;  /* 0x00000005ff027e24 */ /* 0x004fe400088e06ff */
[----:B-1----:R-:W-:-:S05]  /*00a0*/  IMAD R19, R17, UR6, R0 ;  /* 0x0000000611137c24 */ /* 0x002fca000f8e0200 */
[----:B0-----:R-:W-:-:S04]  /*00b0*/  ISETP.GE.U32.AND P0, PT, R19, UR8, PT ;  /* 0x0000000813007c0c */ /* 0x001fc8000bf06070 */
[----:B------:R-:W-:-:S13]  /*00c0*/  ISETP.GE.U32.AND.EX P0, PT, RZ, UR9, PT, P0 ;  /* 0x00000009ff007c0c */ /* 0x000fda000bf06100 */
[----:B------:R-:W-:Y:S05]  /*00d0*/  @P0 EXIT ;  /* 0x000000000000094d */ /* 0x000fea0003800000 */
[----:B------:R-:W0:Y:S01]  /*00e0*/  LDCU UR4, c[0x0][0x370] ;  /* 0x00006e00ff0477ac */ /* 0x000e220008000800 */
[----:B------:R-:W-:Y:S01]  /*00f0*/  IMAD.MOV.U32 R18, RZ, RZ, RZ ;  /* 0x000000ffff127224 */ /* 0x000fe200078e00ff */
[----:B------:R-:W1:Y:S01]  /*0100*/  LDCU.64 UR36, c[0x0][0x358] ;  /* 0x00006b00ff2477ac */ /* 0x000e620008000a00 */
[----:B------:R-:W2:Y:S01]  /*0110*/  LDCU.64 UR44, c[0x0][0x398] ;  /* 0x00007300ff2c77ac */ /* 0x000ea20008000a00 */
[----:B------:R-:W3:Y:S01]  /*0120*/  LDCU.64 UR38, c[0x0][0x388] ;  /* 0x00007100ff2677ac */ /* 0x000ee20008000a00 */
[----:B------:R-:W4:Y:S01]  /*0130*/  LDCU.64 UR40, c[0x0][0x390] ;  /* 0x00007200ff2877ac */ /* 0x000f220008000a00 */
[----:B0-----:R-:W-:Y:S01]  /*0140*/  IMAD R17, R17, UR4, RZ ;  /* 0x0000000411117c24 */ /* 0x001fe2000f8e02ff */
[----:B------:R-:W0:Y:S06]  /*0150*/  LDCU.64 UR42, c[0x0][0x380] ;  /* 0x00007000ff2a77ac */ /* 0x000e2c0008000a00 */
.L_x_16:
[C---:B------:R-:W-:Y:S01]  /*0160*/  IMAD.SHL.U32 R3, R19.reuse, 0x8, RZ ;  /* 0x0000000813037824 */ /* 0x040fe200078e00ff */
[----:B------:R-:W-:-:S04]  /*0170*/  SHF.L.U64.HI R22, R19, 0x3, R18 ;  /* 0x0000000313167819 */ /* 0x000fc80000010212 */
[----:B----4-:R-:W-:-:S04]  /*0180*/  IADD3 R26, P0, PT, R3, UR40, RZ ;  /* 0x00000028031a7c10 */ /* 0x010fc8000ff1e0ff */
[----:B------:R-:W-:-:S06]  /*0190*/  IADD3.X R27, PT, PT, R22, UR41, RZ, P0, !PT ;  /* 0x00000029161b7c10 */ /* 0x000fcc00087fe4ff */
[----:B-1----:R-:W4:Y:S01]  /*01a0*/  LDG.E.64 R26, desc[UR36][R26.64] ;  /* 0x000000241a1a7981 */ /* 0x002f22000c1e1b00 */
[----:B---3--:R-:W-:-:S04]  /*01b0*/  IADD3 R8, P0, PT, R3, UR38, RZ ;  /* 0x0000002603087c10 */ /* 0x008fc8000ff1e0ff */
[----:B------:R-:W-:-:S06]  /*01c0*/  IADD3.X R9, PT, PT, R22, UR39, RZ, P0, !PT ;  /* 0x0000002716097c10 */ /* 0x000fcc00087fe4ff */
[----:B------:R-:W3:Y:S01]  /*01d0*/  LDG.E.64 R8, desc[UR36][R8.64] ;  /* 0x0000002408087981 */ /* 0x000ee2000c1e1b00 */
[----:B------:R-:W-:Y:S01]  /*01e0*/  IMAD.MOV.U32 R4, RZ, RZ, 0x1 ;  /* 0x00000001ff047424 */ /* 0x000fe200078e00ff */
[----:B------:R-:W-:Y:S01]  /*01f0*/  BSSY.RECONVERGENT B0, `(.L_x_12) ;  /* 0x0000012000007945 */ /* 0x000fe20003800200 */
[----:B----4-:R-:W1:Y:S01]  /*0200*/  MUFU.RCP64H R5, R27 ;  /* 0x0000001b00057308 */ /* 0x010e620000001800 */
[----:B---3--:R-:W-:-:S03]  /*0210*/  FSETP.GEU.AND P1, PT, |R9|, 6.5827683646048100446e-37, PT ;  /* 0x036000000900780b */ /* 0x008fc60003f2e200 */
[----:B-1----:R-:W-:-:S08]  /*0220*/  DFMA R6, -R26, R4, 1 ;  /* 0x3ff000001a06742b */ /* 0x002fd00000000104 */
[----:B------:R-:W-:-:S08]  /*0230*/  DFMA R6, R6, R6, R6 ;  /* 0x000000060606722b */ /* 0x000fd00000000006 */
[----:B------:R-:W-:-:S08]  /*0240*/  DFMA R6, R4, R6, R4 ;  /* 0x000000060406722b */ /* 0x000fd00000000004 */
[----:B------:R-:W-:-:S08]  /*0250*/  DFMA R4, -R26, R6, 1 ;  /* 0x3ff000001a04742b */ /* 0x000fd00000000106 */
[----:B------:R-:W-:-:S08]  /*0260*/  DFMA R4, R6, R4, R6 ;  /* 0x000000040604722b */ /* 0x000fd00000000006 */
[----:B------:R-:W-:-:S08]  /*0270*/  DMUL R6, R8, R4 ;  /* 0x0000000408067228 */ /* 0x000fd00000000000 */
[----:B------:R-:W-:-:S08]  /*0280*/  DFMA R10, -R26, R6, R8 ;  /* 0x000000061a0a722b */ /* 0x000fd00000000108 */
[----:B------:R-:W-:-:S10]  /*0290*/  DFMA R4, R4, R10, R6 ;  /* 0x0000000a0404722b */ /* 0x000fd40000000006 */
[----:B------:R-:W-:-:S05]  /*02a0*/  FFMA R0, RZ, R27, R5 ;  /* 0x0000001bff007223 */ /* 0x000fca0000000005 */
[----:B------:R-:W-:-:S13]  /*02b0*/  FSETP.GT.AND P0, PT, |R0|, 1.469367938527859385e-39, PT ;  /* 0x001000000000780b */ /* 0x000fda0003f04200 */
[----:B------:R-:W-:Y:S05]  /*02c0*/  @P0 BRA P1, `(.L_x_13) ;  /* 0x0000000000100947 */ /* 0x000fea0000800000 */
[----:B------:R-:W-:-:S07]  /*02d0*/  MOV R0, 0x2f0 ;  /* 0x000002f000007802 */ /* 0x000fce0000000f00 */
[----:B0-2---:R-:W-:Y:S05]  /*02e0*/  CALL.REL.NOINC `($__internal_0_$__cuda_sm20_div_rn_f64_full) ;  /* 0x00000000008c7944 */ /* 0x005fea0003c00000 */
[----:B------:R-:W-:Y:S02]  /*02f0*/  IMAD.MOV.U32 R4, RZ, RZ, R12 ;  /* 0x000000ffff047224 */ /* 0x000fe400078e000c */
[----:B------:R-:W-:-:S07]  /*0300*/  IMAD.MOV.U32 R5, RZ, RZ, R13 ;  /* 0x000000ffff057224 */ /* 0x000fce00078e000d */
.L_x_13:
[----:B0-2---:R-:W-:Y:S05]  /*0310*/  BSYNC.RECONVERGENT B0 ;  /* 0x0000000000007941 */ /* 0x005fea0003800200 */
.L_x_12:
[----:B------:R-:W-:Y:S01]  /*0320*/  IADD3 R6, P0, PT, R3, UR42, RZ ;  /* 0x0000002a03067c10 */ /* 0x000fe2000ff1e0ff */
[----:B------:R-:W-:Y:S03]  /*0330*/  BSSY.RECONVERGENT B6, `(.L_x_14) ;  /* 0x0000018000067945 */ /* 0x000fe60003800200 */
[----:B------:R-:W-:Y:S02]  /*0340*/  IADD3.X R7, PT, PT, R22, UR43, RZ, P0, !PT ;  /* 0x0000002b16077c10 */ /* 0x000fe400087fe4ff */
[----:B------:R-:W-:-:S03]  /*0350*/  ISETP.NE.U32.AND P0, PT, R19, RZ, PT ;  /* 0x000000ff1300720c */ /* 0x000fc60003f05070 */
[----:B------:R0:W-:Y:S01]  /*0360*/  STG.E.64 desc[UR36][R6.64], R4 ;  /* 0x0000000406007986 */ /* 0x0001e2000c101b24 */
[----:B------:R-:W-:-:S13]  /*0370*/  ISETP.NE.AND.EX P0, PT, R18, RZ, PT, P0 ;  /* 0x000000ff1200720c */ /* 0x000fda0003f05300 */
[----:B0-----:R-:W-:Y:S05]  /*0380*/  @P0 BRA `(.L_x_15) ;  /* 0x0000000000480947 */ /* 0x001fea0003800000 */
[----:B------:R-:W0:Y:S08]  /*0390*/  LDC.64 R6, c[0x0][0x388] ;  /* 0x0000e200ff067b82 */ /* 0x000e300000000a00 */
[----:B------:R-:W1:Y:S08]  /*03a0*/  LDC.64 R10, c[0x0][0x390] ;  /* 0x0000e400ff0a7b82 */ /* 0x000e700000000a00 */
[----:B------:R-:W2:Y:S01]  /*03b0*/  LDC.64 R12, c[0x0][0x380] ;  /* 0x0000e000ff0c7b82 */ /* 0x000ea20000000a00 */
[----:B------:R-:W-:Y:S01]  /*03c0*/  MOV R0, 0xc8 ;  /* 0x000000c800007802 */ /* 0x000fe20000000f00 */
[----:B------:R-:W3:Y:S01]  /*03d0*/  LDCU.64 UR4, c[0x4][0xc0] ;  /* 0x01001800ff0477ac */ /* 0x000ee20008000a00 */
[----:B0-----:R0:W4:Y:S04]  /*03e0*/  LDG.E.64 R8, desc[UR36][R6.64] ;  /* 0x0000002406087981 */ /* 0x001128000c1e1b00 */
[----:B-1----:R-:W5:Y:S04]  /*03f0*/  LDG.E.64 R10, desc[UR36][R10.64] ;  /* 0x000000240a0a7981 */ /* 0x002f68000c1e1b00 */
[----:B--2---:R-:W2:Y:S01]  /*0400*/  LDG.E.64 R12, desc[UR36][R12.64] ;  /* 0x000000240c0c7981 */ /* 0x004ea2000c1e1b00 */
[----:B------:R1:W1:Y:S01]  /*0410*/  LDC.64 R14, c[0x4][R0] ;  /* 0x01000000000e7b82 */ /* 0x0002620000000a00 */
[----:B---3--:R-:W-:-:S02]  /*0420*/  IMAD.U32 R4, RZ, RZ, UR4 ;  /* 0x00000004ff047e24 */ /* 0x008fc4000f8e00ff */
[----:B------:R-:W-:Y:S02]  /*0430*/  IMAD.U32 R5, RZ, RZ, UR5 ;  /* 0x00000005ff057e24 */ /* 0x000fe4000f8e00ff */
[----:B0-----:R-:W-:Y:S02]  /*0440*/  IMAD.MOV.U32 R6, RZ, RZ, R16 ;  /* 0x000000ffff067224 */ /* 0x001fe400078e0010 */
[----:B------:R-:W-:Y:S01]  /*0450*/  IMAD.MOV.U32 R7, RZ, RZ, R2 ;  /* 0x000000ffff077224 */ /* 0x000fe200078e0002 */
[----:B----4-:R0:W-:Y:S04]  /*0460*/  STL.64 [R1], R8 ;  /* 0x0000000801007387 */ /* 0x0101e80000100a00 */
[----:B-----5:R0:W-:Y:S04]  /*0470*/  STL.64 [R1+0x8], R10 ;  /* 0x0000080a01007387 */ /* 0x0201e80000100a00 */
[----:B-12---:R0:W-:Y:S02]  /*0480*/  STL.64 [R1+0x10], R12 ;  /* 0x0000100c01007387 */ /* 0x0061e40000100a00 */
[----:B------:R-:W-:-:S07]  /*0490*/  LEPC R20, `(.L_x_15) ;  /* 0x000000001014794e */ /* 0x000fce0000000000 */
[----:B0-----:R-:W-:Y:S05]  /*04a0*/  CALL.ABS.NOINC R14 ;  /* 0x000000000e007343 */ /* 0x001fea0003c00000 */
.L_x_15:
[----:B------:R-:W-:Y:S05]  /*04b0*/  BSYNC.RECONVERGENT B6 ;  /* 0x0000000000067941 */ /* 0x000fea0003800200 */
.L_x_14:
[----:B------:R-:W-:-:S05]  /*04c0*/  IADD3 R19, P0, PT, R17, R19, RZ ;  /* 0x0000001311137210 */ /* 0x000fca0007f1e0ff */
[----:B------:R-:W-:Y:S01]  /*04d0*/  IMAD.X R18, RZ, RZ, R18, P0 ;  /* 0x000000ffff127224 */ /* 0x000fe200000e0612 */
[----:B------:R-:W-:-:S04]  /*04e0*/  ISETP.GE.U32.AND P0, PT, R19, UR44, PT ;  /* 0x0000002c13007c0c */ /* 0x000fc8000bf06070 */
[----:B------:R-:W-:-:S13]  /*04f0*/  ISETP.GE.U32.AND.EX P0, PT, R18, UR45, PT, P0 ;  /* 0x0000002d12007c0c */ /* 0x000fda000bf06100 */
[----:B------:R-:W-:Y:S05]  /*0500*/  @!P0 BRA `(.L_x_16) ;  /* 0xfffffffc00148947 */ /* 0x000fea000383ffff */
[----:B------:R-:W-:Y:S05]  /*0510*/  EXIT ;  /* 0x000000000000794d */ /* 0x000fea0003800000 */
        .weak           $__internal_0_$__cuda_sm20_div_rn_f64_full
        .type           $__internal_0_$__cuda_sm20_div_rn_f64_full,@function
        .size           $__internal_0_$__cuda_sm20_div_rn_f64_full,(.L_x_652 - $__internal_0_$__cuda_sm20_div_rn_f64_full)
$__internal_0_$__cuda_sm20_div_rn_f64_full:
[C---:B------:R-:W-:Y:S01]  /*0520*/  FSETP.GEU.AND P0, PT, |R27|.reuse, 1.469367938527859385e-39, PT ;  /* 0x001000001b00780b */ /* 0x040fe20003f0e200 */
[--C-:B------:R-:W-:Y:S01]  /*0530*/  IMAD.MOV.U32 R6, RZ, RZ, R26.reuse ;  /* 0x000000ffff067224 */ /* 0x100fe200078e001a */
[----:B------:R-:W-:Y:S01]  /*0540*/  LOP3.LUT R4, R27, 0x800fffff, RZ, 0xc0, !PT ;  /* 0x800fffff1b047812 */ /* 0x000fe200078ec0ff */
[----:B------:R-:W-:Y:S01]  /*0550*/  IMAD.MOV.U32 R7, RZ, RZ, R27 ;  /* 0x000000ffff077224 */ /* 0x000fe200078e001b */
[C---:B------:R-:W-:Y:S01]  /*0560*/  FSETP.GEU.AND P2, PT, |R9|.reuse, 1.469367938527859385e-39, PT ;  /* 0x001000000900780b */ /* 0x040fe20003f4e200 */
[----:B------:R-:W-:Y:S01]  /*0570*/  IMAD.MOV.U32 R10, RZ, RZ, 0x1 ;  /* 0x00000001ff0a7424 */ /* 0x000fe200078e00ff */
[----:B------:R-:W-:Y:S01]  /*0580*/  LOP3.LUT R5, R4, 0x3ff00000, RZ, 0xfc, !PT ;  /* 0x3ff0000004057812 */ /* 0x000fe200078efcff */
[----:B------:R-:W-:Y:S01]  /*0590*/  IMAD.MOV.U32 R4, RZ, RZ, R26 ;  /* 0x000000ffff047224 */ /* 0x000fe200078e001a */
[----:B------:R-:W-:Y:S01]  /*05a0*/  LOP3.LUT R23, R9, 0x7ff00000, RZ, 0xc0, !PT ;  /* 0x7ff0000009177812 */ /* 0x000fe200078ec0ff */
[----:B------:R-:W-:Y:S01]  /*05b0*/  IMAD.MOV.U32 R24, RZ, RZ, 0x1ca00000 ;  /* 0x1ca00000ff187424 */ /* 0x000fe200078e00ff */
[----:B------:R-:W-:Y:S01]  /*05c0*/  LOP3.LUT R26, R27, 0x7ff00000, RZ, 0xc0, !PT ;  /* 0x7ff000001b1a7812 */ /* 0x000fe200078ec0ff */
[----:B------:R-:W-:Y:S02]  /*05d0*/  BSSY.RECONVERGENT B1, `(.L_x_17) ;  /* 0x000004e000017945 */ /* 0x000fe40003800200 */
[----:B------:R-:W-:Y:S01]  /*05e0*/  @!P0 DMUL R4, R6, 8.98846567431157953865e+307 ;  /* 0x7fe0000006048828 */ /* 0x000fe20000000000 */
[----:B------:R-:W-:Y:S01]  /*05f0*/  ISETP.GE.U32.AND P1, PT, R23, R26, PT ;  /* 0x0000001a1700720c */ /* 0x000fe20003f26070 */
[----:B------:R-:W-:-:S02]  /*0600*/  IMAD.MOV.U32 R25, RZ, RZ, R23 ;  /* 0x000000ffff197224 */ /* 0x000fc400078e0017 */
[----:B------:R-:W-:Y:S01]  /*0610*/  @!P2 LOP3.LUT R14, R7, 0x7ff00000, RZ, 0xc0, !PT ;  /* 0x7ff00000070ea812 */ /* 0x000fe200078ec0ff */
[----:B------:R-:W-:Y:S01]  /*0620*/  @!P2 IMAD.MOV.U32 R20, RZ, RZ, RZ ;  /* 0x000000ffff14a224 */ /* 0x000fe200078e00ff */
[----:B------:R-:W0:Y:S02]  /*0630*/  MUFU.RCP64H R11, R5 ;  /* 0x00000005000b7308 */ /* 0x000e240000001800 */
[----:B------:R-:W-:Y:S02]  /*0640*/  @!P2 ISETP.GE.U32.AND P3, PT, R23, R14, PT ;  /* 0x0000000e1700a20c */ /* 0x000fe40003f66070 */
[----:B------:R-:W-:Y:S02]  /*0650*/  @!P0 LOP3.LUT R26, R5, 0x7ff00000, RZ, 0xc0, !PT ;  /* 0x7ff00000051a8812 */ /* 0x000fe400078ec0ff */
[----:B------:R-:W-:-:S03]  /*0660*/  @!P2 SEL R15, R24, 0x63400000, !P3 ;  /* 0x63400000180fa807 */ /* 0x000fc60005800000 */
[----:B------:R-:W-:Y:S01]  /*0670*/  VIADD R27, R26, 0xffffffff ;  /* 0xffffffff1a1b7836 */ /* 0x000fe20000000000 */
[----:B------:R-:W-:-:S04]  /*0680*/  @!P2 LOP3.LUT R15, R15, 0x80000000, R9, 0xf8, !PT ;  /* 0x800000000f0fa812 */ /* 0x000fc800078ef809 */
[----:B------:R-:W-:Y:S01]  /*0690*/  @!P2 LOP3.LUT R21, R15, 0x100000, RZ, 0xfc, !PT ;  /* 0x001000000f15a812 */ /* 0x000fe200078efcff */
[----:B0-----:R-:W-:-:S08]  /*06a0*/  DFMA R12, R10, -R4, 1 ;  /* 0x3ff000000a0c742b */ /* 0x001fd00000000804 */
[----:B------:R-:W-:-:S08]  /*06b0*/  DFMA R12, R12, R12, R12 ;  /* 0x0000000c0c0c722b */ /* 0x000fd0000000000c */
[----:B------:R-:W-:Y:S01]  /*06c0*/  DFMA R12, R10, R12, R10 ;  /* 0x0000000c0a0c722b */ /* 0x000fe2000000000a */
[----:B------:R-:W-:Y:S01]  /*06d0*/  SEL R11, R24, 0x63400000, !P1 ;  /* 0x63400000180b7807 */ /* 0x000fe20004800000 */
[----:B------:R-:W-:-:S03]  /*06e0*/  IMAD.MOV.U32 R10, RZ, RZ, R8 ;  /* 0x000000ffff0a7224 */ /* 0x000fc600078e0008 */
[----:B------:R-:W-:-:S03]  /*06f0*/  LOP3.LUT R11, R11, 0x800fffff, R9, 0xf8, !PT ;  /* 0x800fffff0b0b7812 */ /* 0x000fc600078ef809 */
[----:B------:R-:W-:-:S03]  /*0700*/  DFMA R14, R12, -R4, 1 ;  /* 0x3ff000000c0e742b */ /* 0x000fc60000000804 */
[----:B------:R-:W-:-:S05]  /*0710*/  @!P2 DFMA R10, R10, 2, -R20 ;  /* 0x400000000a0aa82b */ /* 0x000fca0000000814 */
[----:B------:R-:W-:-:S05]  /*0720*/  DFMA R12, R12, R14, R12 ;  /* 0x0000000e0c0c722b */ /* 0x000fca000000000c */
[----:B------:R-:W-:-:S03]  /*0730*/  @!P2 LOP3.LUT R25, R11, 0x7ff00000, RZ, 0xc0, !PT ;  /* 0x7ff000000b19a812 */ /* 0x000fc600078ec0ff */
[----:B------:R-:W-:Y:S02]  /*0740*/  DMUL R14, R12, R10 ;  /* 0x0000000a0c0e7228 */ /* 0x000fe40000000000 */
[----:B------:R-:W-:-:S05]  /*0750*/  VIADD R20, R25, 0xffffffff ;  /* 0xffffffff19147836 */ /* 0x000fca0000000000 */
[----:B------:R-:W-:Y:S01]  /*0760*/  ISETP.GT.U32.AND P0, PT, R20, 0x7feffffe, PT ;  /* 0x7feffffe1400780c */ /* 0x000fe20003f04070 */
[----:B------:R-:W-:-:S03]  /*0770*/  DFMA R20, R14, -R4, R10 ;  /* 0x800000040e14722b */ /* 0x000fc6000000000a */
[----:B------:R-:W-:-:S05]  /*0780*/  ISETP.GT.U32.OR P0, PT, R27, 0x7feffffe, P0 ;  /* 0x7feffffe1b00780c */ /* 0x000fca0000704470 */
[----:B------:R-:W-:-:S08]  /*0790*/  DFMA R20, R12, R20, R14 ;  /* 0x000000140c14722b */ /* 0x000fd0000000000e */
[----:B------:R-:W-:Y:S05]  /*07a0*/  @P0 BRA `(.L_x_18) ;  /* 0x00000000006c0947 */ /* 0x000fea0003800000 */
[----:B------:R-:W-:-:S04]  /*07b0*/  LOP3.LUT R12, R7, 0x7ff00000, RZ, 0xc0, !PT ;  /* 0x7ff00000070c7812 */ /* 0x000fc800078ec0ff */
[CC--:B------:R-:W-:Y:S02]  /*07c0*/  VIADDMNMX R8, R23.reuse, -R12.reuse, 0xb9600000, !PT ;  /* 0xb960000017087446 */ /* 0x0c0fe4000780090c */
[----:B------:R-:W-:Y:S02]  /*07d0*/  ISETP.GE.U32.AND P0, PT, R23, R12, PT ;  /* 0x0000000c1700720c */ /* 0x000fe40003f06070 */
[----:B------:R-:W-:Y:S02]  /*07e0*/  VIMNMX R8, PT, PT, R8, 0x46a00000, PT ;  /* 0x46a0000008087848 */ /* 0x000fe40003fe0100 */
[----:B------:R-:W-:-:S05]  /*07f0*/  SEL R9, R24, 0x63400000, !P0 ;  /* 0x6340000018097807 */ /* 0x000fca0004000000 */
[----:B------:R-:W-:Y:S02]  /*0800*/  IMAD.IADD R14, R8, 0x1, -R9 ;  /* 0x00000001080e7824 */ /* 0x000fe400078e0a09 */
[----:B------:R-:W-:Y:S02]  /*0810*/  IMAD.MOV.U32 R8, RZ, RZ, RZ ;  /* 0x000000ffff087224 */ /* 0x000fe400078e00ff */
[----:B------:R-:W-:-:S06]  /*0820*/  VIADD R9, R14, 0x7fe00000 ;  /* 0x7fe000000e097836 */ /* 0x000fcc0000000000 */
[----:B------:R-:W-:-:S10]  /*0830*/  DMUL R12, R20, R8 ;  /* 0x00000008140c7228 */ /* 0x000fd40000000000 */
[----:B------:R-:W-:-:S13]  /*0840*/  FSETP.GTU.AND P0, PT, |R13|, 1.469367938527859385e-39, PT ;  /* 0x001000000d00780b */ /* 0x000fda0003f0c200 */
[----:B------:R-:W-:Y:S05]  /*0850*/  @P0 BRA `(.L_x_19) ;  /* 0x0000000000940947 */ /* 0x000fea0003800000 */
[----:B------:R-:W-:Y:S01]  /*0860*/  DFMA R4, R20, -R4, R10 ;  /* 0x800000041404722b */ /* 0x000fe2000000000a */
[----:B------:R-:W-:-:S09]  /*0870*/  IMAD.MOV.U32 R8, RZ, RZ, RZ ;  /* 0x000000ffff087224 */ /* 0x000fd200078e00ff */
[C---:B------:R-:W-:Y:S02]  /*0880*/  FSETP.NEU.AND P0, PT, R5.reuse, RZ, PT ;  /* 0x000000ff0500720b */ /* 0x040fe40003f0d000 */
[----:B------:R-:W-:-:S04]  /*0890*/  LOP3.LUT R7, R5, 0x80000000, R7, 0x48, !PT ;  /* 0x8000000005077812 */ /* 0x000fc800078e4807 */
[----:B------:R-:W-:-:S07]  /*08a0*/  LOP3.LUT R9, R7, R9, RZ, 0xfc, !PT ;  /* 0x0000000907097212 */ /* 0x000fce00078efcff */
[----:B------:R-:W-:Y:S05]  /*08b0*/  @!P0 BRA `(.L_x_19) ;  /* 0x00000000007c8947 */ /* 0x000fea0003800000 */
[----:B------:R-:W-:Y:S01]  /*08c0*/  IMAD.MOV R5, RZ, RZ, -R14 ;  /* 0x000000ffff057224 */ /* 0x000fe200078e0a0e */
[----:B------:R-:W-:Y:S01]  /*08d0*/  DMUL.RP R8, R20, R8 ;  /* 0x0000000814087228 */ /* 0x000fe20000008000 */
[----:B------:R-:W-:-:S06]  /*08e0*/  IMAD.MOV.U32 R4, RZ, RZ, RZ ;  /* 0x000000ffff047224 */ /* 0x000fcc00078e00ff */
[----:B------:R-:W-:-:S03]  /*08f0*/  DFMA R4, R12, -R4, R20 ;  /* 0x800000040c04722b */ /* 0x000fc60000000014 */
[----:B------:R-:W-:-:S03]  /*0900*/  LOP3.LUT R7, R9, R7, RZ, 0x3c, !PT ;  /* 0x0000000709077212 */ /* 0x000fc600078e3cff */
[----:B------:R-:W-:-:S04]  /*0910*/  IADD3 R4, PT, PT, -R14, -0x43300000, RZ ;  /* 0xbcd000000e047810 */ /* 0x000fc80007ffe1ff */
[----:B------:R-:W-:-:S04]  /*0920*/  FSETP.NEU.AND P0, PT, |R5|, R4, PT ;  /* 0x000000040500720b */ /* 0x000fc80003f0d200 */
[----:B------:R-:W-:Y:S02]  /*0930*/  FSEL R12, R8, R12, !P0 ;  /* 0x0000000c080c7208 */ /* 0x000fe40004000000 */
[----:B------:R-:W-:Y:S01]  /*0940*/  FSEL R13, R7, R13, !P0 ;  /* 0x0000000d070d7208 */ /* 0x000fe20004000000 */
[----:B------:R-:W-:Y:S06]  /*0950*/  BRA `(.L_x_19) ;  /* 0x0000000000547947 */ /* 0x000fec0003800000 */
.L_x_18:
[----:B------:R-:W-:-:S14]  /*0960*/  DSETP.NAN.AND P0, PT, R8, R8, PT ;  /* 0x000000080800722a */ /* 0x000fdc0003f08000 */
[----:B------:R-:W-:Y:S05]  /*0970*/  @P0 BRA `(.L_x_20) ;  /* 0x0000000000440947 */ /* 0x000fea0003800000 */
[----:B------:R-:W-:-:S14]  /*0980*/  DSETP.NAN.AND P0, PT, R6, R6, PT ;  /* 0x000000060600722a */ /* 0x000fdc0003f08000 */
[----:B------:R-:W-:Y:S05]  /*0990*/  @P0 BRA `(.L_x_21) ;  /* 0x0000000000300947 */ /* 0x000fea0003800000 */
[----:B------:R-:W-:Y:S01]  /*09a0*/  ISETP.NE.AND P0, PT, R25, R26, PT ;  /* 0x0000001a1900720c */ /* 0x000fe20003f05270 */
[----:B------:R-:W-:Y:S02]  /*09b0*/  IMAD.MOV.U32 R12, RZ, RZ, 0x0 ;  /* 0x00000000ff0c7424 */ /* 0x000fe400078e00ff */
[----:B------:R-:W-:-:S10]  /*09c0*/  IMAD.MOV.U32 R13, RZ, RZ, -0x80000 ;  /* 0xfff80000ff0d7424 */ /* 0x000fd400078e00ff */
[----:B------:R-:W-:Y:S05]  /*09d0*/  @!P0 BRA `(.L_x_19) ;  /* 0x0000000000348947 */ /* 0x000fea0003800000 */
[----:B------:R-:W-:Y:S02]  /*09e0*/  ISETP.NE.AND P0, PT, R25, 0x7ff00000, PT ;  /* 0x7ff000001900780c */ /* 0x000fe40003f05270 */
[----:B------:R-:W-:Y:S02]  /*09f0*/  LOP3.LUT R13, R9, 0x80000000, R7, 0x48, !PT ;  /* 0x80000000090d7812 */ /* 0x000fe400078e4807 */
[----:B------:R-:W-:-:S13]  /*0a00*/  ISETP.EQ.OR P0, PT, R26, RZ, !P0 ;  /* 0x000000ff1a00720c */ /* 0x000fda0004702670 */
[----:B------:R-:W-:Y:S01]  /*0a10*/  @P0 LOP3.LUT R4, R13, 0x7ff00000, RZ, 0xfc, !PT ;  /* 0x7ff000000d040812 */ /* 0x000fe200078efcff */
[----:B------:R-:W-:Y:S02]  /*0a20*/  @!P0 IMAD.MOV.U32 R12, RZ, RZ, RZ ;  /* 0x000000ffff0c8224 */ /* 0x000fe400078e00ff */
[----:B------:R-:W-:Y:S02]  /*0a30*/  @P0 IMAD.MOV.U32 R12, RZ, RZ, RZ ;  /* 0x000000ffff0c0224 */ /* 0x000fe400078e00ff */
[----:B------:R-:W-:Y:S01]  /*0a40*/  @P0 IMAD.MOV.U32 R13, RZ, RZ, R4 ;  /* 0x000000ffff0d0224 */ /* 0x000fe200078e0004 */
[----:B------:R-:W-:Y:S06]  /*0a50*/  BRA `(.L_x_19) ;  /* 0x0000000000147947 */ /* 0x000fec0003800000 */
.L_x_21:
[----:B------:R-:W-:Y:S01]  /*0a60*/  LOP3.LUT R13, R7, 0x80000, RZ, 0xfc, !PT ;  /* 0x00080000070d7812 */ /* 0x000fe200078efcff */
[----:B------:R-:W-:Y:S01]  /*0a70*/  IMAD.MOV.U32 R12, RZ, RZ, R6 ;  /* 0x000000ffff0c7224 */ /* 0x000fe200078e0006 */
[----:B------:R-:W-:Y:S06]  /*0a80*/  BRA `(.L_x_19) ;  /* 0x0000000000087947 */ /* 0x000fec0003800000 */
.L_x_20:
[----:B------:R-:W-:Y:S01]  /*0a90*/  LOP3.LUT R13, R9, 0x80000, RZ, 0xfc, !PT ;  /* 0x00080000090d7812 */ /* 0x000fe200078efcff */
[----:B------:R-:W-:-:S07]  /*0aa0*/  IMAD.MOV.U32 R12, RZ, RZ, R8 ;  /* 0x000000ffff0c7224 */ /* 0x000fce00078e0008 */
.L_x_19:
[----:B------:R-:W-:Y:S05]  /*0ab0*/  BSYNC.RECONVERGENT B1 ;  /* 0x0000000000017941 */ /* 0x000fea0003800200 */
.L_x_17:
[----:B------:R-:W-:Y:S02]  /*0ac0*/  IMAD.MOV.U32 R4, RZ, RZ, R0 ;  /* 0x000000ffff047224 */ /* 0x000fe400078e0000 */
[----:B------:R-:W-:-:S04]  /*0ad0*/  IMAD.MOV.U32 R5, RZ, RZ, 0x0 ;  /* 0x00000000ff057424 */ /* 0x000fc800078e00ff */
[----:B------:R-:W-:Y:S05]  /*0ae0*/  RET.REL.NODEC R4 `(_Z12scalarDividePdPKdS_m) ;  /* 0xfffffff404447950 */ /* 0x000fea0003c3ffff */
.L_x_22:
        /* <DEDUP_REMOVED lines=9> */
.L_x_652:


//--------------------- .text._Z11vectorMinusPdPKdS_mmm --------------------------
	.section	.text._Z11vectorMinusPdPKdS_mmm,"ax",@progbits
	.align	128
        .global         _Z11vectorMinusPdPKdS_mmm
        .type           _Z11vectorMinusPdPKdS_mmm,@function
        .size           _Z11vectorMinusPdPKdS_mmm,(.L_x_658 - _Z11vectorMinusPdPKdS_mmm)
        .other          _Z11vectorMinusPdPKdS_mmm,@"STO_CUDA_ENTRY STV_DEFAULT"
_Z11vectorMinusPdPKdS_mmm:
.text._Z11vectorMinusPdPKdS_mmm:
[----:B------:R-:W0:Y:S01]  /*0000*/  LDC R1, c[0x0][0x37c] ;  /* 0x0000df00ff017b82 */ /* 0x000e220000000800 */
[----:B------:R-:W1:Y:S01]  /*0010*/  S2R R22, SR_TID.X ;  /* 0x0000000000167919 */ /* 0x000e620000002100 */
[----:B------:R-:W2:Y:S06]  /*0020*/  LDCU UR41, c[0x0][0x2fc] ;  /* 0x00005f80ff2977ac */ /* 0x000eac0008000800 */
[----:B------:R-:W1:Y:S01]  /*0030*/  S2UR UR4, SR_CTAID.X ;  /* 0x00000000000479c3 */ /* 0x000e620000002500 */
[----:B0-----:R-:W-:Y:S01]  /*0040*/  VIADD R1, R1, 0xfffffff8 ;  /* 0xfffffff801017836 */ /* 0x001fe20000000000 */
[----:B------:R-:W0:Y:S01]  /*0050*/  LDCU UR42, c[0x0][0x360] ;  /* 0x00006c00ff2a77ac */ /* 0x000e220008000800 */
[----:B------:R-:W3:Y:S05]  /*0060*/  LDCU.64 UR6, c[0x0][0x3a0] ;  /* 0x00007400ff0677ac */ /* 0x000eea0008000a00 */
[----:B------:R-:W1:Y:S01]  /*0070*/  LDC R3, c[0x0][0x360] ;  /* 0x0000d800ff037b82 */ /* 0x000e620000000800 */
[----:B------:R-:W4:Y:S01]  /*0080*/  LDCU UR40, c[0x0][0x2f8] ;  /* 0x00005f00ff2877ac */ /* 0x000f220008000800 */
[----:B-1----:R-:W-:Y:S01]  /*0090*/  IMAD R22, R3, UR4, R22 ;  /* 0x0000000403167c24 */ /* 0x002fe2000f8e0216 */
[----:B------:R-:W-:-:S04]  /*00a0*/  R2UR UR4, R1 ;  /* 0x00000000010472ca */ /* 0x000fc800000e0000 */
[----:B---3--:R-:W-:-:S04]  /*00b0*/  ISETP.GE.U32.AND P0, PT, R22, UR6, PT ;  /* 0x0000000616007c0c */ /* 0x008fc8000bf06070 */
[----:B------:R-:W-:-:S05]  /*00c0*/  ISETP.GE.U32.AND.EX P0, PT, RZ, UR7, PT, P0 ;  /* 0x00000007ff007c0c */ /* 0x000fca000bf06100 */
[----:B----4-:R-:W-:-:S04]  /*00d0*/  UIADD3 UR40, UP0, UPT, UR4, UR40, URZ ;  /* 0x0000002804287290 */ /* 0x010fc8000ff1e0ff */
[----:B--2---:R-:W-:-:S04]  /*00e0*/  UIADD3.X UR41, UPT, UPT, URZ, UR41, URZ, UP0, !UPT ;  /* 0x00000029ff297290 */ /* 0x004fc800087fe4ff */
[----:B0-----:R-:W-:Y:S08]  /*00f0*/  @P0 EXIT ;  /* 0x000000000000094d */ /* 0x001ff00003800000 */
[----:B------:R-:W0:Y:S01]  /*0100*/  LDCU.64 UR36, c[0x0][0x3a8] ;  /* 0x00007500ff2477ac */ /* 0x000e220008000a00 */
[----:B------:R-:W-:Y:S01]  /*0110*/  IMAD.MOV.U32 R19, RZ, RZ, RZ ;  /* 0x000000ffff137224 */ /* 0x000fe200078e00ff */
[----:B------:R-:W1:Y:S01]  /*0120*/  LDCU UR4, c[0x0][0x370] ;  /* 0x00006e00ff0477ac */ /* 0x000e620008000800 */
[----:B------:R-:W2:Y:S01]  /*0130*/  LDCU.64 UR38, c[0x0][0x358] ;  /* 0x00006b00ff2677ac */ /* 0x000ea20008000a00 */
[----:B0-----:R-:W-:-:S04]  /*0140*/  UISETP.NE.U32.AND UP0, UPT, UR36, URZ, UPT ;  /* 0x000000ff2400728c */ /* 0x001fc8000bf05070 */
[----:B------:R-:W-:Y:S02]  /*0150*/  UISETP.NE.AND.EX UP0, UPT, UR37, URZ, UPT, UP0 ;  /* 0x000000ff2500728c */ /* 0x000fe4000bf05300 */
[----:B-1----:R-:W-:-:S07]  /*0160*/  UIMAD UR42, UR42, UR4, URZ ;  /* 0x000000042a2a72a4 */ /* 0x002fce000f8e02ff */
[----:B--2---:R-:W-:Y:S05]  /*0170*/  BRA.U UP0, `(.L_x_23) ;  /* 0x0000000500c87547 */ /* 0x004fea000b800000 */
[----:B------:R-:W0:Y:S02]  /*0180*/  LDCU.64 UR46, c[0x0][0x398] ;  /* 0x00007300ff2e77ac */ /* 0x000e240008000a00 */
[----:B0-----:R-:W-:Y:S02]  /*0190*/  UIMAD.WIDE.U32 UR36, UR46, 0x8, URZ ;  /* 0x000000082e2478a5 */ /* 0x001fe4000f8e00ff */
[----:B------:R-:W-:Y:S02]  /*01a0*/  USHF.L.U32 UR44, UR47, 0x3, URZ ;  /* 0x000000032f2c7899 */ /* 0x000fe400080006ff */
[----:B------:R-:W-:Y:S02]  /*01b0*/  USHF.L.U64.HI UR45, UR46, 0x5, UR47 ;  /* 0x000000052e2d7899 */ /* 0x000fe4000801022f */
[----:B------:R-:W-:Y:S02]  /*01c0*/  USHF.L.U64.HI UR43, UR46, 0x4, UR47 ;  /* 0x000000042e2b7899 */ /* 0x000fe4000801022f */
[----:B------:R-:W-:-:S12]  /*01d0*/  UIADD3 UR44, UPT, UPT, UR37, UR44, URZ ;  /* 0x0000002c252c7290 */ /* 0x000fd8000fffe0ff */
.L_x_34:
[----:B------:R-:W0:Y:S01]  /*01e0*/  LDCU.64 UR4, c[0x0][0x3a0] ;  /* 0x00007400ff0477ac */ /* 0x000e220008000a00 */
[C---:B------:R-:W-:Y:S01]  /*01f0*/  ISETP.NE.U32.AND P0, PT, R22.reuse, RZ, PT ;  /* 0x000000ff1600720c */ /* 0x040fe20003f05070 */
[----:B------:R-:W-:Y:S01]  /*0200*/  BSSY.RECONVERGENT B7, `(.L_x_24) ;  /* 0x0000066000077945 */ /* 0x000fe20003800200 */
[----:B------:R-:W-:Y:S02]  /*0210*/  IADD3 R22, P1, PT, R22, UR42, RZ ;  /* 0x0000002a16167c10 */ /* 0x000fe4000ff3e0ff */
[----:B------:R-:W-:-:S03]  /*0220*/  ISETP.NE.AND.EX P0, PT, R19, RZ, PT, P0 ;  /* 0x000000ff1300720c */ /* 0x000fc60003f05300 */
[----:B------:R-:W-:Y:S01]  /*0230*/  IMAD.X R19, RZ, RZ, R19, P1 ;  /* 0x000000ffff137224 */ /* 0x000fe200008e0613 */
[----:B0-----:R-:W-:-:S04]  /*0240*/  ISETP.GE.U32.AND P1, PT, R22, UR4, PT ;  /* 0x0000000416007c0c */ /* 0x001fc8000bf26070 */
[----:B------:R-:W-:-:S04]  /*0250*/  ISETP.GE.U32.AND.EX P1, PT, R19, UR5, PT, P1 ;  /* 0x0000000513007c0c */ /* 0x000fc8000bf26110 */
[----:B------:R-:W-:Y:S01]  /*0260*/  P2R R25, PR, RZ, 0x2 ;  /* 0x00000002ff197803 */ /* 0x000fe20000000000 */
[----:B------:R-:W-:Y:S08]  /*0270*/  @P0 BRA `(.L_x_25) ;  /* 0x0000000400780947 */ /* 0x000ff00003800000 */
[----:B------:R-:W-:Y:S01]  /*0280*/  MOV R0, 0xc8 ;  /* 0x000000c800007802 */ /* 0x000fe20000000f00 */
[----:B------:R-:W0:Y:S01]  /*0290*/  LDCU.64 UR4, c[0x4][0xb0] ;  /* 0x01001600ff0477ac */ /* 0x000e220008000a00 */
[----:B------:R-:W-:Y:S02]  /*02a0*/  CS2R R6, SRZ ;  /* 0x0000000000067805 */ /* 0x000fe4000001ff00 */
[----:B------:R1:W2:Y:S01]  /*02b0*/  LDC.64 R2, c[0x4][R0] ;  /* 0x0100000000027b82 */ /* 0x0002a20000000a00 */
[----:B0-----:R-:W-:Y:S02]  /*02c0*/  IMAD.U32 R4, RZ, RZ, UR4 ;  /* 0x00000004ff047e24 */ /* 0x001fe4000f8e00ff */
[----:B-1----:R-:W-:-:S07]  /*02d0*/  IMAD.U32 R5, RZ, RZ, UR5 ;  /* 0x00000005ff057e24 */ /* 0x002fce000f8e00ff */
[----:B------:R-:W-:-:S07]  /*02e0*/  LEPC R20, `(.L_x_26) ;  /* 0x000000001014794e */ /* 0x000fce0000000000 */
[----:B--2---:R-:W-:Y:S05]  /*02f0*/  CALL.ABS.NOINC R2 ;  /* 0x0000000002007343 */ /* 0x004fea0003c00000 */
.L_x_26:
[----:B------:R-:W0:Y:S01]  /*0300*/  LDCU.64 UR4, c[0x0][0x388] ;  /* 0x00007100ff0477ac */ /* 0x000e220008000a00 */
[----:B------:R-:W-:Y:S01]  /*0310*/  BSSY.RECONVERGENT B6, `(.L_x_27) ;  /* 0x0000042000067945 */ /* 0x000fe20003800200 */
[----:B------:R-:W-:Y:S02]  /*0320*/  IMAD.MOV.U32 R17, RZ, RZ, RZ ;  /* 0x000000ffff117224 */ /* 0x000fe400078e00ff */
[----:B0-----:R-:W-:Y:S02]  /*0330*/  IMAD.U32 R18, RZ, RZ, UR4 ;  /* 0x00000004ff127e24 */ /* 0x001fe4000f8e00ff */
[----:B------:R-:W-:-:S07]  /*0340*/  IMAD.U32 R23, RZ, RZ, UR5 ;  /* 0x00000005ff177e24 */ /* 0x000fce000f8e00ff */
.L_x_32:
[----:B------:R-:W-:Y:S02]  /*0350*/  IMAD.MOV.U32 R8, RZ, RZ, R18 ;  /* 0x000000ffff087224 */ /* 0x000fe400078e0012 */
[----:B------:R-:W-:Y:S01]  /*0360*/  IMAD.MOV.U32 R9, RZ, RZ, R23 ;  /* 0x000000ffff097224 */ /* 0x000fe200078e0017 */
[----:B------:R-:W-:Y:S01]  /*0370*/  MOV R16, 0xc8 ;  /* 0x000000c800107802 */ /* 0x000fe20000000f00 */
[----:B------:R-:W0:Y:S04]  /*0380*/  LDCU.64 UR4, c[0x4][0x98] ;  /* 0x01001300ff0477ac */ /* 0x000e280008000a00 */
[----:B------:R-:W2:Y:S01]  /*0390*/  LDG.E.64 R8, desc[UR38][R8.64] ;  /* 0x0000002608087981 */ /* 0x000ea2000c1e1b00 */
[----:B------:R1:W3:Y:S01]  /*03a0*/  LDC.64 R2, c[0x4][R16] ;  /* 0x0100000010027b82 */ /* 0x0002e20000000a00 */
[----:B------:R-:W-:-:S02]  /*03b0*/  VIADD R17, R17, 0x4 ;  /* 0x0000000411117836 */ /* 0x000fc40000000000 */
[----:B------:R-:W-:Y:S02]  /*03c0*/  IMAD.U32 R6, RZ, RZ, UR40 ;  /* 0x00000028ff067e24 */ /* 0x000fe4000f8e00ff */
[----:B------:R-:W-:Y:S01]  /*03d0*/  IMAD.U32 R7, RZ, RZ, UR41 ;  /* 0x00000029ff077e24 */ /* 0x000fe2000f8e00ff */
[----:B------:R-:W-:-:S04]  /*03e0*/  ISETP.NE.AND P0, PT, R17, 0x64, PT ;  /* 0x000000641100780c */ /* 0x000fc80003f05270 */
[----:B------:R-:W-:Y:S01]  /*03f0*/  P2R R24, PR, RZ, 0x1 ;  /* 0x00000001ff187803 */ /* 0x000fe20000000000 */
[----:B0-----:R-:W-:Y:S02]  /*0400*/  IMAD.U32 R4, RZ, RZ, UR4 ;  /* 0x00000004ff047e24 */ /* 0x001fe4000f8e00ff */
[----:B------:R-:W-:Y:S01]  /*0410*/  IMAD.U32 R5, RZ, RZ, UR5 ;  /* 0x00000005ff057e24 */ /* 0x000fe2000f8e00ff */
[----:B--23--:R1:W-:Y:S06]  /*0420*/  STL.64 [R1], R8 ;  /* 0x0000000801007387 */ /* 0x00c3ec0000100a00 */
[----:B------:R-:W-:-:S07]  /*0430*/  LEPC R20, `(.L_x_28) ;  /* 0x000000001014794e */ /* 0x000fce0000000000 */
[----:B-1----:R-:W-:Y:S05]  /*0440*/  CALL.ABS.NOINC R2 ;  /* 0x0000000002007343 */ /* 0x002fea0003c00000 */
.L_x_28:
[----:B------:R-:W-:Y:S01]  /*0450*/  IADD3 R8, P0, PT, R18, UR36, RZ ;  /* 0x0000002412087c10 */ /* 0x000fe2000ff1e0ff */
[----:B------:R-:W0:Y:S03]  /*0460*/  LDCU.64 UR4, c[0x4][0x98] ;  /* 0x01001300ff0477ac */ /* 0x000e260008000a00 */
[----:B------:R-:W-:-:S06]  /*0470*/  IADD3.X R9, PT, PT, R23, UR44, RZ, P0, !PT ;  /* 0x0000002c17097c10 */ /* 0x000fcc00087fe4ff */
[----:B------:R-:W2:Y:S01]  /*0480*/  LDG.E.64 R8, desc[UR38][R8.64] ;  /* 0x0000002608087981 */ /* 0x000ea2000c1e1b00 */
[----:B------:R1:W3:Y:S01]  /*0490*/  LDC.64 R2, c[0x4][R16] ;  /* 0x0100000010027b82 */ /* 0x0002e20000000a00 */
[----:B------:R-:W-:Y:S02]  /*04a0*/  IMAD.U32 R6, RZ, RZ, UR40 ;  /* 0x00000028ff067e24 */ /* 0x000fe4000f8e00ff */
[----:B------:R-:W-:Y:S02]  /*04b0*/  IMAD.U32 R7, RZ, RZ, UR41 ;  /* 0x00000029ff077e24 */ /* 0x000fe4000f8e00ff */
[----:B0-----:R-:W-:Y:S02]  /*04c0*/  IMAD.U32 R4, RZ, RZ, UR4 ;  /* 0x00000004ff047e24 */ /* 0x001fe4000f8e00ff */
[----:B------:R-:W-:Y:S01]  /*04d0*/  IMAD.U32 R5, RZ, RZ, UR5 ;  /* 0x00000005ff057e24 */ /* 0x000fe2000f8e00ff */
[----:B--23--:R1:W-:Y:S06]  /*04e0*/  STL.64 [R1], R8 ;  /* 0x0000000801007387 */ /* 0x00c3ec0000100a00 */
[----:B------:R-:W-:-:S07]  /*04f0*/  LEPC R20, `(.L_x_29) ;  /* 0x000000001014794e */ /* 0x000fce0000000000 */
[----:B-1----:R-:W-:Y:S05]  /*0500*/  CALL.ABS.NOINC R2 ;  /* 0x0000000002007343 */ /* 0x002fea0003c00000 */
.L_x_29:
[----:B------:R-:W-:Y:S01]  /*0510*/  IMAD.U32 R9, RZ, RZ, UR46 ;  /* 0x0000002eff097e24 */ /* 0x000fe2000f8e00ff */
[----:B------:R-:W0:Y:S04]  /*0520*/  LDCU.64 UR4, c[0x4][0x98] ;  /* 0x01001300ff0477ac */ /* 0x000e280008000a00 */
[----:B------:R-:W-:-:S04]  /*0530*/  LEA R8, P0, R9, R18, 0x4 ;  /* 0x0000001209087211 */ /* 0x000fc800078020ff */
[----:B------:R-:W-:-:S06]  /*0540*/  IADD3.X R9, PT, PT, R23, UR43, RZ, P0, !PT ;  /* 0x0000002b17097c10 */ /* 0x000fcc00087fe4ff */
[----:B------:R-:W2:Y:S01]  /*0550*/  LDG.E.64 R8, desc[UR38][R8.64] ;  /* 0x0000002608087981 */ /* 0x000ea2000c1e1b00 */
[----:B------:R1:W3:Y:S01]  /*0560*/  LDC.64 R2, c[0x4][R16] ;  /* 0x0100000010027b82 */ /* 0x0002e20000000a00 */
[----:B------:R-:W-:Y:S02]  /*0570*/  IMAD.U32 R6, RZ, RZ, UR40 ;  /* 0x00000028ff067e24 */ /* 0x000fe4000f8e00ff */
[----:B0-----:R-:W-:Y:S02]  /*0580*/  IMAD.U32 R4, RZ, RZ, UR4 ;  /* 0x00000004ff047e24 */ /* 0x001fe4000f8e00ff */
[----:B------:R-:W-:Y:S02]  /*0590*/  IMAD.U32 R5, RZ, RZ, UR5 ;  /* 0x00000005ff057e24 */ /* 0x000fe4000f8e00ff */
[----:B------:R-:W-:Y:S01]  /*05a0*/  IMAD.U32 R7, RZ, RZ, UR41 ;  /* 0x00000029ff077e24 */ /* 0x000fe2000f8e00ff */
[----:B--23--:R1:W-:Y:S06]  /*05b0*/  STL.64 [R1], R8 ;  /* 0x0000000801007387 */ /* 0x00c3ec0000100a00 */
[----:B------:R-:W-:-:S07]  /*05c0*/  LEPC R20, `(.L_x_30) ;  /* 0x000000001014794e */ /* 0x000fce0000000000 */
[----:B-1----:R-:W-:Y:S05]  /*05d0*/  CALL.ABS.NOINC R2 ;  /* 0x0000000002007343 */ /* 0x002fea0003c00000 */
.L_x_30:
[----:B------:R-:W0:Y:S01]  /*05e0*/  LDC.64 R4, c[0x0][0x398] ;  /* 0x0000e600ff047b82 */ /* 0x000e220000000a00 */
[----:B------:R-:W-:Y:S01]  /*05f0*/  IMAD.MOV.U32 R2, RZ, RZ, R18 ;  /* 0x000000ffff027224 */ /* 0x000fe200078e0012 */
[----:B------:R-:W1:Y:S01]  /*0600*/  LDCU.64 UR4, c[0x4][0x98] ;  /* 0x01001300ff0477ac */ /* 0x000e620008000a00 */
[----:B------:R-:W-:Y:S02]  /*0610*/  IMAD.MOV.U32 R3, RZ, RZ, R23 ;  /* 0x000000ffff037224 */ /* 0x000fe400078e0017 */
[----:B0-----:R-:W-:-:S04]  /*0620*/  IMAD.WIDE.U32 R8, R4, 0x18, R2 ;  /* 0x0000001804087825 */ /* 0x001fc800078e0002 */
[----:B------:R-:W-:-:S04]  /*0630*/  IMAD R3, R5, 0x18, RZ ;  /* 0x0000001805037824 */ /* 0x000fc800078e02ff */
[----:B------:R-:W-:-:S06]  /*0640*/  IMAD.IADD R9, R9, 0x1, R3 ;  /* 0x0000000109097824 */ /* 0x000fcc00078e0203 */
[----:B------:R-:W2:Y:S01]  /*0650*/  LDG.E.64 R8, desc[UR38][R8.64] ;  /* 0x0000002608087981 */ /* 0x000ea2000c1e1b00 */
[----:B------:R0:W3:Y:S01]  /*0660*/  LDC.64 R2, c[0x4][R16] ;  /* 0x0100000010027b82 */ /* 0x0000e20000000a00 */
[----:B-1----:R-:W-:Y:S02]  /*0670*/  IMAD.U32 R4, RZ, RZ, UR4 ;  /* 0x00000004ff047e24 */ /* 0x002fe4000f8e00ff */
[----:B------:R-:W-:Y:S02]  /*0680*/  IMAD.U32 R5, RZ, RZ, UR5 ;  /* 0x00000005ff057e24 */ /* 0x000fe4000f8e00ff */
[----:B------:R-:W-:Y:S02]  /*0690*/  IMAD.U32 R6, RZ, RZ, UR40 ;  /* 0x00000028ff067e24 */ /* 0x000fe4000f8e00ff */
[----:B------:R-:W-:Y:S01]  /*06a0*/  IMAD.U32 R7, RZ, RZ, UR41 ;  /* 0x00000029ff077e24 */ /* 0x000fe2000f8e00ff */
[----:B--23--:R0:W-:Y:S06]  /*06b0*/  STL.64 [R1], R8 ;  /* 0x0000000801007387 */ /* 0x00c1ec0000100a00 */
[----:B------:R-:W-:-:S07]  /*06c0*/  LEPC R20, `(.L_x_31) ;  /* 0x000000001014794e */ /* 0x000fce0000000000 */
[----:B0-----:R-:W-:Y:S05]  /*06d0*/  CALL.ABS.NOINC R2 ;  /* 0x0000000002007343 */ /* 0x001fea0003c00000 */
.L_x_31:
[----:B------:R-:W-:Y:S01]  /*06e0*/  ISETP.NE.AND P6, PT, R24, RZ, PT ;  /* 0x000000ff1800720c */ /* 0x000fe20003fc5270 */
[----:B------:R-:W-:-:S05]  /*06f0*/  IMAD.U32 R3, RZ, RZ, UR46 ;  /* 0x0000002eff037e24 */ /* 0x000fca000f8e00ff */
[----:B------:R-:W-:-:S04]  /*0700*/  LEA R18, P0, R3, R18, 0x5 ;  /* 0x0000001203127211 */ /* 0x000fc800078028ff */
[----:B------:R-:W-:-:S03]  /*0710*/  IADD3.X R23, PT, PT, R23, UR45, RZ, P0, !PT ;  /* 0x0000002d17177c10 */ /* 0x000fc600087fe4ff */
[----:B------:R-:W-:Y:S06]  /*0720*/  @P6 BRA `(.L_x_32) ;  /* 0xfffffffc00086947 */ /* 0x000fec000383ffff */
[----:B------:R-:W-:Y:S05]  /*0730*/  BSYNC.RECONVERGENT B6 ;  /* 0x0000000000067941 */ /* 0x000fea0003800200 */
.L_x_27:
[----:B------:R0:W1:Y:S01]  /*0740*/  LDC.64 R2, c[0x4][R16] ;  /* 0x0100000010027b82 */ /* 0x0000620000000a00 */
[----:B------:R-:W2:Y:S01]  /*0750*/  LDCU.64 UR4, c[0x4][0x8] ;  /* 0x01000100ff0477ac */ /* 0x000ea20008000a00 */
[----:B------:R-:W-:Y:S01]  /*0760*/  CS2R R6, SRZ ;  /* 0x0000000000067805 */ /* 0x000fe2000001ff00 */
[----:B--2---:R-:W-:Y:S02]  /*0770*/  IMAD.U32 R4, RZ, RZ, UR4 ;  /* 0x00000004ff047e24 */ /* 0x004fe4000f8e00ff */
[----:B0-----:R-:W-:-:S07]  /*0780*/  IMAD.U32 R5, RZ, RZ, UR5 ;  /* 0x00000005ff057e24 */ /* 0x001fce000f8e00ff */
[----:B------:R-:W-:-:S07]  /*0790*/  LEPC R20, `(.L_x_33) ;  /* 0x000000001014794e */ /* 0x000fce0000000000 */
[----:B-1----:R-:W-:Y:S05]  /*07a0*/  CALL.ABS.NOINC R2 ;  /* 0x0000000002007343 */ /* 0x002fea0003c00000 */
.L_x_33:
[----:B------:R-:W0:Y:S01]  /*07b0*/  LDC.64 R2, c[0x0][0x390] ;  /* 0x0000e400ff027b82 */ /* 0x000e220000000a00 */
[----:B------:R-:W1:Y:S01]  /*07c0*/  LDCU.64 UR4, c[0x4][0xb8] ;  /* 0x01001700ff0477ac */ /* 0x000e620008000a00 */
[----:B0-----:R-:W2:Y:S06]  /*07d0*/  LDG.E.64 R2, desc[UR38][R2.64] ;  /* 0x0000002602027981 */ /* 0x001eac000c1e1b00 */
[----:B------:R-:W0:Y:S01]  /*07e0*/  LDC.64 R16, c[0x4][R16] ;  /* 0x0100000010107b82 */ /* 0x000e220000000a00 */
[----:B-1----:R-:W-:Y:S02]  /*07f0*/  IMAD.U32 R4, RZ, RZ, UR4 ;  /* 0x00000004ff047e24 */ /* 0x002fe4000f8e00ff */
[----:B------:R-:W-:-:S02]  /*0800*/  IMAD.U32 R5, RZ, RZ, UR5 ;  /* 0x00000005ff057e24 */ /* 0x000fc4000f8e00ff */
[----:B------:R-:W-:Y:S02]  /*0810*/  IMAD.U32 R6, RZ, RZ, UR40 ;  /* 0x00000028ff067e24 */ /* 0x000fe4000f8e00ff */
[----:B------:R-:W-:Y:S01]  /*0820*/  IMAD.U32 R7, RZ, RZ, UR41 ;  /* 0x00000029ff077e24 */ /* 0x000fe2000f8e00ff */
[----:B0-2---:R1:W-:Y:S06]  /*0830*/  STL.64 [R1], R2 ;  /* 0x0000000201007387 */ /* 0x0053ec0000100a00 */
[----:B------:R-:W-:-:S07]  /*0840*/  LEPC R20, `(.L_x_25) ;  /* 0x000000001014794e */ /* 0x000fce0000000000 */
[----:B-1----:R-:W-:Y:S05]  /*0850*/  CALL.ABS.NOINC R16 ;  /* 0x0000000010007343 */ /* 0x002fea0003c00000 */
.L_x_25:
[----:B------:R-:W-:Y:S05]  /*0860*/  BSYNC.RECONVERGENT B7 ;  /* 0x0000000000077941 */ /* 0x000fea0003800200 */
.L_x_24:
[----:B------:R-:W-:-:S13]  /*0870*/  ISETP.NE.AND P6, PT, R25, RZ, PT ;  /* 0x000000ff1900720c */ /* 0x000fda0003fc5270 */
[----:B------:R-:W-:Y:S05]  /*0880*/  @!P6 BRA `(.L_x_34) ;  /* 0xfffffff80054e947 */ /* 0x000fea000383ffff */
[----:B------:R-:W-:Y:S05]  /*0890*/  EXIT ;  /* 0x000000000000794d */ /* 0x000fea0003800000 */
.L_x_23:
[----:B------:R-:W-:Y:S01]  /*08a0*/  ULOP3.LUT UR37, UR36, 0x7, URZ, 0xc0, !UPT ;  /* 0x0000000724257892 */ /* 0x000fe2000f8ec0ff */
[----:B------:R-:W0:Y:S01]  /*08b0*/  LDCU.128 UR44, c[0x0][0x380] ;  /* 0x00007000ff2c77ac */ /* 0x000e220008000c00 */
[----:B------:R-:W-:-:S12]  /*08c0*/  ULOP3.LUT UR36, UR36, 0xfffffff8, URZ, 0xc0, !UPT ;  /* 0xfffffff824247892 */ /* 0x000fd8000f8ec0ff */
.L_x_51:
[----:B-12---:R-:W1:Y:S01]  /*08d0*/  LDC.64 R8, c[0x0][0x3a8] ;  /* 0x0000ea00ff087b82 */ /* 0x006e620000000a00 */
[----:B------:R-:W2:Y:S01]  /*08e0*/  LDCU.64 UR4, c[0x0][0x390] ;  /* 0x00007200ff0477ac */ /* 0x000ea20008000a00 */
[----:B----4-:R-:W-:Y:S02]  /*08f0*/  IMAD.MOV.U32 R2, RZ, RZ, RZ ;  /* 0x000000ffff027224 */ /* 0x010fe400078e00ff */
[----:B------:R-:W-:Y:S01]  /*0900*/  IMAD.MOV.U32 R0, RZ, RZ, RZ ;  /* 0x000000ffff007224 */ /* 0x000fe200078e00ff */
[----:B--2---:R-:W-:-:S04]  /*0910*/  LEA R6, P1, R22, UR4, 0x3 ;  /* 0x0000000416067c11 */ /* 0x004fc8000f8218ff */
[----:B------:R-:W-:Y:S02]  /*0920*/  LEA.HI.X R7, R22, UR5, R19, 0x3, P1 ;  /* 0x0000000516077c11 */ /* 0x000fe400088f1c13 */
[----:B-1----:R-:W-:-:S04]  /*0930*/  ISETP.GE.U32.AND P0, PT, R8, 0x8, PT ;  /* 0x000000080800780c */ /* 0x002fc80003f06070 */
[----:B------:R-:W-:-:S13]  /*0940*/  ISETP.GE.U32.AND.EX P0, PT, R9, RZ, PT, P0 ;  /* 0x000000ff0900720c */ /* 0x000fda0003f06100 */
[----:B---3--:R-:W-:Y:S05]  /*0950*/  @!P0 BRA `(.L_x_35) ;  /* 0x0000000400788947 */ /* 0x008fea0003800000 */
[----:B------:R-:W1:Y:S01]  /*0960*/  LDC.64 R4, c[0x0][0x398] ;  /* 0x0000e600ff047b82 */ /* 0x000e620000000a00 */
[----:B------:R-:W-:Y:S01]  /*0970*/  BSSY.RECONVERGENT B0, `(.L_x_36) ;  /* 0x0000059000007945 */ /* 0x000fe20003800200 */
[----:B------:R-:W-:Y:S02]  /*0980*/  IMAD.MOV.U32 R18, RZ, RZ, RZ ;  /* 0x000000ffff127224 */ /* 0x000fe400078e00ff */
[----:B------:R-:W-:Y:S01]  /*0990*/  IMAD.MOV.U32 R0, RZ, RZ, RZ ;  /* 0x000000ffff007224 */ /* 0x000fe200078e00ff */
[C---:B-1----:R-:W-:Y:S01]  /*09a0*/  SHF.L.U64.HI R3, R4.reuse, 0x3, R5 ;  /* 0x0000000304037819 */ /* 0x042fe20000010205 */
[----:B------:R-:W-:-:S07]  /*09b0*/  IMAD.SHL.U32 R2, R4, 0x8, RZ ;  /* 0x0000000804027824 */ /* 0x000fce00078e00ff */
.L_x_37:
[----:B------:R-:W-:Y:S01]  /*09c0*/  IMAD.MOV.U32 R23, RZ, RZ, R19 ;  /* 0x000000ffff177224 */ /* 0x000fe200078e0013 */
[----:B-1----:R-:W2:Y:S01]  /*09d0*/  LDG.E.64 R14, desc[UR38][R6.64] ;  /* 0x00000026060e7981 */ /* 0x002ea2000c1e1b00 */
[-C--:B------:R-:W-:Y:S02]  /*09e0*/  IMAD R12, R0, R4.reuse, RZ ;  /* 0x00000004000c7224 */ /* 0x080fe400078e02ff */
[----:B------:R-:W-:-:S04]  /*09f0*/  IMAD.WIDE.U32 R10, R18, R4, R22 ;  /* 0x00000004120a7225 */ /* 0x000fc800078e0016 */
[----:B------:R-:W-:Y:S02]  /*0a00*/  IMAD R13, R18, R5, R12 ;  /* 0x00000005120d7224 */ /* 0x000fe400078e020c */
[----:B------:R-:W-:Y:S02]  /*0a10*/  IMAD.SHL.U32 R20, R10, 0x8, RZ ;  /* 0x000000080a147824 */ /* 0x000fe400078e00ff */
[----:B------:R-:W-:-:S03]  /*0a20*/  IMAD.IADD R11, R11, 0x1, R13 ;  /* 0x000000010b0b7824 */ /* 0x000fc600078e020d */
[----:B0-----:R-:W-:Y:S02]  /*0a30*/  IADD3 R24, P0, PT, R20, UR46, RZ ;  /* 0x0000002e14187c10 */ /* 0x001fe4000ff1e0ff */
[----:B------:R-:W-:Y:S02]  /*0a40*/  SHF.L.U64.HI R10, R10, 0x3, R11 ;  /* 0x000000030a0a7819 */ /* 0x000fe4000001020b */
[----:B------:R-:W-:Y:S02]  /*0a50*/  IADD3 R20, P1, PT, R20, UR44, RZ ;  /* 0x0000002c14147c10 */ /* 0x000fe4000ff3e0ff */
[C---:B------:R-:W-:Y:S02]  /*0a60*/  IADD3.X R25, PT, PT, R10.reuse, UR47, RZ, P0, !PT ;  /* 0x0000002f0a197c10 */ /* 0x040fe400087fe4ff */
[----:B------:R-:W-:-:S03]  /*0a70*/  IADD3.X R21, PT, PT, R10, UR45, RZ, P1, !PT ;  /* 0x0000002d0a157c10 */ /* 0x000fc60008ffe4ff */
[----:B------:R-:W2:Y:S04]  /*0a80*/  LDG.E.64 R10, desc[UR38][R24.64] ;  /* 0x00000026180a7981 */ /* 0x000ea8000c1e1b00 */
[----:B------:R-:W2:Y:S01]  /*0a90*/  LDG.E.64 R12, desc[UR38][R20.64] ;  /* 0x00000026140c7981 */ /* 0x000ea2000c1e1b00 */
[C---:B------:R-:W-:Y:S02]  /*0aa0*/  IADD3 R16, P0, PT, R2.reuse, R24, RZ ;  /* 0x0000001802107210 */ /* 0x040fe40007f1e0ff */
[----:B------:R-:W-:-:S03]  /*0ab0*/  IADD3 R26, P1, PT, R2, R20, RZ ;  /* 0x00000014021a7210 */ /* 0x000fc60007f3e0ff */
[C---:B------:R-:W-:Y:S02]  /*0ac0*/  IMAD.X R17, R3.reuse, 0x1, R25, P0 ;  /* 0x0000000103117824 */ /* 0x040fe400000e0619 */
[----:B------:R-:W-:Y:S01]  /*0ad0*/  IMAD.X R27, R3, 0x1, R21, P1 ;  /* 0x00000001031b7824 */ /* 0x000fe200008e0615 */
[----:B--2---:R-:W-:-:S07]  /*0ae0*/  DFMA R12, -R14, R10, R12 ;  /* 0x0000000a0e0c722b */ /* 0x004fce000000010c */
[----:B------:R0:W-:Y:S04]  /*0af0*/  STG.E.64 desc[UR38][R20.64], R12 ;  /* 0x0000000c14007986 */ /* 0x0001e8000c101b26 */
[----:B------:R-:W2:Y:S04]  /*0b00*/  LDG.E.64 R10, desc[UR38][R16.64] ;  /* 0x00000026100a7981 */ /* 0x000ea8000c1e1b00 */
[----:B------:R-:W2:Y:S04]  /*0b10*/  LDG.E.64 R14, desc[UR38][R6.64] ;  /* 0x00000026060e7981 */ /* 0x000ea8000c1e1b00 */
[----:B0-----:R-:W2:Y:S01]  /*0b20*/  LDG.E.64 R12, desc[UR38][R26.64] ;  /* 0x000000261a0c7981 */ /* 0x001ea2000c1e1b00 */
[----:B------:R-:W-:-:S02]  /*0b30*/  IADD3 R24, P0, PT, R16, R2, RZ ;  /* 0x0000000210187210 */ /* 0x000fc40007f1e0ff */
[----:B------:R-:W-:-:S03]  /*0b40*/  IADD3 R28, P1, PT, R26, R2, RZ ;  /* 0x000000021a1c7210 */ /* 0x000fc60007f3e0ff */
[--C-:B------:R-:W-:Y:S02]  /*0b50*/  IMAD.X R25, R17, 0x1, R3.reuse, P0 ;  /* 0x0000000111197824 */ /* 0x100fe400000e0603 */
        /* <DEDUP_REMOVED lines=50> */
[----:B------:R-:W2:Y:S01]  /*0e80*/  LDG.E.64 R16, desc[UR38][R24.64] ;  /* 0x0000002618107981 */ /* 0x000ea2000c1e1b00 */
[----:B------:R-:W-:-:S05]  /*0e90*/  IADD3 R18, P0, PT, R18, 0x8, RZ ;  /* 0x0000000812127810 */ /* 0x000fca0007f1e0ff */
[----:B------:R-:W-:Y:S01]  /*0ea0*/  IMAD.X R0, RZ, RZ, R0, P0 ;  /* 0x000000ffff007224 */ /* 0x000fe200000e0600 */
[----:B------:R-:W-:-:S04]  /*0eb0*/  ISETP.NE.U32.AND P0, PT, R18, UR36, PT ;  /* 0x0000002412007c0c */ /* 0x000fc8000bf05070 */
[----:B------:R-:W-:Y:S01]  /*0ec0*/  ISETP.NE.AND.EX P0, PT, R0, R9, PT, P0 ;  /* 0x000000090000720c */ /* 0x000fe20003f05300 */
[----:B--2---:R-:W-:-:S07]  /*0ed0*/  DFMA R12, -R12, R20, R16 ;  /* 0x000000140c0c722b */ /* 0x004fce0000000110 */
[----:B------:R1:W-:Y:S05]  /*0ee0*/  STG.E.64 desc[UR38][R24.64], R12 ;  /* 0x0000000c18007986 */ /* 0x0003ea000c101b26 */
[----:B------:R-:W-:Y:S05]  /*0ef0*/  @P0 BRA `(.L_x_37) ;  /* 0xfffffff800b00947 */ /* 0x000fea000383ffff */
[----:B------:R-:W-:Y:S05]  /*0f00*/  BSYNC.RECONVERGENT B0 ;  /* 0x0000000000007941 */ /* 0x000fea0003800200 */
.L_x_36:
[----:B------:R-:W0:Y:S01]  /*0f10*/  LDCU UR4, c[0x0][0x3ac] ;  /* 0x00007580ff0477ac */ /* 0x000e220008000800 */
[----:B------:R-:W-:Y:S02]  /*0f20*/  IMAD.U32 R2, RZ, RZ, UR36 ;  /* 0x00000024ff027e24 */ /* 0x000fe4000f8e00ff */
[----:B0-----:R-:W-:-:S07]  /*0f30*/  IMAD.U32 R0, RZ, RZ, UR4 ;  /* 0x00000004ff007e24 */ /* 0x001fce000f8e00ff */
.L_x_35:
[----:B------:R-:W-:-:S04]  /*0f40*/  UISETP.NE.U32.AND UP0, UPT, UR37, URZ, UPT ;  /* 0x000000ff2500728c */ /* 0x000fc8000bf05070 */
[----:B------:R-:W-:-:S09]  /*0f50*/  UISETP.NE.AND.EX UP0, UPT, URZ, URZ, UPT, UP0 ;  /* 0x000000ffff00728c */ /* 0x000fd2000bf05300 */
[----:B------:R-:W-:Y:S05]  /*0f60*/  BRA.U !UP0, `(.L_x_38) ;  /* 0x0000000508c87547 */ /* 0x000fea000b800000 */
[----:B------:R-:W-:-:S04]  /*0f70*/  UIADD3 UR4, UP0, UPT, UR37, -0x1, URZ ;  /* 0xffffffff25047890 */ /* 0x000fc8000ff1e0ff */
[----:B------:R-:W-:Y:S02]  /*0f80*/  UIADD3.X UR5, UPT, UPT, URZ, -0x1, URZ, UP0, !UPT ;  /* 0xffffffffff057890 */ /* 0x000fe400087fe4ff */
[----:B------:R-:W-:-:S04]  /*0f90*/  UISETP.GE.U32.AND UP0, UPT, UR4, 0x3, UPT ;  /* 0x000000030400788c */ /* 0x000fc8000bf06070 */
[----:B------:R-:W-:-:S09]  /*0fa0*/  UISETP.GE.U32.AND.EX UP0, UPT, UR5, URZ, UPT, UP0 ;  /* 0x000000ff0500728c */ /* 0x000fd2000bf06100 */
[----:B------:R-:W-:Y:S05]  /*0fb0*/  BRA.U !UP0, `(.L_x_39) ;  /* 0x0000000108c47547 */ /* 0x000fea000b800000 */
[----:B------:R-:W2:Y:S01]  /*0fc0*/  LDCU.64 UR4, c[0x0][0x398] ;  /* 0x00007300ff0477ac */ /* 0x000ea20008000a00 */
[----:B------:R-:W-:Y:S01]  /*0fd0*/  IMAD.MOV.U32 R18, RZ, RZ, R22 ;  /* 0x000000ffff127224 */ /* 0x000fe200078e0016 */
[----:B-1----:R-:W3:Y:S01]  /*0fe0*/  LDG.E.64 R14, desc[UR38][R6.64] ;  /* 0x00000026060e7981 */ /* 0x002ee2000c1e1b00 */
[----:B------:R-:W1:Y:S01]  /*0ff0*/  LDCU.128 UR8, c[0x0][0x380] ;  /* 0x00007000ff0877ac */ /* 0x000e620008000c00 */
[----:B--2---:R-:W-:Y:S02]  /*1000*/  IMAD R3, R0, UR4, RZ ;  /* 0x0000000400037c24 */ /* 0x004fe4000f8e02ff */
[----:B------:R-:W-:-:S04]  /*1010*/  IMAD.WIDE.U32 R4, R2, UR4, R18 ;  /* 0x0000000402047c25 */ /* 0x000fc8000f8e0012 */
[----:B------:R-:W-:Y:S02]  /*1020*/  IMAD R3, R2, UR5, R3 ;  /* 0x0000000502037c24 */ /* 0x000fe4000f8e0203 */
[----:B------:R-:W-:Y:S02]  /*1030*/  IMAD.SHL.U32 R16, R4, 0x8, RZ ;  /* 0x0000000804107824 */ /* 0x000fe400078e00ff */
[----:B------:R-:W-:-:S03]  /*1040*/  IMAD.IADD R3, R5, 0x1, R3 ;  /* 0x0000000105037824 */ /* 0x000fc600078e0203 */
[----:B-1----:R-:W-:Y:S02]  /*1050*/  IADD3 R12, P0, PT, R16, UR10, RZ ;  /* 0x0000000a100c7c10 */ /* 0x002fe4000ff1e0ff */
[----:B------:R-:W-:Y:S02]  /*1060*/  SHF.L.U64.HI R4, R4, 0x3, R3 ;  /* 0x0000000304047819 */ /* 0x000fe40000010203 */
[----:B------:R-:W-:Y:S02]  /*1070*/  IADD3 R16, P1, PT, R16, UR8, RZ ;  /* 0x0000000810107c10 */ /* 0x000fe4000ff3e0ff */
[C---:B------:R-:W-:Y:S02]  /*1080*/  IADD3.X R13, PT, PT, R4.reuse, UR11, RZ, P0, !PT ;  /* 0x0000000b040d7c10 */ /* 0x040fe400087fe4ff */
[----:B------:R-:W-:-:S03]  /*1090*/  IADD3.X R17, PT, PT, R4, UR9, RZ, P1, !PT ;  /* 0x0000000904117c10 */ /* 0x000fc60008ffe4ff */
[----:B------:R-:W3:Y:S04]  /*10a0*/  LDG.E.64 R20, desc[UR38][R12.64] ;  /* 0x000000260c147981 */ /* 0x000ee8000c1e1b00 */
[----:B------:R-:W3:Y:S01]  /*10b0*/  LDG.E.64 R24, desc[UR38][R16.64] ;  /* 0x0000002610187981 */ /* 0x000ee2000c1e1b00 */
[----:B------:R-:W-:Y:S02]  /*10c0*/  USHF.L.U32 UR6, UR4, 0x3, URZ ;  /* 0x0000000304067899 */ /* 0x000fe400080006ff */
[----:B------:R-:W-:-:S04]  /*10d0*/  USHF.L.U64.HI UR4, UR4, 0x3, UR5 ;  /* 0x0000000304047899 */ /* 0x000fc80008010205 */
[----:B------:R-:W-:Y:S02]  /*10e0*/  IADD3 R10, P0, PT, R12, UR6, RZ ;  /* 0x000000060c0a7c10 */ /* 0x000fe4000ff1e0ff */
[----:B------:R-:W-:Y:S02]  /*10f0*/  IADD3 R4, P1, PT, R16, UR6, RZ ;  /* 0x0000000610047c10 */ /* 0x000fe4000ff3e0ff */
[----:B------:R-:W-:Y:S02]  /*1100*/  IADD3.X R11, PT, PT, R13, UR4, RZ, P0, !PT ;  /* 0x000000040d0b7c10 */ /* 0x000fe400087fe4ff */
[----:B------:R-:W-:Y:S01]  /*1110*/  IADD3.X R5, PT, PT, R17, UR4, RZ, P1, !PT ;  /* 0x0000000411057c10 */ /* 0x000fe20008ffe4ff */
[----:B---3--:R-:W-:-:S07]  /*1120*/  DFMA R20, -R14, R20, R24 ;  /* 0x000000140e14722b */ /* 0x008fce0000000118 */
[----:B------:R1:W-:Y:S04]  /*1130*/  STG.E.64 desc[UR38][R16.64], R20 ;  /* 0x0000001410007986 */ /* 0x0003e8000c101b26 */
[----:B------:R-:W2:Y:S04]  /*1140*/  LDG.E.64 R26, desc[UR38][R10.64] ;  /* 0x000000260a1a7981 */ /* 0x000ea8000c1e1b00 */
[----:B------:R-:W2:Y:S04]  /*1150*/  LDG.E.64 R24, desc[UR38][R6.64] ;  /* 0x0000002606187981 */ /* 0x000ea8000c1e1b00 */
[----:B------:R-:W2:Y:S01]  /*1160*/  LDG.E.64 R28, desc[UR38][R4.64] ;  /* 0x00000026041c7981 */ /* 0x000ea2000c1e1b00 */
[----:B------:R-:W-:-:S02]  /*1170*/  IADD3 R14, P0, PT, R10, UR6, RZ ;  /* 0x000000060a0e7c10 */ /* 0x000fc4000ff1e0ff */
[----:B------:R-:W-:Y:S02]  /*1180*/  IADD3 R12, P1, PT, R4, UR6, RZ ;  /* 0x00000006040c7c10 */ /* 0x000fe4000ff3e0ff */
[----:B------:R-:W-:Y:S02]  /*1190*/  IADD3.X R15, PT, PT, R11, UR4, RZ, P0, !PT ;  /* 0x000000040b0f7c10 */ /* 0x000fe400087fe4ff */
[----:B------:R-:W-:Y:S01]  /*11a0*/  IADD3.X R13, PT, PT, R5, UR4, RZ, P1, !PT ;  /* 0x00000004050d7c10 */ /* 0x000fe20008ffe4ff */
[----:B--2---:R-:W-:-:S07]  /*11b0*/  DFMA R24, -R24, R26, R28 ;  /* 0x0000001a1818722b */ /* 0x004fce000000011c */
[----:B------:R2:W-:Y:S04]  /*11c0*/  STG.E.64 desc[UR38][R4.64], R24 ;  /* 0x0000001804007986 */ /* 0x0005e8000c101b26 */
[----:B------:R-:W3:Y:S04]  /*11d0*/  LDG.E.64 R26, desc[UR38][R14.64] ;  /* 0x000000260e1a7981 */ /* 0x000ee8000c1e1b00 */
[----:B-1----:R-:W3:Y:S04]  /*11e0*/  LDG.E.64 R16, desc[UR38][R6.64] ;  /* 0x0000002606107981 */ /* 0x002ee8000c1e1b00 */
[----:B------:R-:W3:Y:S01]  /*11f0*/  LDG.E.64 R20, desc[UR38][R12.64] ;  /* 0x000000260c147981 */ /* 0x000ee2000c1e1b00 */
[----:B------:R-:W-:-:S02]  /*1200*/  IADD3 R28, P0, PT, R14, UR6, RZ ;  /* 0x000000060e1c7c10 */ /* 0x000fc4000ff1e0ff */
[----:B------:R-:W-:Y:S02]  /*1210*/  IADD3 R10, P1, PT, R12, UR6, RZ ;  /* 0x000000060c0a7c10 */ /* 0x000fe4000ff3e0ff */
[----:B------:R-:W-:Y:S02]  /*1220*/  IADD3.X R29, PT, PT, R15, UR4, RZ, P0, !PT ;  /* 0x000000040f1d7c10 */ /* 0x000fe400087fe4ff */
[----:B------:R-:W-:Y:S01]  /*1230*/  IADD3.X R11, PT, PT, R13, UR4, RZ, P1, !PT ;  /* 0x000000040d0b7c10 */ /* 0x000fe20008ffe4ff */
[----:B---3--:R-:W-:-:S07]  /*1240*/  DFMA R16, -R16, R26, R20 ;  /* 0x0000001a1010722b */ /* 0x008fce0000000114 */
[----:B------:R3:W-:Y:S04]  /*1250*/  STG.E.64 desc[UR38][R12.64], R16 ;  /* 0x000000100c007986 */ /* 0x0007e8000c101b26 */
[----:B------:R-:W4:Y:S04]  /*1260*/  LDG.E.64 R20, desc[UR38][R28.64] ;  /* 0x000000261c147981 */ /* 0x000f28000c1e1b00 */
[----:B--2---:R-:W4:Y:S04]  /*1270*/  LDG.E.64 R4, desc[UR38][R6.64] ;  /* 0x0000002606047981 */ /* 0x004f28000c1e1b00 */
[----:B------:R-:W4:Y:S01]  /*1280*/  LDG.E.64 R14, desc[UR38][R10.64] ;  /* 0x000000260a0e7981 */ /* 0x000f22000c1e1b00 */
[----:B------:R-:W-:-:S05]  /*1290*/  IADD3 R2, P0, PT, R2, 0x4, RZ ;  /* 0x0000000402027810 */ /* 0x000fca0007f1e0ff */
[----:B------:R-:W-:Y:S01]  /*12a0*/  IMAD.X R0, RZ, RZ, R0, P0 ;  /* 0x000000ffff007224 */ /* 0x000fe200000e0600 */
[----:B----4-:R-:W-:-:S07]  /*12b0*/  DFMA R4, -R4, R20, R14 ;  /* 0x000000140404722b */ /* 0x010fce000000010e */
[----:B------:R3:W-:Y:S04]  /*12c0*/  STG.E.64 desc[UR38][R10.64], R4 ;  /* 0x000000040a007986 */ /* 0x0007e8000c101b26 */
.L_x_39:
[----:B------:R-:W-:-:S04]  /*12d0*/  LOP3.LUT R3, R8, 0x3, RZ, 0xc0, !PT ;  /* 0x0000000308037812 */ /* 0x000fc800078ec0ff */
[----:B------:R-:W-:-:S04]  /*12e0*/  ISETP.NE.U32.AND P0, PT, R3, RZ, PT ;  /* 0x000000ff0300720c */ /* 0x000fc80003f05070 */
[----:B------:R-:W-:-:S13]  /*12f0*/  ISETP.NE.AND.EX P0, PT, RZ, RZ, PT, P0 ;  /* 0x000000ffff00720c */ /* 0x000fda0003f05300 */
[----:B------:R-:W-:Y:S05]  /*1300*/  @!P0 BRA `(.L_x_38) ;  /* 0x0000000000e08947 */ /* 0x000fea0003800000 */
[----:B------:R-:W-:Y:S02]  /*1310*/  ISETP.NE.U32.AND P1, PT, R3, 0x1, PT ;  /* 0x000000010300780c */ /* 0x000fe40003f25070 */
[----:B------:R-:W-:Y:S02]  /*1320*/  LOP3.LUT R8, R8, 0x1, RZ, 0xc0, !PT ;  /* 0x0000000108087812 */ /* 0x000fe400078ec0ff */
[----:B------:R-:W-:Y:S02]  /*1330*/  ISETP.NE.AND.EX P1, PT, RZ, RZ, PT, P1 ;  /* 0x000000ffff00720c */ /* 0x000fe40003f25310 */
[----:B------:R-:W-:-:S04]  /*1340*/  ISETP.NE.U32.AND P0, PT, R8, 0x1, PT ;  /* 0x000000010800780c */ /* 0x000fc80003f05070 */
[----:B------:R-:W-:-:S07]  /*1350*/  ISETP.NE.U32.AND.EX P0, PT, RZ, RZ, PT, P0 ;  /* 0x000000ffff00720c */ /* 0x000fce0003f05100 */
[----:B------:R-:W-:Y:S06]  /*1360*/  @!P1 BRA `(.L_x_40) ;  /* 0x00000000007c9947 */ /* 0x000fec0003800000 */
[----:B------:R-:W2:Y:S01]  /*1370*/  LDCU.64 UR4, c[0x0][0x398] ;  /* 0x00007300ff0477ac */ /* 0x000ea20008000a00 */
[----:B------:R-:W-:Y:S01]  /*1380*/  IMAD.MOV.U32 R18, RZ, RZ, R22 ;  /* 0x000000ffff127224 */ /* 0x000fe200078e0016 */
[----:B------:R-:W4:Y:S01]  /*1390*/  LDG.E.64 R8, desc[UR38][R6.64] ;  /* 0x0000002606087981 */ /* 0x000f22000c1e1b00 */
[----:B------:R-:W1:Y:S01]  /*13a0*/  LDCU.128 UR8, c[0x0][0x380] ;  /* 0x00007000ff0877ac */ /* 0x000e620008000c00 */
[----:B--2---:R-:W-:Y:S02]  /*13b0*/  IMAD R3, R0, UR4, RZ ;  /* 0x0000000400037c24 */ /* 0x004fe4000f8e02ff */
[----:B---3--:R-:W-:-:S04]  /*13c0*/  IMAD.WIDE.U32 R4, R2, UR4, R18 ;  /* 0x0000000402047c25 */ /* 0x008fc8000f8e0012 */
        /* <DEDUP_REMOVED lines=8> */
[----:B------:R-:W4:Y:S04]  /*1450*/  LDG.E.64 R10, desc[UR38][R14.64] ;  /* 0x000000260e0a7981 */ /* 0x000f28000c1e1b00 */
[----:B------:R-:W4:Y:S01]  /*1460*/  LDG.E.64 R12, desc[UR38][R16.64] ;  /* 0x00000026100c7981 */ /* 0x000f22000c1e1b00 */
[----:B------:R-:W-:Y:S02]  /*1470*/  USHF.L.U32 UR6, UR4, 0x3, URZ ;  /* 0x0000000304067899 */ /* 0x000fe400080006ff */
[----:B------:R-:W-:-:S04]  /*1480*/  USHF.L.U64.HI UR4, UR4, 0x3, UR5 ;  /* 0x0000000304047899 */ /* 0x000fc80008010205 */
[----:B------:R-:W-:Y:S02]  /*1490*/  IADD3 R20, P1, PT, R14, UR6, RZ ;  /* 0x000000060e147c10 */ /* 0x000fe4000ff3e0ff */
[----:B------:R-:W-:Y:S02]  /*14a0*/  IADD3 R4, P2, PT, R16, UR6, RZ ;  /* 0x0000000610047c10 */ /* 0x000fe4000ff5e0ff */
[----:B------:R-:W-:Y:S02]  /*14b0*/  IADD3.X R21, PT, PT, R15, UR4, RZ, P1, !PT ;  /* 0x000000040f157c10 */ /* 0x000fe40008ffe4ff */
[----:B------:R-:W-:Y:S01]  /*14c0*/  IADD3.X R5, PT, PT, R17, UR4, RZ, P2, !PT ;  /* 0x0000000411057c10 */ /* 0x000fe200097fe4ff */
[----:B----4-:R-:W-:-:S07]  /*14d0*/  DFMA R8, -R8, R10, R12 ;  /* 0x0000000a0808722b */ /* 0x010fce000000010c */
[----:B------:R2:W-:Y:S04]  /*14e0*/  STG.E.64 desc[UR38][R16.64], R8 ;  /* 0x0000000810007986 */ /* 0x0005e8000c101b26 */
[----:B------:R-:W3:Y:S04]  /*14f0*/  LDG.E.64 R12, desc[UR38][R20.64] ;  /* 0x00000026140c7981 */ /* 0x000ee8000c1e1b00 */
[----:B------:R-:W3:Y:S04]  /*1500*/  LDG.E.64 R10, desc[UR38][R6.64] ;  /* 0x00000026060a7981 */ /* 0x000ee8000c1e1b00 */
[----:B------:R-:W3:Y:S01]  /*1510*/  LDG.E.64 R14, desc[UR38][R4.64] ;  /* 0x00000026040e7981 */ /* 0x000ee2000c1e1b00 */
[----:B------:R-:W-:-:S05]  /*1520*/  IADD3 R2, P1, PT, R2, 0x2, RZ ;  /* 0x0000000202027810 */ /* 0x000fca0007f3e0ff */
[----:B------:R-:W-:Y:S01]  /*1530*/  IMAD.X R0, RZ, RZ, R0, P1 ;  /* 0x000000ffff007224 */ /* 0x000fe200008e0600 */
[----:B---3--:R-:W-:-:S07]  /*1540*/  DFMA R10, -R10, R12, R14 ;  /* 0x0000000c0a0a722b */ /* 0x008fce000000010e */
[----:B------:R2:W-:Y:S04]  /*1550*/  STG.E.64 desc[UR38][R4.64], R10 ;  /* 0x0000000a04007986 */ /* 0x0005e8000c101b26 */
.L_x_40:
[----:B------:R-:W-:Y:S05]  /*1560*/  @P0 BRA `(.L_x_38) ;  /* 0x0000000000480947 */ /* 0x000fea0003800000 */
[----:B------:R-:W4:Y:S01]  /*1570*/  LDCU.64 UR4, c[0x0][0x398] ;  /* 0x00007300ff0477ac */ /* 0x000f220008000a00 */
[----:B------:R-:W-:Y:S01]  /*1580*/  IMAD.MOV.U32 R18, RZ, RZ, R22 ;  /* 0x000000ffff127224 */ /* 0x000fe200078e0016 */
[----:B------:R-:W5:Y:S01]  /*1590*/  LDG.E.64 R6, desc[UR38][R6.64] ;  /* 0x0000002606067981 */ /* 0x000f62000c1e1b00 */
[----:B------:R-:W1:Y:S01]  /*15a0*/  LDCU.128 UR8, c[0x0][0x380] ;  /* 0x00007000ff0877ac */ /* 0x000e620008000c00 */
[----:B----4-:R-:W-:Y:S02]  /*15b0*/  IMAD R3, R0, UR4, RZ ;  /* 0x0000000400037c24 */ /* 0x010fe4000f8e02ff */
[----:B--23--:R-:W-:-:S04]  /*15c0*/  IMAD.WIDE.U32 R4, R2, UR4, R18 ;  /* 0x0000000402047c25 */ /* 0x00cfc8000f8e0012 */
        /* <DEDUP_REMOVED lines=8> */
[----:B------:R-:W5:Y:S04]  /*1650*/  LDG.E.64 R2, desc[UR38][R10.64] ;  /* 0x000000260a027981 */ /* 0x000f68000c1e1b00 */
[----:B------:R-:W5:Y:S02]  /*1660*/  LDG.E.64 R8, desc[UR38][R4.64] ;  /* 0x0000002604087981 */ /* 0x000f64000c1e1b00 */
[----:B-----5:R-:W-:-:S07]  /*1670*/  DFMA R2, -R6, R2, R8 ;  /* 0x000000020602722b */ /* 0x020fce0000000108 */
[----:B------:R4:W-:Y:S04]  /*1680*/  STG.E.64 desc[UR38][R4.64], R2 ;  /* 0x0000000204007986 */ /* 0x0009e8000c101b26 */
.L_x_38:
[----:B------:R-:W-:Y:S01]  /*1690*/  ISETP.NE.U32.AND P0, PT, R22, RZ, PT ;  /* 0x000000ff1600720c */ /* 0x000fe20003f05070 */
[----:B------:R-:W-:Y:S03]  /*16a0*/  BSSY.RECONVERGENT B7, `(.L_x_41) ;  /* 0x000005d000077945 */ /* 0x000fe60003800200 */
[----:B------:R-:W-:-:S13]  /*16b0*/  ISETP.NE.AND.EX P0, PT, R19, RZ, PT, P0 ;  /* 0x000000ff1300720c */ /* 0x000fda0003f05300 */
[----:B------:R-:W-:Y:S05]  /*16c0*/  @P0 BRA `(.L_x_42) ;  /* 0x0000000400680947 */ /* 0x000fea0003800000 */
[----:B------:R-:W-:Y:S01]  /*16d0*/  MOV R0, 0xc8 ;  /* 0x000000c800007802 */ /* 0x000fe20000000f00 */
[----:B------:R-:W2:Y:S01]  /*16e0*/  LDCU.64 UR4, c[0x4][0xb0] ;  /* 0x01001600ff0477ac */ /* 0x000ea20008000a00 */
[----:B------:R-:W-:Y:S02]  /*16f0*/  CS2R R6, SRZ ;  /* 0x0000000000067805 */ /* 0x000fe4000001ff00 */
[----:B----4-:R4:W0:Y:S01]  /*1700*/  LDC.64 R2, c[0x4][R0] ;  /* 0x0100000000027b82 */ /* 0x0108220000000a00 */
[----:B--23--:R-:W-:Y:S02]  /*1710*/  IMAD.U32 R4, RZ, RZ, UR4 ;  /* 0x00000004ff047e24 */ /* 0x00cfe4000f8e00ff */
[----:B----4-:R-:W-:-:S07]  /*1720*/  IMAD.U32 R5, RZ, RZ, UR5 ;  /* 0x00000005ff057e24 */ /* 0x010fce000f8e00ff */
[----:B------:R-:W-:-:S07]  /*1730*/  LEPC R20, `(.L_x_43) ;  /* 0x000000001014794e */ /* 0x000fce0000000000 */
[----:B01----:R-:W-:Y:S05]  /*1740*/  CALL.ABS.NOINC R2 ;  /* 0x0000000002007343 */ /* 0x003fea0003c00000 */
.L_x_43:
[----:B------:R-:W-:Y:S01]  /*1750*/  BSSY.RECONVERGENT B6, `(.L_x_44) ;  /* 0x000003f000067945 */ /* 0x000fe20003800200 */
[----:B------:R-:W-:-:S07]  /*1760*/  IMAD.MOV.U32 R2, RZ, RZ, RZ ;  /* 0x000000ffff027224 */ /* 0x000fce00078e00ff */
.L_x_49:
[----:B------:R-:W0:Y:S01]  /*1770*/  LDCU.64 UR4, c[0x0][0x398] ;  /* 0x00007300ff0477ac */ /* 0x000e220008000a00 */
[----:B------:R-:W1:Y:S01]  /*1780*/  LDCU.64 UR6, c[0x0][0x388] ;  /* 0x00007100ff0677ac */ /* 0x000e620008000a00 */
[----:B0-----:R-:W-:-:S04]  /*1790*/  IMAD.WIDE.U32 R4, R2, UR4, RZ ;  /* 0x0000000402047c25 */ /* 0x001fc8000f8e00ff */
[----:B------:R-:W-:Y:S01]  /*17a0*/  IMAD R3, R2, UR5, R5 ;  /* 0x0000000502037c24 */ /* 0x000fe2000f8e0205 */
[C---:B-1----:R-:W-:Y:S01]  /*17b0*/  LEA R16, P0, R4.reuse, UR6, 0x3 ;  /* 0x0000000604107c11 */ /* 0x042fe2000f8018ff */
[----:B------:R-:W0:Y:S03]  /*17c0*/  LDCU.64 UR4, c[0x4][0x98] ;  /* 0x01001300ff0477ac */ /* 0x000e260008000a00 */
[----:B------:R-:W-:-:S05]  /*17d0*/  LEA.HI.X R17, R4, UR7, R3, 0x3, P0 ;  /* 0x0000000704117c11 */ /* 0x000fca00080f1c03 */
[----:B------:R-:W2:Y:S01]  /*17e0*/  LDG.E.64 R10, desc[UR38][R16.64] ;  /* 0x00000026100a7981 */ /* 0x000ea2000c1e1b00 */
[----:B------:R-:W-:Y:S01]  /*17f0*/  MOV R18, 0xc8 ;  /* 0x000000c800127802 */ /* 0x000fe20000000f00 */
[----:B------:R-:W-:Y:S02]  /*1800*/  VIADD R2, R2, 0x4 ;  /* 0x0000000402027836 */ /* 0x000fe40000000000 */
[----:B------:R-:W-:Y:S01]  /*1810*/  IMAD.U32 R6, RZ, RZ, UR40 ;  /* 0x00000028ff067e24 */ /* 0x000fe2000f8e00ff */
[----:B------:R1:W3:Y:S01]  /*1820*/  LDC.64 R8, c[0x4][R18] ;  /* 0x0100000012087b82 */ /* 0x0002e20000000a00 */
[----:B------:R-:W-:Y:S01]  /*1830*/  IMAD.U32 R7, RZ, RZ, UR41 ;  /* 0x00000029ff077e24 */ /* 0x000fe2000f8e00ff */
[----:B------:R-:W-:Y:S01]  /*1840*/  ISETP.NE.AND P0, PT, R2, 0x64, PT ;  /* 0x000000640200780c */ /* 0x000fe20003f05270 */
[----:B0-----:R-:W-:-:S03]  /*1850*/  IMAD.U32 R4, RZ, RZ, UR4 ;  /* 0x00000004ff047e24 */ /* 0x001fc6000f8e00ff */
[----:B------:R-:W-:Y:S01]  /*1860*/  P2R R24, PR, RZ, 0x1 ;  /* 0x00000001ff187803 */ /* 0x000fe20000000000 */
[----:B------:R-:W-:Y:S01]  /*1870*/  IMAD.U32 R5, RZ, RZ, UR5 ;  /* 0x00000005ff057e24 */ /* 0x000fe2000f8e00ff */
[----:B--23--:R1:W-:Y:S07]  /*1880*/  STL.64 [R1], R10 ;  /* 0x0000000a01007387 */ /* 0x00c3ee0000100a00 */
[----:B------:R-:W-:-:S07]  /*1890*/  LEPC R20, `(.L_x_45) ;  /* 0x000000001014794e */ /* 0x000fce0000000000 */
[----:B-1----:R-:W-:Y:S05]  /*18a0*/  CALL.ABS.NOINC R8 ;  /* 0x0000000008007343 */ /* 0x002fea0003c00000 */
.L_x_45:
[----:B------:R-:W0:Y:S01]  /*18b0*/  LDC.64 R4, c[0x0][0x398] ;  /* 0x0000e600ff047b82 */ /* 0x000e220000000a00 */
[----:B------:R-:W1:Y:S01]  /*18c0*/  LDCU.64 UR4, c[0x4][0x98] ;  /* 0x01001300ff0477ac */ /* 0x000e620008000a00 */
[C---:B0-----:R-:W-:Y:S01]  /*18d0*/  IMAD.SHL.U32 R23, R4.reuse, 0x8, RZ ;  /* 0x0000000804177824 */ /* 0x041fe200078e00ff */
[----:B------:R-:W-:-:S04]  /*18e0*/  SHF.L.U64.HI R25, R4, 0x3, R5 ;  /* 0x0000000304197819 */ /* 0x000fc80000010205 */
[----:B------:R-:W-:-:S05]  /*18f0*/  IADD3 R16, P0, PT, R16, R23, RZ ;  /* 0x0000001710107210 */ /* 0x000fca0007f1e0ff */
[----:B------:R-:W-:-:S05]  /*1900*/  IMAD.X R17, R17, 0x1, R25, P0 ;  /* 0x0000000111117824 */ /* 0x000fca00000e0619 */
        /* <DEDUP_REMOVED lines=9> */
.L_x_46:
[----:B------:R-:W-:Y:S01]  /*19a0*/  IADD3 R16, P0, PT, R16, R23, RZ ;  /* 0x0000001710107210 */ /* 0x000fe20007f1e0ff */
[----:B------:R-:W0:Y:S04]  /*19b0*/  LDCU.64 UR4, c[0x4][0x98] ;  /* 0x01001300ff0477ac */ /* 0x000e280008000a00 */
[----:B------:R-:W-:-:S05]  /*19c0*/  IMAD.X R17, R17, 0x1, R25, P0 ;  /* 0x0000000111117824 */ /* 0x000fca00000e0619 */
        /* <DEDUP_REMOVED lines=9> */
.L_x_47:
[----:B------:R-:W-:Y:S01]  /*1a60*/  IADD3 R8, P0, PT, R16, R23, RZ ;  /* 0x0000001710087210 */ /* 0x000fe20007f1e0ff */
[----:B------:R-:W0:Y:S04]  /*1a70*/  LDCU.64 UR4, c[0x4][0x98] ;  /* 0x01001300ff0477ac */ /* 0x000e280008000a00 */
[----:B------:R-:W-:-:S06]  /*1a80*/  IMAD.X R9, R17, 0x1, R25, P0 ;  /* 0x0000000111097824 */ /* 0x000fcc00000e0619 */
        /* <DEDUP_REMOVED lines=9> */
.L_x_48:
[----:B------:R-:W-:-:S13]  /*1b20*/  ISETP.NE.AND P6, PT, R24, RZ, PT ;  /* 0x000000ff1800720c */ /* 0x000fda0003fc5270 */
[----:B------:R-:W-:Y:S05]  /*1b30*/  @P6 BRA `(.L_x_49) ;  /* 0xfffffffc000c6947 */ /* 0x000fea000383ffff */
[----:B------:R-:W-:Y:S05]  /*1b40*/  BSYNC.RECONVERGENT B6 ;  /* 0x0000000000067941 */ /* 0x000fea0003800200 */
.L_x_44:
[----:B------:R0:W1:Y:S01]  /*1b50*/  LDC.64 R2, c[0x4][R18] ;  /* 0x0100000012027b82 */ /* 0x0000620000000a00 */
[----:B------:R-:W2:Y:S01]  /*1b60*/  LDCU.64 UR4, c[0x4][0x8] ;  /* 0x01000100ff0477ac */ /* 0x000ea20008000a00 */
[----:B------:R-:W-:Y:S01]  /*1b70*/  CS2R R6, SRZ ;  /* 0x0000000000067805 */ /* 0x000fe2000001ff00 */
[----:B--2---:R-:W-:Y:S02]  /*1b80*/  IMAD.U32 R4, RZ, RZ, UR4 ;  /* 0x00000004ff047e24 */ /* 0x004fe4000f8e00ff */
[----:B0-----:R-:W-:-:S07]  /*1b90*/  IMAD.U32 R5, RZ, RZ, UR5 ;  /* 0x00000005ff057e24 */ /* 0x001fce000f8e00ff */
[----:B------:R-:W-:-:S07]  /*1ba0*/  LEPC R20, `(.L_x_50) ;  /* 0x000000001014794e */ /* 0x000fce0000000000 */
[----:B-1----:R-:W-:Y:S05]  /*1bb0*/  CALL.ABS.NOINC R2 ;  /* 0x0000000002007343 */ /* 0x002fea0003c00000 */
.L_x_50:
[----:B------:R-:W0:Y:S01]  /*1bc0*/  LDC.64 R2, c[0x0][0x390] ;  /* 0x0000e400ff027b82 */ /* 0x000e220000000a00 */
[----:B------:R-:W1:Y:S01]  /*1bd0*/  LDCU.64 UR4, c[0x4][0xb8] ;  /* 0x01001700ff0477ac */ /* 0x000e620008000a00 */
[----:B0-----:R-:W2:Y:S06]  /*1be0*/  LDG.E.64 R2, desc[UR38][R2.64] ;  /* 0x0000002602027981 */ /* 0x001eac000c1e1b00 */
[----:B------:R0:W3:Y:S01]  /*1bf0*/  LDC.64 R8, c[0x4][R18] ;  /* 0x0100000012087b82 */ /* 0x0000e20000000a00 */
[----:B-1----:R-:W-:Y:S02]  /*1c00*/  IMAD.U32 R4, RZ, RZ, UR4 ;  /* 0x00000004ff047e24 */ /* 0x002fe4000f8e00ff */
[----:B------:R-:W-:-:S02]  /*1c10*/  IMAD.U32 R5, RZ, RZ, UR5 ;  /* 0x00000005ff057e24 */ /* 0x000fc4000f8e00ff */
[----:B------:R-:W-:Y:S02]  /*1c20*/  IMAD.U32 R6, RZ, RZ, UR40 ;  /* 0x00000028ff067e24 */ /* 0x000fe4000f8e00ff */
[----:B------:R-:W-:Y:S01]  /*1c30*/  IMAD.U32 R7, RZ, RZ, UR41 ;  /* 0x00000029ff077e24 */ /* 0x000fe2000f8e00ff */
[----:B--23--:R0:W-:Y:S06]  /*1c40*/  STL.64 [R1], R2 ;  /* 0x0000000201007387 */ /* 0x00c1ec0000100a00 */
[----:B------:R-:W-:-:S07]  /*1c50*/  LEPC R20, `(.L_x_42) ;  /* 0x000000001014794e */ /* 0x000fce0000000000 */
[----:B0-----:R-:W-:Y:S05]  /*1c60*/  CALL.ABS.NOINC R8 ;  /* 0x0000000008007343 */ /* 0x001fea0003c00000 */
.L_x_42:
[----:B0-----:R-:W-:Y:S05]  /*1c70*/  BSYNC.RECONVERGENT B7 ;  /* 0x0000000000077941 */ /* 0x001fea0003800200 */
.L_x_41:
[----:B------:R-:W0:Y:S01]  /*1c80*/  LDCU.64 UR4, c[0x0][0x3a0] ;  /* 0x00007400ff0477ac */ /* 0x000e220008000a00 */
[----:B------:R-:W-:-:S05]  /*1c90*/  IADD3 R22, P0, PT, R22, UR42, RZ ;  /* 0x0000002a16167c10 */ /* 0x000fca000ff1e0ff */
[----:B------:R-:W-:Y:S01]  /*1ca0*/  IMAD.X R19, RZ, RZ, R19, P0 ;  /* 0x000000ffff137224 */ /* 0x000fe200000e0613 */
[----:B0-----:R-:W-:-:S04]  /*1cb0*/  ISETP.GE.U32.AND P0, PT, R22, UR4, PT ;  /* 0x0000000416007c0c */ /* 0x001fc8000bf06070 */
[----:B------:R-:W-:-:S13]  /*1cc0*/  ISETP.GE.U32.AND.EX P0, PT, R19, UR5, PT, P0 ;  /* 0x0000000513007c0c */ /* 0x000fda000bf06100 */
[----:B------:R-:W-:Y:S05]  /*1cd0*/  @!P0 BRA `(.L_x_51) ;  /* 0xffffffe800fc8947 */ /* 0x000fea000383ffff */
[----:B------:R-:W-:Y:S05]  /*1ce0*/  EXIT ;  /* 0x000000000000794d */ /* 0x000fea0003800000 */
.L_x_52:
        /* <DEDUP_REMOVED lines=9> */
.L_x_658:


//--------------------- .text._Z12vectorUpdatePddPKdmmm --------------------------
	.section	.text._Z12vectorUpdatePddPKdmmm,"ax",@progbits
	.align	128
        .global         _Z12vectorUpdatePddPKdmmm
        .type           _Z12vectorUpdatePddPKdmmm,@function
        .size           _Z12vectorUpdatePddPKdmmm,(.L_x_659 - _Z12vectorUpdatePddPKdmmm)
        .other          _Z12vectorUpdatePddPKdmmm,@"STO_CUDA_ENTRY STV_DEFAULT"
_Z12vectorUpdatePddPKdmmm:
.text._Z12vectorUpdatePddPKdmmm:
        /* <DEDUP_REMOVED lines=15> */
[----:B------:R-:W0:Y:S01]  /*00f0*/  LDC.64 R6, c[0x0][0x398] ;  /* 0x0000e600ff067b82 */ /* 0x000e220000000a00 */
[----:B------:R-:W-:Y:S01]  /*0100*/  IMAD.MOV.U32 R3, RZ, RZ, RZ ;  /* 0x000000ffff037224 */ /* 0x000fe200078e00ff */
[----:B------:R-:W-:Y:S02]  /*0110*/  ULOP3.LUT UR11, UR4, 0xf, URZ, 0xc0, !UPT ;  /* 0x0000000f040b7892 */ /* 0x000fe4000f8ec0ff */
[----:B------:R-:W-:Y:S02]  /*0120*/  ULOP3.LUT UR10, UR4, 0x7, URZ, 0xc0, !UPT ;  /* 0x00000007040a7892 */ /* 0x000fe4000f8ec0ff */
[----:B------:R-:W-:Y:S01]  /*0130*/  ULOP3.LUT UR9, UR4, 0xfffffff0, URZ, 0xc0, !UPT ;  /* 0xfffffff004097892 */ /* 0x000fe2000f8ec0ff */
[----:B------:R-:W1:Y:S01]  /*0140*/  LDCU.64 UR6, c[0x0][0x358] ;  /* 0x00006b00ff0677ac */ /* 0x000e620008000a00 */
[----:B------:R-:W2:Y:S01]  /*0150*/  LDCU.64 UR14, c[0x0][0x388] ;  /* 0x00007100ff0e77ac */ /* 0x000ea20008000a00 */
[----:B------:R-:W3:Y:S01]  /*0160*/  LDCU.64 UR16, c[0x0][0x380] ;  /* 0x00007000ff1077ac */ /* 0x000ee20008000a00 */
[----:B------:R-:W4:Y:S01]  /*0170*/  LDCU.64 UR12, c[0x0][0x390] ;  /* 0x00007200ff0c77ac */ /* 0x000f220008000a00 */
[C-C-:B0-----:R-:W-:Y:S01]  /*0180*/  SHF.L.U64.HI R4, R6.reuse, 0x7, R7.reuse ;  /* 0x0000000706047819 */ /* 0x141fe20000010207 */
[C---:B------:R-:W-:Y:S01]  /*0190*/  IMAD.SHL.U32 R5, R6.reuse, 0x8, RZ ;  /* 0x0000000806057824 */ /* 0x040fe200078e00ff */
[----:B------:R-:W-:Y:S01]  /*01a0*/  SHF.L.U64.HI R7, R6, 0x3, R7 ;  /* 0x0000000306077819 */ /* 0x000fe20000010207 */
[----:B-1234-:R-:W-:-:S12]  /*01b0*/  ULOP3.LUT UR4, UR4, 0x3, URZ, 0xc0, !UPT ;  /* 0x0000000304047892 */ /* 0x01efd8000f8ec0ff */
.L_x_58:
[----:B0-----:R-:W0:Y:S01]  /*01c0*/  LDCU.64 UR18, c[0x0][0x3a8] ;  /* 0x00007500ff1277ac */ /* 0x001e220008000a00 */
[----:B------:R-:W-:Y:S01]  /*01d0*/  CS2R R8, SRZ ;  /* 0x0000000000087805 */ /* 0x000fe2000001ff00 */
[----:B0-----:R-:W-:-:S04]  /*01e0*/  UISETP.GE.U32.AND UP0, UPT, UR18, 0x10, UPT ;  /* 0x000000101200788c */ /* 0x001fc8000bf06070 */
[----:B------:R-:W-:-:S09]  /*01f0*/  UISETP.GE.U32.AND.EX UP0, UPT, UR19, URZ, UPT, UP0 ;  /* 0x000000ff1300728c */ /* 0x000fd2000bf06100 */
[----:B-1234-:R-:W-:Y:S05]  /*0200*/  BRA.U !UP0, `(.L_x_53) ;  /* 0x0000000508f47547 */ /* 0x01efea000b800000 */
[----:B------:R-:W0:Y:S01]  /*0210*/  LDC R8, c[0x0][0x3ac] ;  /* 0x0000eb00ff087b82 */ /* 0x000e220000000800 */
[C---:B------:R-:W-:Y:S01]  /*0220*/  SHF.L.U64.HI R11, R2.reuse, 0x3, R3 ;  /* 0x00000003020b7819 */ /* 0x040fe20000010203 */
[----:B------:R-:W-:Y:S02]  /*0230*/  IMAD.SHL.U32 R9, R2, 0x8, RZ ;  /* 0x0000000802097824 */ /* 0x000fe400078e00ff */
[----:B------:R-:W-:Y:S02]  /*0240*/  IMAD.U32 R26, RZ, RZ, UR9 ;  /* 0x00000009ff1a7e24 */ /* 0x000fe4000f8e00ff */
[----:B0-----:R-:W-:-:S07]  /*0250*/  IMAD.MOV.U32 R10, RZ, RZ, R8 ;  /* 0x000000ffff0a7224 */ /* 0x001fce00078e0008 */
.L_x_54:
[----:B-1----:R-:W-:-:S04]  /*0260*/  IADD3 R16, P0, PT, R9, UR12, RZ ;  /* 0x0000000c09107c10 */ /* 0x002fc8000ff1e0ff */
[----:B------:R-:W-:-:S05]  /*0270*/  IADD3.X R17, PT, PT, R11, UR13, RZ, P0, !PT ;  /* 0x0000000d0b117c10 */ /* 0x000fca00087fe4ff */
[----:B------:R-:W2:Y:S01]  /*0280*/  LDG.E.64 R12, desc[UR6][R16.64] ;  /* 0x00000006100c7981 */ /* 0x000ea2000c1e1b00 */
[----:B------:R-:W-:Y:S02]  /*0290*/  IADD3 R28, P0, PT, R9, UR16, RZ ;  /* 0x00000010091c7c10 */ /* 0x000fe4000ff1e0ff */
[----:B------:R-:W-:Y:S02]  /*02a0*/  IADD3 R24, P1, PT, R16, R5, RZ ;  /* 0x0000000510187210 */ /* 0x000fe40007f3e0ff */
[----:B------:R-:W-:-:S03]  /*02b0*/  IADD3.X R29, PT, PT, R11, UR17, RZ, P0, !PT ;  /* 0x000000110b1d7c10 */ /* 0x000fc600087fe4ff */
[----:B------:R-:W-:Y:S01]  /*02c0*/  IMAD.X R25, R17, 0x1, R7, P1 ;  /* 0x0000000111197824 */ /* 0x000fe200008e0607 */
[----:B--2---:R-:W-:-:S07]  /*02d0*/  DMUL R12, R12, UR14 ;  /* 0x0000000e0c0c7c28 */ /* 0x004fce0008000000 */
[----:B------:R0:W-:Y:S04]  /*02e0*/  STG.E.64 desc[UR6][R28.64], R12 ;  /* 0x0000000c1c007986 */ /* 0x0001e8000c101b06 */
[----:B------:R-:W2:Y:S01]  /*02f0*/  LDG.E.64 R14, desc[UR6][R24.64] ;  /* 0x00000006180e7981 */ /* 0x000ea2000c1e1b00 */
[-C--:B------:R-:W-:Y:S02]  /*0300*/  IADD3 R22, P0, PT, R28, R5.reuse, RZ ;  /* 0x000000051c167210 */ /* 0x080fe40007f1e0ff */
[----:B------:R-:W-:-:S03]  /*0310*/  IADD3 R20, P1, PT, R24, R5, RZ ;  /* 0x0000000518147210 */ /* 0x000fc60007f3e0ff */
[--C-:B------:R-:W-:Y:S02]  /*0320*/  IMAD.X R23, R29, 0x1, R7.reuse, P0 ;  /* 0x000000011d177824 */ /* 0x100fe400000e0607 */
[----:B------:R-:W-:Y:S01]  /*0330*/  IMAD.X R21, R25, 0x1, R7, P1 ;  /* 0x0000000119157824 */ /* 0x000fe200008e0607 */
[----:B--2---:R-:W-:-:S07]  /*0340*/  DMUL R14, R14, UR14 ;  /* 0x0000000e0e0e7c28 */ /* 0x004fce0008000000 */
[----:B------:R1:W-:Y:S04]  /*0350*/  STG.E.64 desc[UR6][R22.64], R14 ;  /* 0x0000000e16007986 */ /* 0x0003e8000c101b06 */
[----:B0-----:R-:W2:Y:S01]  /*0360*/  LDG.E.64 R12, desc[UR6][R20.64] ;  /* 0x00000006140c7981 */ /* 0x001ea2000c1e1b00 */
[-C--:B------:R-:W-:Y:S02]  /*0370*/  IADD3 R18, P0, PT, R22, R5.reuse, RZ ;  /* 0x0000000516127210 */ /* 0x080fe40007f1e0ff */
[----:B------:R-:W-:-:S03]  /*0380*/  IADD3 R16, P1, PT, R20, R5, RZ ;  /* 0x0000000514107210 */ /* 0x000fc60007f3e0ff */
[--C-:B------:R-:W-:Y:S02]  /*0390*/  IMAD.X R19, R23, 0x1, R7.reuse, P0 ;  /* 0x0000000117137824 */ /* 0x100fe400000e0607 */
[----:B------:R-:W-:Y:S01]  /*03a0*/  IMAD.X R17, R21, 0x1, R7, P1 ;  /* 0x0000000115117824 */ /* 0x000fe200008e0607 */
[----:B--2---:R-:W-:-:S07]  /*03b0*/  DMUL R12, R12, UR14 ;  /* 0x0000000e0c0c7c28 */ /* 0x004fce0008000000 */
[----:B------:R0:W-:Y:S04]  /*03c0*/  STG.E.64 desc[UR6][R18.64], R12 ;  /* 0x0000000c12007986 */ /* 0x0001e8000c101b06 */
[----:B-1----:R-:W2:Y:S01]  /*03d0*/  LDG.E.64 R14, desc[UR6][R16.64] ;  /* 0x00000006100e7981 */ /* 0x002ea2000c1e1b00 */
        /* <DEDUP_REMOVED lines=69> */
[----:B------:R-:W2:Y:S01]  /*0830*/  LDG.E.64 R22, desc[UR6][R24.64] ;  /* 0x0000000618167981 */ /* 0x000ea2000c1e1b00 */
[-C--:B------:R-:W-:Y:S02]  /*0840*/  IADD3 R20, P0, PT, R28, R5.reuse, RZ ;  /* 0x000000051c147210 */ /* 0x080fe40007f1e0ff */
[----:B-1----:R-:W-:-:S03]  /*0850*/  IADD3 R14, P1, PT, R24, R5, RZ ;  /* 0x00000005180e7210 */ /* 0x002fc60007f3e0ff */
[--C-:B------:R-:W-:Y:S02]  /*0860*/  IMAD.X R21, R29, 0x1, R7.reuse, P0 ;  /* 0x000000011d157824 */ /* 0x100fe400000e0607 */
[----:B------:R-:W-:Y:S01]  /*0870*/  IMAD.X R15, R25, 0x1, R7, P1 ;  /* 0x00000001190f7824 */ /* 0x000fe200008e0607 */
[----:B--2---:R-:W-:-:S07]  /*0880*/  DMUL R22, R22, UR14 ;  /* 0x0000000e16167c28 */ /* 0x004fce0008000000 */
[----:B------:R1:W-:Y:S04]  /*0890*/  STG.E.64 desc[UR6][R20.64], R22 ;  /* 0x0000001614007986 */ /* 0x0003e8000c101b06 */
[----:B------:R-:W2:Y:S01]  /*08a0*/  LDG.E.64 R16, desc[UR6][R14.64] ;  /* 0x000000060e107981 */ /* 0x000ea2000c1e1b00 */
[-C--:B0-----:R-:W-:Y:S02]  /*08b0*/  IADD3 R12, P0, PT, R20, R5.reuse, RZ ;  /* 0x00000005140c7210 */ /* 0x081fe40007f1e0ff */
[----:B------:R-:W-:-:S03]  /*08c0*/  IADD3 R18, P1, PT, R14, R5, RZ ;  /* 0x000000050e127210 */ /* 0x000fc60007f3e0ff */
[--C-:B------:R-:W-:Y:S02]  /*08d0*/  IMAD.X R13, R21, 0x1, R7.reuse, P0 ;  /* 0x00000001150d7824 */ /* 0x100fe400000e0607 */
[----:B------:R-:W-:Y:S01]  /*08e0*/  IMAD.X R19, R15, 0x1, R7, P1 ;  /* 0x000000010f137824 */ /* 0x000fe200008e0607 */
[----:B--2---:R-:W-:-:S07]  /*08f0*/  DMUL R16, R16, UR14 ;  /* 0x0000000e10107c28 */ /* 0x004fce0008000000 */
[----:B------:R1:W-:Y:S04]  /*0900*/  STG.E.64 desc[UR6][R12.64], R16 ;  /* 0x000000100c007986 */ /* 0x0003e8000c101b06 */
[----:B------:R-:W2:Y:S01]  /*0910*/  LDG.E.64 R18, desc[UR6][R18.64] ;  /* 0x0000000612127981 */ /* 0x000ea2000c1e1b00 */
[----:B------:R-:W-:Y:S02]  /*0920*/  IADD3 R28, P0, PT, R12, R5, RZ ;  /* 0x000000050c1c7210 */ /* 0x000fe40007f1e0ff */
[----:B------:R-:W-:-:S03]  /*0930*/  LEA R9, P1, R6, R9, 0x7 ;  /* 0x0000000906097211 */ /* 0x000fc600078238ff */
[----:B------:R-:W-:Y:S01]  /*0940*/  IMAD.X R29, R13, 0x1, R7, P0 ;  /* 0x000000010d1d7824 */ /* 0x000fe200000e0607 */
[----:B------:R-:W-:Y:S01]  /*0950*/  IADD3 R26, P0, PT, R26, -0x10, RZ ;  /* 0xfffffff01a1a7810 */ /* 0x000fe20007f1e0ff */
[----:B------:R-:W-:-:S03]  /*0960*/  IMAD.X R11, R11, 0x1, R4, P1 ;  /* 0x000000010b0b7824 */ /* 0x000fc600008e0604 */
[----:B------:R-:W-:Y:S02]  /*0970*/  IADD3.X R10, PT, PT, R10, -0x1, RZ, P0, !PT ;  /* 0xffffffff0a0a7810 */ /* 0x000fe400007fe4ff */
[----:B------:R-:W-:-:S04]  /*0980*/  ISETP.NE.U32.AND P0, PT, R26, RZ, PT ;  /* 0x000000ff1a00720c */ /* 0x000fc80003f05070 */
[----:B------:R-:W-:Y:S01]  /*0990*/  ISETP.NE.AND.EX P0, PT, R10, RZ, PT, P0 ;  /* 0x000000ff0a00720c */ /* 0x000fe20003f05300 */
[----:B--2---:R-:W-:-:S07]  /*09a0*/  DMUL R24, R18, UR14 ;  /* 0x0000000e12187c28 */ /* 0x004fce0008000000 */
[----:B------:R1:W-:Y:S05]  /*09b0*/  STG.E.64 desc[UR6][R28.64], R24 ;  /* 0x000000181c007986 */ /* 0x0003ea000c101b06 */
[----:B------:R-:W-:Y:S05]  /*09c0*/  @P0 BRA `(.L_x_54) ;  /* 0xfffffff800240947 */ /* 0x000fea000383ffff */
[----:B------:R-:W-:-:S07]  /*09d0*/  IMAD.U32 R9, RZ, RZ, UR9 ;  /* 0x00000009ff097e24 */ /* 0x000fce000f8e00ff */
.L_x_53:
[----:B------:R-:W-:-:S04]  /*09e0*/  UISETP.NE.U32.AND UP0, UPT, UR11, URZ, UPT ;  /* 0x000000ff0b00728c */ /* 0x000fc8000bf05070 */
[----:B------:R-:W-:-:S09]  /*09f0*/  UISETP.NE.AND.EX UP0, UPT, URZ, URZ, UPT, UP0 ;  /* 0x000000ffff00728c */ /* 0x000fd2000bf05300 */
[----:B------:R-:W-:Y:S05]  /*0a00*/  BRA.U !UP0, `(.L_x_55) ;  /* 0x0000000908787547 */ /* 0x000fea000b800000 */
[----:B------:R-:W-:Y:S02]  /*0a10*/  UIADD3 UR5, UP0, UPT, UR11, -0x1, URZ ;  /* 0xffffffff0b057890 */ /* 0x000fe4000ff1e0ff */
[----:B------:R-:W-:Y:S02]  /*0a20*/  UISETP.NE.U32.AND UP1, UPT, UR10, URZ, UPT ;  /* 0x000000ff0a00728c */ /* 0x000fe4000bf25070 */
[----:B------:R-:W-:Y:S02]  /*0a30*/  UIADD3.X UR8, UPT, UPT, URZ, -0x1, URZ, UP0, !UPT ;  /* 0xffffffffff087890 */ /* 0x000fe400087fe4ff */
[----:B------:R-:W-:Y:S02]  /*0a40*/  UISETP.GE.U32.AND UP0, UPT, UR5, 0x7, UPT ;  /* 0x000000070500788c */ /* 0x000fe4000bf06070 */
[----:B------:R-:W-:Y:S02]  /*0a50*/  UISETP.NE.AND.EX UP1, UPT, URZ, URZ, UPT, UP1 ;  /* 0x000000ffff00728c */ /* 0x000fe4000bf25310 */
[----:B------:R-:W-:-:S09]  /*0a60*/  UISETP.GE.U32.AND.EX UP0, UPT, UR8, URZ, UPT, UP0 ;  /* 0x000000ff0800728c */ /* 0x000fd2000bf06100 */
[----:B------:R-:W-:Y:S05]  /*0a70*/  BRA.U !UP0, `(.L_x_56) ;  /* 0x00000005080c7547 */ /* 0x000fea000b800000 */
[----:B------:R-:W1:Y:S01]  /*0a80*/  LDCU.128 UR20, c[0x0][0x390] ;  /* 0x00007200ff1477ac */ /* 0x000e620008000c00 */
[----:B------:R-:W0:Y:S01]  /*0a90*/  LDCU.64 UR18, c[0x0][0x388] ;  /* 0x00007100ff1277ac */ /* 0x000e220008000a00 */
[----:B-1----:R-:W-:Y:S02]  /*0aa0*/  IMAD R12, R8, UR22, RZ ;  /* 0x00000016080c7c24 */ /* 0x002fe4000f8e02ff */
[----:B------:R-:W-:-:S04]  /*0ab0*/  IMAD.WIDE.U32 R10, R9, UR22, R2 ;  /* 0x00000016090a7c25 */ /* 0x000fc8000f8e0002 */
[----:B------:R-:W-:Y:S02]  /*0ac0*/  IMAD R13, R9, UR23, R12 ;  /* 0x00000017090d7c24 */ /* 0x000fe4000f8e020c */
[----:B------:R-:W-:Y:S02]  /*0ad0*/  IMAD.SHL.U32 R12, R10, 0x8, RZ ;  /* 0x000000080a0c7824 */ /* 0x000fe400078e00ff */
[----:B------:R-:W-:-:S03]  /*0ae0*/  IMAD.IADD R11, R11, 0x1, R13 ;  /* 0x000000010b0b7824 */ /* 0x000fc600078e020d */
[----:B------:R-:W-:Y:S02]  /*0af0*/  IADD3 R16, P0, PT, R12, UR20, RZ ;  /* 0x000000140c107c10 */ /* 0x000fe4000ff1e0ff */
[----:B------:R-:W-:-:S04]  /*0b00*/  SHF.L.U64.HI R11, R10, 0x3, R11 ;  /* 0x000000030a0b7819 */ /* 0x000fc8000001020b */
[C---:B------:R-:W-:Y:S01]  /*0b10*/  IADD3.X R17, PT, PT, R11.reuse, UR21, RZ, P0, !PT ;  /* 0x000000150b117c10 */ /* 0x040fe200087fe4ff */
[----:B------:R-:W1:Y:S04]  /*0b20*/  LDCU.64 UR20, c[0x0][0x380] ;  /* 0x00007000ff1477ac */ /* 0x000e680008000a00 */
[----:B------:R-:W0:Y:S01]  /*0b30*/  LDG.E.64 R14, desc[UR6][R16.64] ;  /* 0x00000006100e7981 */ /* 0x000e22000c1e1b00 */
[----:B-1----:R-:W-:Y:S02]  /*0b40*/  IADD3 R10, P0, PT, R12, UR20, RZ ;  /* 0x000000140c0a7c10 */ /* 0x002fe4000ff1e0ff */
[----:B------:R-:W-:Y:S02]  /*0b50*/  IADD3 R12, P1, PT, R16, R5, RZ ;  /* 0x00000005100c7210 */ /* 0x000fe40007f3e0ff */
[----:B------:R-:W-:-:S03]  /*0b60*/  IADD3.X R11, PT, PT, R11, UR21, RZ, P0, !PT ;  /* 0x000000150b0b7c10 */ /* 0x000fc600087fe4ff */
[----:B------:R-:W-:Y:S01]  /*0b70*/  IMAD.X R13, R17, 0x1, R7, P1 ;  /* 0x00000001110d7824 */ /* 0x000fe200008e0607 */
[----:B0-----:R-:W-:-:S07]  /*0b80*/  DMUL R22, R14, UR18 ;  /* 0x000000120e167c28 */ /* 0x001fce0008000000 */
        /* <DEDUP_REMOVED lines=15> */
[----:B0-----:R-:W3:Y:S01]  /*0c80*/  LDG.E.64 R22, desc[UR6][R20.64] ;  /* 0x0000000614167981 */ /* 0x001ee2000c1e1b00 */
[-C--:B------:R-:W-:Y:S02]  /*0c90*/  IADD3 R10, P0, PT, R18, R5.reuse, RZ ;  /* 0x00000005120a7210 */ /* 0x080fe40007f1e0ff */
[----:B------:R-:W-:-:S03]  /*0ca0*/  IADD3 R12, P1, PT, R20, R5, RZ ;  /* 0x00000005140c7210 */ /* 0x000fc60007f3e0ff */
[--C-:B------:R-:W-:Y:S02]  /*0cb0*/  IMAD.X R11, R19, 0x1, R7.reuse, P0 ;  /* 0x00000001130b7824 */ /* 0x100fe400000e0607 */
[----:B------:R-:W-:Y:S01]  /*0cc0*/  IMAD.X R13, R21, 0x1, R7, P1 ;  /* 0x00000001150d7824 */ /* 0x000fe200008e0607 */
[----:B---3--:R-:W-:-:S07]  /*0cd0*/  DMUL R22, R22, UR18 ;  /* 0x0000001216167c28 */ /* 0x008fce0008000000 */
[----:B------:R0:W-:Y:S04]  /*0ce0*/  STG.E.64 desc[UR6][R10.64], R22 ;  /* 0x000000160a007986 */ /* 0x0001e8000c101b06 */
[----:B-1----:R-:W3:Y:S01]  /*0cf0*/  LDG.E.64 R24, desc[UR6][R12.64] ;  /* 0x000000060c187981 */ /* 0x002ee2000c1e1b00 */
[-C--:B------:R-:W-:Y:S02]  /*0d00*/  IADD3 R14, P0, PT, R10, R5.reuse, RZ ;  /* 0x000000050a0e7210 */ /* 0x080fe40007f1e0ff */
[----:B------:R-:W-:-:S03]  /*0d10*/  IADD3 R16, P1, PT, R12, R5, RZ ;  /* 0x000000050c107210 */ /* 0x000fc60007f3e0ff */
[--C-:B------:R-:W-:Y:S02]  /*0d20*/  IMAD.X R15, R11, 0x1, R7.reuse, P0 ;  /* 0x000000010b0f7824 */ /* 0x100fe400000e0607 */
[----:B------:R-:W-:Y:S01]  /*0d30*/  IMAD.X R17, R13, 0x1, R7, P1 ;  /* 0x000000010d117824 */ /* 0x000fe200008e0607 */
[----:B---3--:R-:W-:-:S07]  /*0d40*/  DMUL R24, R24, UR18 ;  /* 0x0000001218187c28 */ /* 0x008fce0008000000 */
[----:B------:R1:W-:Y:S04]  /*0d50*/  STG.E.64 desc[UR6][R14.64], R24 ;  /* 0x000000180e007986 */ /* 0x0003e8000c101b06 */
[----:B--2---:R-:W2:Y:S01]  /*0d60*/  LDG.E.64 R26, desc[UR6][R16.64] ;  /* 0x00000006101a7981 */ /* 0x004ea2000c1e1b00 */
[-C--:B------:R-:W-:Y:S02]  /*0d70*/  IADD3 R18, P0, PT, R14, R5.reuse, RZ ;  /* 0x000000050e127210 */ /* 0x080fe40007f1e0ff */
[----:B------:R-:W-:-:S03]  /*0d80*/  IADD3 R20, P1, PT, R16, R5, RZ ;  /* 0x0000000510147210 */ /* 0x000fc60007f3e0ff */
[--C-:B------:R-:W-:Y:S02]  /*0d90*/  IMAD.X R19, R15, 0x1, R7.reuse, P0 ;  /* 0x000000010f137824 */ /* 0x100fe400000e0607 */
[----:B------:R-:W-:Y:S01]  /*0da0*/  IMAD.X R21, R17, 0x1, R7, P1 ;  /* 0x0000000111157824 */ /* 0x000fe200008e0607 */
[----:B--2---:R-:W-:-:S07]  /*0db0*/  DMUL R26, R26, UR18 ;  /* 0x000000121a1a7c28 */ /* 0x004fce0008000000 */
[----:B------:R2:W-:Y:S04]  /*0dc0*/  STG.E.64 desc[UR6][R18.64], R26 ;  /* 0x0000001a12007986 */ /* 0x0005e8000c101b06 */
[----:B------:R-:W3:Y:S01]  /*0dd0*/  LDG.E.64 R12, desc[UR6][R20.64] ;  /* 0x00000006140c7981 */ /* 0x000ee2000c1e1b00 */
[-C--:B0-----:R-:W-:Y:S02]  /*0de0*/  IADD3 R10, P0, PT, R18, R5.reuse, RZ ;  /* 0x00000005120a7210 */ /* 0x081fe40007f1e0ff */
[----:B------:R-:W-:-:S03]  /*0df0*/  IADD3 R22, P1, PT, R20, R5, RZ ;  /* 0x0000000514167210 */ /* 0x000fc60007f3e0ff */
[--C-:B------:R-:W-:Y:S02]  /*0e00*/  IMAD.X R11, R19, 0x1, R7.reuse, P0 ;  /* 0x00000001130b7824 */ /* 0x100fe400000e0607 */
[----:B------:R-:W-:Y:S01]  /*0e10*/  IMAD.X R23, R21, 0x1, R7, P1 ;  /* 0x0000000115177824 */ /* 0x000fe200008e0607 */
[----:B---3--:R-:W-:-:S07]  /*0e20*/  DMUL R12, R12, UR18 ;  /* 0x000000120c0c7c28 */ /* 0x008fce0008000000 */
[----:B------:R2:W-:Y:S04]  /*0e30*/  STG.E.64 desc[UR6][R10.64], R12 ;  /* 0x0000000c0a007986 */ /* 0x0005e8000c101b06 */
[----:B-1----:R-:W3:Y:S01]  /*0e40*/  LDG.E.64 R14, desc[UR6][R22.64] ;  /* 0x00000006160e7981 */ /* 0x002ee2000c1e1b00 */
[----:B------:R-:W-:-:S05]  /*0e50*/  IADD3 R16, P0, PT, R10, R5, RZ ;  /* 0x000000050a107210 */ /* 0x000fca0007f1e0ff */
[----:B------:R-:W-:Y:S01]  /*0e60*/  IMAD.X R17, R11, 0x1, R7, P0 ;  /* 0x000000010b117824 */ /* 0x000fe200000e0607 */
[----:B------:R-:W-:-:S05]  /*0e70*/  IADD3 R9, P0, PT, R9, 0x8, RZ ;  /* 0x0000000809097810 */ /* 0x000fca0007f1e0ff */
[----:B------:R-:W-:Y:S01]  /*0e80*/  IMAD.X R8, RZ, RZ, R8, P0 ;  /* 0x000000ffff087224 */ /* 0x000fe200000e0608 */
[----:B---3--:R-:W-:-:S07]  /*0e90*/  DMUL R14, R14, UR18 ;  /* 0x000000120e0e7c28 */ /* 0x008fce0008000000 */
[----:B------:R2:W-:Y:S04]  /*0ea0*/  STG.E.64 desc[UR6][R16.64], R14 ;  /* 0x0000000e10007986 */ /* 0x0005e8000c101b06 */
.L_x_56:
        /* <DEDUP_REMOVED lines=10> */
[----:B-12---:R-:W-:Y:S02]  /*0f50*/  IMAD R12, R8, UR22, RZ ;  /* 0x00000016080c7c24 */ /* 0x006fe4000f8e02ff */
        /* <DEDUP_REMOVED lines=30> */
[----:B------:R-:W-:-:S05]  /*1140*/  IADD3 R12, P0, PT, R18, R5, RZ ;  /* 0x00000005120c7210 */ /* 0x000fca0007f1e0ff */
[----:B------:R-:W-:Y:S01]  /*1150*/  IMAD.X R13, R19, 0x1, R7, P0 ;  /* 0x00000001130d7824 */ /* 0x000fe200000e0607 */
[----:B------:R-:W-:-:S05]  /*1160*/  IADD3 R9, P0, PT, R9, 0x4, RZ ;  /* 0x0000000409097810 */ /* 0x000fca0007f1e0ff */
[----:B------:R-:W-:Y:S01]  /*1170*/  IMAD.X R8, RZ, RZ, R8, P0 ;  /* 0x000000ffff087224 */ /* 0x000fe200000e0608 */
[----:B--2---:R-:W-:-:S07]  /*1180*/  DMUL R10, R10, UR18 ;  /* 0x000000120a0a7c28 */ /* 0x004fce0008000000 */
[----:B------:R3:W-:Y:S04]  /*1190*/  STG.E.64 desc[UR6][R12.64], R10 ;  /* 0x0000000a0c007986 */ /* 0x0007e8000c101b06 */
.L_x_57:
[----:B------:R-:W-:Y:S05]  /*11a0*/  BRA.U !UP1, `(.L_x_55) ;  /* 0x0000000109907547 */ /* 0x000fea000b800000 */
[----:B------:R-:W0:Y:S01]  /*11b0*/  LDCU.128 UR20, c[0x0][0x390] ;  /* 0x00007200ff1477ac */ /* 0x000e220008000c00 */
[----:B------:R-:W4:Y:S01]  /*11c0*/  LDCU.64 UR18, c[0x0][0x388] ;  /* 0x00007100ff1277ac */ /* 0x000f220008000a00 */
[----:B0-----:R-:W-:Y:S02]  /*11d0*/  IMAD R8, R8, UR22, RZ ;  /* 0x0000001608087c24 */ /* 0x001fe4000f8e02ff */
[----:B-123--:R-:W-:-:S04]  /*11e0*/  IMAD.WIDE.U32 R12, R9, UR22, R2 ;  /* 0x00000016090c7c25 */ /* 0x00efc8000f8e0002 */
[----:B------:R-:W-:Y:S02]  /*11f0*/  IMAD R9, R9, UR23, R8 ;  /* 0x0000001709097c24 */ /* 0x000fe4000f8e0208 */
[----:B------:R-:W-:Y:S02]  /*1200*/  IMAD.SHL.U32 R8, R12, 0x8, RZ ;  /* 0x000000080c087824 */ /* 0x000fe400078e00ff */
[----:B------:R-:W-:-:S03]  /*1210*/  IMAD.IADD R9, R13, 0x1, R9 ;  /* 0x000000010d097824 */ /* 0x000fc600078e0209 */
[----:B------:R-:W-:Y:S02]  /*1220*/  IADD3 R10, P0, PT, R8, UR20, RZ ;  /* 0x00000014080a7c10 */ /* 0x000fe4000ff1e0ff */
[----:B------:R-:W-:-:S04]  /*1230*/  SHF.L.U64.HI R9, R12, 0x3, R9 ;  /* 0x000000030c097819 */ /* 0x000fc80000010209 */
[----:B------:R-:W-:Y:S01]  /*1240*/  IADD3.X R11, PT, PT, R9, UR21, RZ, P0, !PT ;  /* 0x00000015090b7c10 */ /* 0x000fe200087fe4ff */
[----:B------:R-:W0:Y:S04]  /*1250*/  LDCU.64 UR20, c[0x0][0x380] ;  /* 0x00007000ff1477ac */ /* 0x000e280008000a00 */
[----:B------:R-:W4:Y:S01]  /*1260*/  LDG.E.64 R12, desc[UR6][R10.64] ;  /* 0x000000060a0c7981 */ /* 0x000f22000c1e1b00 */
[----:B------:R-:W-:-:S04]  /*1270*/  UISETP.NE.U32.AND UP0, UPT, UR4, 0x1, UPT ;  /* 0x000000010400788c */ /* 0x000fc8000bf05070 */
[----:B------:R-:W-:Y:S01]  /*1280*/  UISETP.NE.AND.EX UP0, UPT, URZ, URZ, UPT, UP0 ;  /* 0x000000ffff00728c */ /* 0x000fe2000bf05300 */
[----:B0-----:R-:W-:-:S04]  /*1290*/  IADD3 R8, P0, PT, R8, UR20, RZ ;  /* 0x0000001408087c10 */ /* 0x001fc8000ff1e0ff */
[----:B------:R-:W-:Y:S01]  /*12a0*/  IADD3.X R9, PT, PT, R9, UR21, RZ, P0, !PT ;  /* 0x0000001509097c10 */ /* 0x000fe200087fe4ff */
[----:B----4-:R-:W-:-:S07]  /*12b0*/  DMUL R12, R12, UR18 ;  /* 0x000000120c0c7c28 */ /* 0x010fce0008000000 */
[----:B------:R0:W-:Y:S01]  /*12c0*/  STG.E.64 desc[UR6][R8.64], R12 ;  /* 0x0000000c08007986 */ /* 0x0001e2000c101b06 */
[----:B------:R-:W-:Y:S05]  /*12d0*/  BRA.U !UP0, `(.L_x_55) ;  /* 0x0000000108447547 */ /* 0x000fea000b800000 */
[----:B0-----:R-:W-:-:S05]  /*12e0*/  IADD3 R12, P0, PT, R10, R5, RZ ;  /* 0x000000050a0c7210 */ /* 0x001fca0007f1e0ff */
[----:B------:R-:W-:-:S05]  /*12f0*/  IMAD.X R13, R11, 0x1, R7, P0 ;  /* 0x000000010b0d7824 */ /* 0x000fca00000e0607 */
[----:B------:R-:W2:Y:S01]  /*1300*/  LDG.E.64 R10, desc[UR6][R12.64] ;  /* 0x000000060c0a7981 */ /* 0x000ea2000c1e1b00 */
[----:B------:R-:W-:Y:S01]  /*1310*/  IADD3 R14, P0, PT, R8, R5, RZ ;  /* 0x00000005080e7210 */ /* 0x000fe20007f1e0ff */
[----:B------:R-:W-:-:S04]  /*1320*/  UISETP.NE.U32.AND UP0, UPT, UR4, 0x2, UPT ;  /* 0x000000020400788c */ /* 0x000fc8000bf05070 */
[----:B------:R-:W-:Y:S01]  /*1330*/  IMAD.X R15, R9, 0x1, R7, P0 ;  /* 0x00000001090f7824 */ /* 0x000fe200000e0607 */
[----:B------:R-:W-:Y:S01]  /*1340*/  UISETP.NE.AND.EX UP0, UPT, URZ, URZ, UPT, UP0 ;  /* 0x000000ffff00728c */ /* 0x000fe2000bf05300 */
[----:B--2---:R-:W-:-:S07]  /*1350*/  DMUL R10, R10, UR18 ;  /* 0x000000120a0a7c28 */ /* 0x004fce0008000000 */
[----:B------:R4:W-:Y:S01]  /*1360*/  STG.E.64 desc[UR6][R14.64], R10 ;  /* 0x0000000a0e007986 */ /* 0x0009e2000c101b06 */
[----:B------:R-:W-:Y:S05]  /*1370*/  BRA.U !UP0, `(.L_x_55) ;  /* 0x00000001081c7547 */ /* 0x000fea000b800000 */
[----:B----4-:R-:W-:-:S05]  /*1380*/  IADD3 R10, P0, PT, R12, R5, RZ ;  /* 0x000000050c0a7210 */ /* 0x010fca0007f1e0ff */
[----:B------:R-:W-:-:S05]  /*1390*/  IMAD.X R11, R13, 0x1, R7, P0 ;  /* 0x000000010d0b7824 */ /* 0x000fca00000e0607 */
[----:B------:R-:W2:Y:S01]  /*13a0*/  LDG.E.64 R8, desc[UR6][R10.64] ;  /* 0x000000060a087981 */ /* 0x000ea2000c1e1b00 */
[----:B------:R-:W-:-:S05]  /*13b0*/  IADD3 R12, P0, PT, R14, R5, RZ ;  /* 0x000000050e0c7210 */ /* 0x000fca0007f1e0ff */
[----:B------:R-:W-:Y:S01]  /*13c0*/  IMAD.X R13, R15, 0x1, R7, P0 ;  /* 0x000000010f0d7824 */ /* 0x000fe200000e0607 */
[----:B--2---:R-:W-:-:S07]  /*13d0*/  DMUL R8, R8, UR18 ;  /* 0x0000001208087c28 */ /* 0x004fce0008000000 */
[----:B------:R0:W-:Y:S04]  /*13e0*/  STG.E.64 desc[UR6][R12.64], R8 ;  /* 0x000000080c007986 */ /* 0x0001e8000c101b06 */
.L_x_55:
[----:B------:R-:W5:Y:S01]  /*13f0*/  LDCU.64 UR18, c[0x0][0x3a0] ;  /* 0x00007400ff1277ac */ /* 0x000f620008000a00 */
[----:B------:R-:W-:-:S05]  /*1400*/  IADD3 R2, P0, PT, R0, R2, RZ ;  /* 0x0000000200027210 */ /* 0x000fca0007f1e0ff */
[----:B------:R-:W-:Y:S01]  /*1410*/  IMAD.X R3, RZ, RZ, R3, P0 ;  /* 0x000000ffff037224 */ /* 0x000fe200000e0603 */
[----:B-----5:R-:W-:-:S04]  /*1420*/  ISETP.GE.U32.AND P0, PT, R2, UR18, PT ;  /* 0x0000001202007c0c */ /* 0x020fc8000bf06070 */
[----:B------:R-:W-:-:S13]  /*1430*/  ISETP.GE.U32.AND.EX P0, PT, R3, UR19, PT, P0 ;  /* 0x0000001303007c0c */ /* 0x000fda000bf06100 */
[----:B------:R-:W-:Y:S05]  /*1440*/  @!P0 BRA `(.L_x_58) ;  /* 0xffffffec005c8947 */ /* 0x000fea000383ffff */
[----:B------:R-:W-:Y:S05]  /*1450*/  EXIT ;  /* 0x000000000000794d */ /* 0x000fea0003800000 */
.L_x_59:
        /* <DEDUP_REMOVED lines=10> */
.L_x_659:


//--------------------- .text._Z9vectorAddPdPKdS1_S1_mmm --------------------------
	.section	.text._Z9vectorAddPdPKdS1_S1_mmm,"ax",@progbits
	.align	128
        .global         _Z9vectorAddPdPKdS1_S1_mmm
        .type           _Z9vectorAddPdPKdS1_S1_mmm,@function
        .size           _Z9vectorAddPdPKdS1_S1_mmm,(.L_x_660 - _Z9vectorAddPdPKdS1_S1_mmm)
        .other          _Z9vectorAddPdPKdS1_S1_mmm,@"STO_CUDA_ENTRY STV_DEFAULT"
_Z9vectorAddPdPKdS1_S1_mmm:
.text._Z9vectorAddPdPKdS1_S1_mmm:
        /* <DEDUP_REMOVED lines=30> */
.L_x_70:
        /* <DEDUP_REMOVED lines=18> */
.L_x_63:
[----:B------:R-:W0:Y:S01]  /*0300*/  LDCU.64 UR4, c[0x0][0x380] ;  /* 0x00007000ff0477ac */ /* 0x000e220008000a00 */
[----:B------:R-:W-:Y:S01]  /*0310*/  BSSY.RECONVERGENT B6, `(.L_x_64) ;  /* 0x0000042000067945 */ /* 0x000fe20003800200 */
[----:B------:R-:W-:Y:S02]  /*0320*/  IMAD.MOV.U32 R17, RZ, RZ, RZ ;  /* 0x000000ffff117224 */ /* 0x000fe400078e00ff */
[----:B0-----:R-:W-:Y:S02]  /*0330*/  IMAD.U32 R18, RZ, RZ, UR4 ;  /* 0x00000004ff127e24 */ /* 0x001fe4000f8e00ff */
[----:B------:R-:W-:-:S07]  /*0340*/  IMAD.U32 R23, RZ, RZ, UR5 ;  /* 0x00000005ff177e24 */ /* 0x000fce000f8e00ff */
.L_x_69:
        /* <DEDUP_REMOVED lines=16> */
.L_x_65:
        /* <DEDUP_REMOVED lines=12> */
.L_x_66:
        /* <DEDUP_REMOVED lines=13> */
.L_x_67:
        /* <DEDUP_REMOVED lines=16> */
.L_x_68:
[----:B------:R-:W-:Y:S01]  /*06e0*/  ISETP.NE.AND P6, PT, R24, RZ, PT ;  /* 0x000000ff1800720c */ /* 0x000fe20003fc5270 */
[----:B------:R-:W-:-:S05]  /*06f0*/  IMAD.U32 R3, RZ, RZ, UR46 ;  /* 0x0000002eff037e24 */ /* 0x000fca000f8e00ff */
[----:B------:R-:W-:-:S04]  /*0700*/  LEA R18, P0, R3, R18, 0x5 ;  /* 0x0000001203127211 */ /* 0x000fc800078028ff */
[----:B------:R-:W-:-:S03]  /*0710*/  IADD3.X R23, PT, PT, R23, UR45, RZ, P0, !PT ;  /* 0x0000002d17177c10 */ /* 0x000fc600087fe4ff */
[----:B------:R-:W-:Y:S06]  /*0720*/  @P6 BRA `(.L_x_69) ;  /* 0xfffffffc00086947 */ /* 0x000fec000383ffff */
[----:B------:R-:W-:Y:S05]  /*0730*/  BSYNC.RECONVERGENT B6 ;  /* 0x0000000000067941 */ /* 0x000fea0003800200 */
.L_x_64:
[----:B------:R-:W0:Y:S01]  /*0740*/  LDC.64 R16, c[0x4][R16] ;  /* 0x0100000010107b82 */ /* 0x000e220000000a00 */
[----:B------:R-:W1:Y:S01]  /*0750*/  LDCU.64 UR4, c[0x4][0x8] ;  /* 0x01000100ff0477ac */ /* 0x000e620008000a00 */
[----:B------:R-:W-:Y:S01]  /*0760*/  CS2R R6, SRZ ;  /* 0x0000000000067805 */ /* 0x000fe2000001ff00 */
[----:B-1----:R-:W-:Y:S02]  /*0770*/  IMAD.U32 R4, RZ, RZ, UR4 ;  /* 0x00000004ff047e24 */ /* 0x002fe4000f8e00ff */
[----:B------:R-:W-:-:S07]  /*0780*/  IMAD.U32 R5, RZ, RZ, UR5 ;  /* 0x00000005ff057e24 */ /* 0x000fce000f8e00ff */
[----:B------:R-:W-:-:S07]  /*0790*/  LEPC R20, `(.L_x_62) ;  /* 0x000000001014794e */ /* 0x000fce0000000000 */
[----:B0-----:R-:W-:Y:S05]  /*07a0*/  CALL.ABS.NOINC R16 ;  /* 0x0000000010007343 */ /* 0x001fea0003c00000 */
.L_x_62:
[----:B------:R-:W-:Y:S05]  /*07b0*/  BSYNC.RECONVERGENT B7 ;  /* 0x0000000000077941 */ /* 0x000fea0003800200 */
.L_x_61:
[----:B------:R-:W-:-:S13]  /*07c0*/  ISETP.NE.AND P6, PT, R25, RZ, PT ;  /* 0x000000ff1900720c */ /* 0x000fda0003fc5270 */
[----:B------:R-:W-:Y:S05]  /*07d0*/  @!P6 BRA `(.L_x_70) ;  /* 0xfffffff80080e947 */ /* 0x000fea000383ffff */
[----:B------:R-:W-:Y:S05]  /*07e0*/  EXIT ;  /* 0x000000000000794d */ /* 0x000fea0003800000 */
.L_x_60:
[----:B------:R-:W-:Y:S01]  /*07f0*/  BSSY.RECONVERGENT B8, `(.L_x_71) ;  /* 0x000015a000087945 */ /* 0x000fe20003800200 */
[----:B------:R-:W-:Y:S02]  /*0800*/  ULOP3.LUT UR37, UR36, 0x7, URZ, 0xc0, !UPT ;  /* 0x0000000724257892 */ /* 0x000fe4000f8ec0ff */
[----:B------:R-:W-:Y:S01]  /*0810*/  ULOP3.LUT UR43, UR36, 0x3, URZ, 0xc0, !UPT ;  /* 0x00000003242b7892 */ /* 0x000fe2000f8ec0ff */
[----:B------:R-:W0:Y:S01]  /*0820*/  LDCU.64 UR48, c[0x0][0x380] ;  /* 0x00007000ff3077ac */ /* 0x000e220008000a00 */
[----:B------:R-:W1:Y:S01]  /*0830*/  LDCU.128 UR44, c[0x0][0x390] ;  /* 0x00007200ff2c77ac */ /* 0x000e620008000c00 */
[----:B------:R-:W-:-:S12]  /*0840*/  ULOP3.LUT UR36, UR36, 0xfffffff8, URZ, 0xc0, !UPT ;  /* 0xfffffff824247892 */ /* 0x000fd8000f8ec0ff */
.L_x_87:
[----:B--23--:R-:W2:Y:S01]  /*0850*/  LDC.64 R4, c[0x0][0x3b0] ;  /* 0x0000ec00ff047b82 */ /* 0x00cea20000000a00 */
[----:B------:R-:W3:Y:S01]  /*0860*/  LDCU.64 UR4, c[0x0][0x388] ;  /* 0x00007100ff0477ac */ /* 0x000ee20008000a00 */
[----:B------:R-:W-:Y:S02]  /*0870*/  IMAD.MOV.U32 R12, RZ, RZ, RZ ;  /* 0x000000ffff0c7224 */ /* 0x000fe400078e00ff */
[----:B------:R-:W-:Y:S01]  /*0880*/  IMAD.MOV.U32 R0, RZ, RZ, RZ ;  /* 0x000000ffff007224 */ /* 0x000fe200078e00ff */
[----:B---3--:R-:W-:-:S04]  /*0890*/  LEA R6, P1, R22, UR4, 0x3 ;  /* 0x0000000416067c11 */ /* 0x008fc8000f8218ff */
[----:B------:R-:W-:Y:S02]  /*08a0*/  LEA.HI.X R7, R22, UR5, R19, 0x3, P1 ;  /* 0x0000000516077c11 */ /* 0x000fe400088f1c13 */
[----:B--2---:R-:W-:-:S04]  /*08b0*/  ISETP.GE.U32.AND P0, PT, R4, 0x8, PT ;  /* 0x000000080400780c */ /* 0x004fc80003f06070 */
[----:B------:R-:W-:-:S13]  /*08c0*/  ISETP.GE.U32.AND.EX P0, PT, R5, RZ, PT, P0 ;  /* 0x000000ff0500720c */ /* 0x000fda0003f06100 */
[----:B----4-:R-:W-:Y:S05]  /*08d0*/  @!P0 BRA `(.L_x_72) ;  /* 0x0000000400b88947 */ /* 0x010fea0003800000 */
[----:B------:R-:W2:Y:S01]  /*08e0*/  LDC.64 R8, c[0x0][0x3a0] ;  /* 0x0000e800ff087b82 */ /* 0x000ea20000000a00 */
[----:B------:R-:W-:Y:S01]  /*08f0*/  BSSY.RECONVERGENT B0, `(.L_x_73) ;  /* 0x0000069000007945 */ /* 0x000fe20003800200 */
[----:B------:R-:W-:Y:S02]  /*0900*/  IMAD.MOV.U32 R18, RZ, RZ, RZ ;  /* 0x000000ffff127224 */ /* 0x000fe400078e00ff */
[----:B------:R-:W-:Y:S01]  /*0910*/  IMAD.MOV.U32 R0, RZ, RZ, RZ ;  /* 0x000000ffff007224 */ /* 0x000fe200078e00ff */
[C---:B--2---:R-:W-:Y:S01]  /*0920*/  SHF.L.U64.HI R3, R8.reuse, 0x3, R9 ;  /* 0x0000000308037819 */ /* 0x044fe20000010209 */
[----:B------:R-:W-:-:S07]  /*0930*/  IMAD.SHL.U32 R2, R8, 0x8, RZ ;  /* 0x0000000808027824 */ /* 0x000fce00078e00ff */
.L_x_74:
[----:B------:R-:W-:Y:S01]  /*0940*/  IMAD.MOV.U32 R23, RZ, RZ, R19 ;  /* 0x000000ffff177224 */ /* 0x000fe200078e0013 */
[----:B--2---:R-:W2:Y:S01]  /*0950*/  LDG.E.64 R14, desc[UR38][R6.64] ;  /* 0x00000026060e7981 */ /* 0x004ea2000c1e1b00 */
[-C--:B------:R-:W-:Y:S02]  /*0960*/  IMAD R12, R0, R8.reuse, RZ ;  /* 0x00000008000c7224 */ /* 0x080fe400078e02ff */
[----:B------:R-:W-:-:S04]  /*0970*/  IMAD.WIDE.U32 R10, R18, R8, R22 ;  /* 0x00000008120a7225 */ /* 0x000fc800078e0016 */
[----:B------:R-:W-:Y:S02]  /*0980*/  IMAD R23, R18, R9, R12 ;  /* 0x0000000912177224 */ /* 0x000fe400078e020c */
[----:B------:R-:W-:Y:S02]  /*0990*/  IMAD.SHL.U32 R28, R10, 0x8, RZ ;  /* 0x000000080a1c7824 */ /* 0x000fe400078e00ff */
[----:B------:R-:W-:-:S03]  /*09a0*/  IMAD.IADD R23, R11, 0x1, R23 ;  /* 0x000000010b177824 */ /* 0x000fc600078e0217 */
[----:B-1----:R-:W-:Y:S02]  /*09b0*/  IADD3 R20, P0, PT, R28, UR44, RZ ;  /* 0x0000002c1c147c10 */ /* 0x002fe4000ff1e0ff */
[----:B------:R-:W-:Y:S02]  /*09c0*/  SHF.L.U64.HI R23, R10, 0x3, R23 ;  /* 0x000000030a177819 */ /* 0x000fe40000010217 */
[----:B------:R-:W-:Y:S02]  /*09d0*/  IADD3 R16, P1, PT, R28, UR46, RZ ;  /* 0x0000002e1c107c10 */ /* 0x000fe4000ff3e0ff */
[C---:B------:R-:W-:Y:S02]  /*09e0*/  IADD3.X R21, PT, PT, R23.reuse, UR45, RZ, P0, !PT ;  /* 0x0000002d17157c10 */ /* 0x040fe400087fe4ff */
[----:B------:R-:W-:-:S03]  /*09f0*/  IADD3.X R17, PT, PT, R23, UR47, RZ, P1, !PT ;  /* 0x0000002f17117c10 */ /* 0x000fc60008ffe4ff */
[----:B------:R-:W2:Y:S04]  /*0a00*/  LDG.E.64 R10, desc[UR38][R20.64] ;  /* 0x00000026140a7981 */ /* 0x000ea8000c1e1b00 */
[----:B------:R-:W2:Y:S01]  /*0a10*/  LDG.E.64 R12, desc[UR38][R16.64] ;  /* 0x00000026100c7981 */ /* 0x000ea2000c1e1b00 */
[----:B0-----:R-:W-:Y:S02]  /*0a20*/  IADD3 R28, P0, PT, R28, UR48, RZ ;  /* 0x000000301c1c7c10 */ /* 0x001fe4000ff1e0ff */
[----:B------:R-:W-:Y:S02]  /*0a30*/  IADD3 R24, P1, PT, R2, R20, RZ ;  /* 0x0000001402187210 */ /* 0x000fe40007f3e0ff */
[----:B------:R-:W-:-:S03]  /*0a40*/  IADD3.X R29, PT, PT, R23, UR49, RZ, P0, !PT ;  /* 0x00000031171d7c10 */ /* 0x000fc600087fe4ff */
[----:B------:R-:W-:Y:S01]  /*0a50*/  IMAD.X R25, R3, 0x1, R21, P1 ;  /* 0x0000000103197824 */ /* 0x000fe200008e0615 */
[----:B--2---:R-:W-:Y:S01]  /*0a60*/  DFMA R12, R14, R10, R12 ;  /* 0x0000000a0e0c722b */ /* 0x004fe2000000000c */
[----:B------:R-:W-:-:S05]  /*0a70*/  IADD3 R14, P2, PT, R2, R16, RZ ;  /* 0x00000010020e7210 */ /* 0x000fca0007f5e0ff */
[----:B------:R-:W-:Y:S01]  /*0a80*/  IMAD.X R15, R3, 0x1, R17, P2 ;  /* 0x00000001030f7824 */ /* 0x000fe200010e0611 */
[----:B------:R0:W-:Y:S04]  /*0a90*/  STG.E.64 desc[UR38][R28.64], R12 ;  /* 0x0000000c1c007986 */ /* 0x0001e8000c101b26 */
[----:B------:R-:W2:Y:S04]  /*0aa0*/  LDG.E.64 R10, desc[UR38][R24.64] ;  /* 0x00000026180a7981 */ /* 0x000ea8000c1e1b00 */
[----:B------:R-:W2:Y:S04]  /*0ab0*/  LDG.E.64 R16, desc[UR38][R6.64] ;  /* 0x0000002606107981 */ /* 0x000ea8000c1e1b00 */
[----:B0-----:R-:W2:Y:S01]  /*0ac0*/  LDG.E.64 R12, desc[UR38][R14.64] ;  /* 0x000000260e0c7981 */ /* 0x001ea2000c1e1b00 */
[----:B------:R-:W-:-:S02]  /*0ad0*/  IADD3 R26, P0, PT, R2, R28, RZ ;  /* 0x0000001c021a7210 */ /* 0x000fc40007f1e0ff */
[----:B------:R-:W-:-:S03]  /*0ae0*/  IADD3 R20, P1, PT, R24, R2, RZ ;  /* 0x0000000218147210 */ /* 0x000fc60007f3e0ff */
[----:B------:R-:W-:Y:S02]  /*0af0*/  IMAD.X R27, R3, 0x1, R29, P0 ;  /* 0x00000001031b7824 */ /* 0x000fe400000e061d */
        /* <DEDUP_REMOVED lines=53> */
[-C--:B------:R-:W-:Y:S02]  /*0e50*/  IADD3 R24, P1, PT, R26, R2.reuse, RZ ;  /* 0x000000021a187210 */ /* 0x080fe40007f3e0ff */
[----:B------:R-:W-:Y:S01]  /*0e60*/  IADD3 R28, P2, PT, R10, R2, RZ ;  /* 0x000000020a1c7210 */ /* 0x000fe20007f5e0ff */
[--C-:B------:R-:W-:Y:S02]  /*0e70*/  IMAD.X R21, R21, 0x1, R3.reuse, P0 ;  /* 0x0000000115157824 */ /* 0x100fe400000e0603 */
[--C-:B------:R-:W-:Y:S02]  /*0e80*/  IMAD.X R25, R27, 0x1, R3.reuse, P1 ;  /* 0x000000011b197824 */ /* 0x100fe400008e0603 */
[----:B------:R-:W-:Y:S01]  /*0e90*/  IMAD.X R29, R11, 0x1, R3, P2 ;  /* 0x000000010b1d7824 */ /* 0x000fe200010e0603 */
[----:B--2---:R-:W-:-:S07]  /*0ea0*/  DFMA R12, R16, R12, R14 ;  /* 0x0000000c100c722b */ /* 0x004fce000000000e */
[----:B------:R2:W-:Y:S04]  /*0eb0*/  STG.E.64 desc[UR38][R20.64], R12 ;  /* 0x0000000c14007986 */ /* 0x0005e8000c101b26 */
[----:B------:R-:W3:Y:S04]  /*0ec0*/  LDG.E.64 R24, desc[UR38][R24.64] ;  /* 0x0000002618187981 */ /* 0x000ee8000c1e1b00 */
[----:B------:R-:W3:Y:S04]  /*0ed0*/  LDG.E.64 R28, desc[UR38][R28.64] ;  /* 0x000000261c1c7981 */ /* 0x000ee8000c1e1b00 */
[----:B------:R-:W3:Y:S01]  /*0ee0*/  LDG.E.64 R10, desc[UR38][R6.64] ;  /* 0x00000026060a7981 */ /* 0x000ee2000c1e1b00 */
[----:B------:R-:W-:-:S05]  /*0ef0*/  IADD3 R14, P0, PT, R20, R2, RZ ;  /* 0x00000002140e7210 */ /* 0x000fca0007f1e0ff */
[----:B------:R-:W-:Y:S01]  /*0f00*/  IMAD.X R15, R21, 0x1, R3, P0 ;  /* 0x00000001150f7824 */ /* 0x000fe200000e0603 */
[----:B------:R-:W-:-:S05]  /*0f10*/  IADD3 R18, P0, PT, R18, 0x8, RZ ;  /* 0x0000000812127810 */ /* 0x000fca0007f1e0ff */
[----:B------:R-:W-:Y:S01]  /*0f20*/  IMAD.X R0, RZ, RZ, R0, P0 ;  /* 0x000000ffff007224 */ /* 0x000fe200000e0600 */
[----:B------:R-:W-:-:S04]  /*0f30*/  ISETP.NE.U32.AND P0, PT, R18, UR36, PT ;  /* 0x0000002412007c0c */ /* 0x000fc8000bf05070 */
[----:B------:R-:W-:Y:S01]  /*0f40*/  ISETP.NE.AND.EX P0, PT, R0, R5, PT, P0 ;  /* 0x000000050000720c */ /* 0x000fe20003f05300 */
[----:B---3--:R-:W-:-:S07]  /*0f50*/  DFMA R10, R10, R24, R28 ;  /* 0x000000180a0a722b */ /* 0x008fce000000001c */
[----:B------:R2:W-:Y:S05]  /*0f60*/  STG.E.64 desc[UR38][R14.64], R10 ;  /* 0x0000000a0e007986 */ /* 0x0005ea000c101b26 */
[----:B------:R-:W-:Y:S05]  /*0f70*/  @P0 BRA `(.L_x_74) ;  /* 0xfffffff800700947 */ /* 0x000fea000383ffff */
[----:B------:R-:W-:Y:S05]  /*0f80*/  BSYNC.RECONVERGENT B0 ;  /* 0x0000000000007941 */ /* 0x000fea0003800200 */
.L_x_73:
[----:B------:R-:W0:Y:S01]  /*0f90*/  LDCU UR4, c[0x0][0x3b4] ;  /* 0x00007680ff0477ac */ /* 0x000e220008000800 */
[----:B--2---:R-:W-:Y:S02]  /*0fa0*/  IMAD.U32 R12, RZ, RZ, UR36 ;  /* 0x00000024ff0c7e24 */ /* 0x004fe4000f8e00ff */
[----:B0-----:R-:W-:-:S07]  /*0fb0*/  IMAD.U32 R0, RZ, RZ, UR4 ;  /* 0x00000004ff007e24 */ /* 0x001fce000f8e00ff */
.L_x_72:
        /* <DEDUP_REMOVED lines=10> */
[----:B------:R-:W2:Y:S01]  /*1060*/  LDCU.64 UR4, c[0x0][0x3a0] ;  /* 0x00007400ff0477ac */ /* 0x000ea20008000a00 */
[----:B------:R-:W-:Y:S01]  /*1070*/  IMAD.MOV.U32 R18, RZ, RZ, R22 ;  /* 0x000000ffff127224 */ /* 0x000fe200078e0016 */
[----:B------:R-:W3:Y:S01]  /*1080*/  LDG.E.64 R10, desc[UR38][R6.64] ;  /* 0x00000026060a7981 */ /* 0x000ee2000c1e1b00 */
[----:B------:R-:W4:Y:S01]  /*1090*/  LDCU.128 UR8, c[0x0][0x390] ;  /* 0x00007200ff0877ac */ /* 0x000f220008000c00 */
[----:B------:R-:W5:Y:S01]  /*10a0*/  LDCU.64 UR6, c[0x0][0x380] ;  /* 0x00007000ff0677ac */ /* 0x000f620008000a00 */
[----:B--2---:R-:W-:Y:S02]  /*10b0*/  IMAD R3, R0, UR4, RZ ;  /* 0x0000000400037c24 */ /* 0x004fe4000f8e02ff */
[----:B------:R-:W-:-:S04]  /*10c0*/  IMAD.WIDE.U32 R8, R12, UR4, R18 ;  /* 0x000000040c087c25 */ /* 0x000fc8000f8e0012 */
[----:B------:R-:W-:Y:S02]  /*10d0*/  IMAD R3, R12, UR5, R3 ;  /* 0x000000050c037c24 */ /* 0x000fe4000f8e0203 */
[----:B------:R-:W-:Y:S02]  /*10e0*/  IMAD.SHL.U32 R24, R8, 0x8, RZ ;  /* 0x0000000808187824 */ /* 0x000fe400078e00ff */
[----:B------:R-:W-:-:S03]  /*10f0*/  IMAD.IADD R5, R9, 0x1, R3 ;  /* 0x0000000109057824 */ /* 0x000fc600078e0203 */
[----:B----4-:R-:W-:Y:S02]  /*1100*/  IADD3 R2, P0, PT, R24, UR8, RZ ;  /* 0x0000000818027c10 */ /* 0x010fe4000ff1e0ff */
[----:B------:R-:W-:Y:S02]  /*1110*/  SHF.L.U64.HI R5, R8, 0x3, R5 ;  /* 0x0000000308057819 */ /* 0x000fe40000010205 */
[----:B------:R-:W-:Y:S02]  /*1120*/  IADD3 R8, P1, PT, R24, UR10, RZ ;  /* 0x0000000a18087c10 */ /* 0x000fe4000ff3e0ff */
[C---:B------:R-:W-:Y:S02]  /*1130*/  IADD3.X R3, PT, PT, R5.reuse, UR9, RZ, P0, !PT ;  /* 0x0000000905037c10 */ /* 0x040fe400087fe4ff */
[----:B------:R-:W-:-:S03]  /*1140*/  IADD3.X R9, PT, PT, R5, UR11, RZ, P1, !PT ;  /* 0x0000000b05097c10 */ /* 0x000fc60008ffe4ff */
[----:B------:R-:W3:Y:S04]  /*1150*/  LDG.E.64 R14, desc[UR38][R2.64] ;  /* 0x00000026020e7981 */ /* 0x000ee8000c1e1b00 */
[----:B------:R-:W3:Y:S01]  /*1160*/  LDG.E.64 R16, desc[UR38][R8.64] ;  /* 0x0000002608107981 */ /* 0x000ee2000c1e1b00 */
[----:B------:R-:W-:Y:S01]  /*1170*/  USHF.L.U32 UR8, UR4, 0x3, URZ ;  /* 0x0000000304087899 */ /* 0x000fe200080006ff */
[----:B-----5:R-:W-:Y:S01]  /*1180*/  IADD3 R24, P0, PT, R24, UR6, RZ ;  /* 0x0000000618187c10 */ /* 0x020fe2000ff1e0ff */
[----:B------:R-:W-:-:S04]  /*1190*/  USHF.L.U64.HI UR4, UR4, 0x3, UR5 ;  /* 0x0000000304047899 */ /* 0x000fc80008010205 */
[----:B------:R-:W-:Y:S02]  /*11a0*/  IADD3 R26, P1, PT, R2, UR8, RZ ;  /* 0x00000008021a7c10 */ /* 0x000fe4000ff3e0ff */
[----:B------:R-:W-:Y:S02]  /*11b0*/  IADD3 R28, P2, PT, R8, UR8, RZ ;  /* 0x00000008081c7c10 */ /* 0x000fe4000ff5e0ff */
[----:B------:R-:W-:Y:S02]  /*11c0*/  IADD3.X R25, PT, PT, R5, UR7, RZ, P0, !PT ;  /* 0x0000000705197c10 */ /* 0x000fe400087fe4ff */
[----:B------:R-:W-:Y:S02]  /*11d0*/  IADD3.X R27, PT, PT, R3, UR4, RZ, P1, !PT ;  /* 0x00000004031b7c10 */ /* 0x000fe40008ffe4ff */
[----:B------:R-:W-:Y:S01]  /*11e0*/  IADD3.X R29, PT, PT, R9, UR4, RZ, P2, !PT ;  /* 0x00000004091d7c10 */ /* 0x000fe200097fe4ff */
[----:B---3--:R-:W-:-:S07]  /*11f0*/  DFMA R10, R10, R14, R16 ;  /* 0x0000000e0a0a722b */ /* 0x008fce0000000010 */
[----:B------:R2:W-:Y:S04]  /*1200*/  STG.E.64 desc[UR38][R24.64], R10 ;  /* 0x0000000a18007986 */ /* 0x0005e8000c101b26 */
[----:B------:R-:W3:Y:S04]  /*1210*/  LDG.E.64 R2, desc[UR38][R26.64] ;  /* 0x000000261a027981 */ /* 0x000ee8000c1e1b00 */
[----:B------:R-:W3:Y:S04]  /*1220*/  LDG.E.64 R8, desc[UR38][R28.64] ;  /* 0x000000261c087981 */ /* 0x000ee8000c1e1b00 */
[----:B--2---:R-:W3:Y:S01]  /*1230*/  LDG.E.64 R10, desc[UR38][R6.64] ;  /* 0x00000026060a7981 */ /* 0x004ee2000c1e1b00 */
[----:B------:R-:W-:-:S02]  /*1240*/  IADD3 R14, P0, PT, R24, UR8, RZ ;  /* 0x00000008180e7c10 */ /* 0x000fc4000ff1e0ff */
        /* <DEDUP_REMOVED lines=20> */
[----:B------:R-:W3:Y:S01]  /*1390*/  LDG.E.64 R8, desc[UR38][R6.64] ;  /* 0x0000002606087981 */ /* 0x000ee2000c1e1b00 */
[----:B------:R-:W-:-:S04]  /*13a0*/  IADD3 R20, P0, PT, R2, UR8, RZ ;  /* 0x0000000802147c10 */ /* 0x000fc8000ff1e0ff */
[----:B------:R-:W-:Y:S02]  /*13b0*/  IADD3.X R21, PT, PT, R3, UR4, RZ, P0, !PT ;  /* 0x0000000403157c10 */ /* 0x000fe400087fe4ff */
[----:B------:R-:W-:-:S05]  /*13c0*/  IADD3 R12, P0, PT, R12, 0x4, RZ ;  /* 0x000000040c0c7810 */ /* 0x000fca0007f1e0ff */
[----:B------:R-:W-:Y:S01]  /*13d0*/  IMAD.X R0, RZ, RZ, R0, P0 ;  /* 0x000000ffff007224 */ /* 0x000fe200000e0600 */
[----:B---3--:R-:W-:-:S07]  /*13e0*/  DFMA R8, R8, R14, R16 ;  /* 0x0000000e0808722b */ /* 0x008fce0000000010 */
[----:B------:R2:W-:Y:S04]  /*13f0*/  STG.E.64 desc[UR38][R20.64], R8 ;  /* 0x0000000814007986 */ /* 0x0005e8000c101b26 */
.L_x_76:
[----:B------:R-:W-:Y:S05]  /*1400*/  BRA.U !UP1, `(.L_x_75) ;  /* 0x0000000109f87547 */ /* 0x000fea000b800000 */
[----:B------:R-:W-:Y:S01]  /*1410*/  UISETP.NE.U32.AND UP0, UPT, UR43, 0x1, UPT ;  /* 0x000000012b00788c */ /* 0x000fe2000bf05070 */
[----:B------:R-:W-:-:S03]  /*1420*/  LOP3.LUT P0, RZ, R4, 0x1, RZ, 0xc0, !PT ;  /* 0x0000000104ff7812 */ /* 0x000fc6000780c0ff */
[----:B------:R-:W-:-:S09]  /*1430*/  UISETP.NE.AND.EX UP0, UPT, URZ, URZ, UPT, UP0 ;  /* 0x000000ffff00728c */ /* 0x000fd2000bf05300 */
[----:B------:R-:W-:Y:S05]  /*1440*/  BRA.U !UP0, `(.L_x_77) ;  /* 0x0000000108907547 */ /* 0x000fea000b800000 */
[----:B------:R-:W3:Y:S01]  /*1450*/  LDCU.64 UR4, c[0x0][0x3a0] ;  /* 0x00007400ff0477ac */ /* 0x000ee20008000a00 */
[----:B------:R-:W-:Y:S01]  /*1460*/  IMAD.MOV.U32 R18, RZ, RZ, R22 ;  /* 0x000000ffff127224 */ /* 0x000fe200078e0016 */
[----:B--2---:R-:W2:Y:S01]  /*1470*/  LDG.E.64 R10, desc[UR38][R6.64] ;  /* 0x00000026060a7981 */ /* 0x004ea2000c1e1b00 */
[----:B------:R-:W4:Y:S01]  /*1480*/  LDCU.128 UR8, c[0x0][0x390] ;  /* 0x00007200ff0877ac */ /* 0x000f220008000c00 */
[----:B------:R-:W5:Y:S01]  /*1490*/  LDCU.64 UR6, c[0x0][0x380] ;  /* 0x00007000ff0677ac */ /* 0x000f620008000a00 */
[----:B---3--:R-:W-:Y:S02]  /*14a0*/  IMAD R5, R0, UR4, RZ ;  /* 0x0000000400057c24 */ /* 0x008fe4000f8e02ff */
[----:B------:R-:W-:-:S04]  /*14b0*/  IMAD.WIDE.U32 R2, R12, UR4, R18 ;  /* 0x000000040c027c25 */ /* 0x000fc8000f8e0012 */
[----:B------:R-:W-:Y:S02]  /*14c0*/  IMAD R5, R12, UR5, R5 ;  /* 0x000000050c057c24 */ /* 0x000fe4000f8e0205 */
[----:B------:R-:W-:Y:S02]  /*14d0*/  IMAD.SHL.U32 R13, R2, 0x8, RZ ;  /* 0x00000008020d7824 */ /* 0x000fe400078e00ff */
[----:B------:R-:W-:-:S03]  /*14e0*/  IMAD.IADD R5, R3, 0x1, R5 ;  /* 0x0000000103057824 */ /* 0x000fc600078e0205 */
[C---:B----4-:R-:W-:Y:S02]  /*14f0*/  IADD3 R4, P1, PT, R13.reuse, UR8, RZ ;  /* 0x000000080d047c10 */ /* 0x050fe4000ff3e0ff */
[----:B------:R-:W-:Y:S02]  /*1500*/  SHF.L.U64.HI R3, R2, 0x3, R5 ;  /* 0x0000000302037819 */ /* 0x000fe40000010205 */
[----:B------:R-:W-:Y:S02]  /*1510*/  IADD3 R8, P2, PT, R13, UR10, RZ ;  /* 0x0000000a0d087c10 */ /* 0x000fe4000ff5e0ff */
[C---:B------:R-:W-:Y:S02]  /*1520*/  IADD3.X R5, PT, PT, R3.reuse, UR9, RZ, P1, !PT ;  /* 0x0000000903057c10 */ /* 0x040fe40008ffe4ff */
[----:B------:R-:W-:-:S03]  /*1530*/  IADD3.X R9, PT, PT, R3, UR11, RZ, P2, !PT ;  /* 0x0000000b03097c10 */ /* 0x000fc600097fe4ff */
[----:B------:R-:W2:Y:S04]  /*1540*/  LDG.E.64 R14, desc[UR38][R4.64] ;  /* 0x00000026040e7981 */ /* 0x000ea8000c1e1b00 */
[----:B------:R-:W2:Y:S01]  /*1550*/  LDG.E.64 R16, desc[UR38][R8.64] ;  /* 0x0000002608107981 */ /* 0x000ea2000c1e1b00 */
        /* <DEDUP_REMOVED lines=8> */
[----:B--2---:R-:W-:-:S07]  /*15e0*/  DFMA R10, R10, R14, R16 ;  /* 0x0000000e0a0a722b */ /* 0x004fce0000000010 */
[----:B------:R3:W-:Y:S04]  /*15f0*/  STG.E.64 desc[UR38][R2.64], R10 ;  /* 0x0000000a02007986 */ /* 0x0007e8000c101b26 */
[----:B------:R-:W2:Y:S04]  /*1600*/  LDG.E.64 R8, desc[UR38][R20.64] ;  /* 0x0000002614087981 */ /* 0x000ea8000c1e1b00 */
[----:B------:R-:W2:Y:S04]  /*1610*/  LDG.E.64 R14, desc[UR38][R24.64] ;  /* 0x00000026180e7981 */ /* 0x000ea8000c1e1b00 */
[----:B------:R-:W2:Y:S01]  /*1620*/  LDG.E.64 R4, desc[UR38][R6.64] ;  /* 0x0000002606047981 */ /* 0x000ea2000c1e1b00 */
[----:B------:R-:W-:-:S04]  /*1630*/  IADD3 R16, P1, PT, R2, UR8, RZ ;  /* 0x0000000802107c10 */ /* 0x000fc8000ff3e0ff */
[----:B------:R-:W-:Y:S02]  /*1640*/  IADD3.X R17, PT, PT, R3, UR4, RZ, P1, !PT ;  /* 0x0000000403117c10 */ /* 0x000fe40008ffe4ff */
[----:B------:R-:W-:-:S05]  /*1650*/  IADD3 R12, P1, PT, R12, 0x2, RZ ;  /* 0x000000020c0c7810 */ /* 0x000fca0007f3e0ff */
[----:B------:R-:W-:Y:S01]  /*1660*/  IMAD.X R0, RZ, RZ, R0, P1 ;  /* 0x000000ffff007224 */ /* 0x000fe200008e0600 */
[----:B--2---:R-:W-:-:S07]  /*1670*/  DFMA R4, R4, R8, R14 ;  /* 0x000000080404722b */ /* 0x004fce000000000e */
[----:B------:R3:W-:Y:S04]  /*1680*/  STG.E.64 desc[UR38][R16.64], R4 ;  /* 0x0000000410007986 */ /* 0x0007e8000c101b26 */
.L_x_77:
[----:B------:R-:W-:Y:S05]  /*1690*/  @!P0 BRA `(.L_x_75) ;  /* 0x0000000000548947 */ /* 0x000fea0003800000 */
[----:B------:R-:W3:Y:S01]  /*16a0*/  LDCU.64 UR4, c[0x0][0x3a0] ;  /* 0x00007400ff0477ac */ /* 0x000ee20008000a00 */
[----:B------:R-:W-:Y:S01]  /*16b0*/  IMAD.MOV.U32 R18, RZ, RZ, R22 ;  /* 0x000000ffff127224 */ /* 0x000fe200078e0016 */
[----:B------:R-:W4:Y:S01]  /*16c0*/  LDG.E.64 R6, desc[UR38][R6.64] ;  /* 0x0000002606067981 */ /* 0x000f22000c1e1b00 */
[----:B------:R-:W5:Y:S01]  /*16d0*/  LDCU.128 UR8, c[0x0][0x390] ;  /* 0x00007200ff0877ac */ /* 0x000f620008000c00 */
[----:B---3--:R-:W-:Y:S02]  /*16e0*/  IMAD R5, R0, UR4, RZ ;  /* 0x0000000400057c24 */ /* 0x008fe4000f8e02ff */
[----:B--2---:R-:W-:-:S04]  /*16f0*/  IMAD.WIDE.U32 R2, R12, UR4, R18 ;  /* 0x000000040c027c25 */ /* 0x004fc8000f8e0012 */
[----:B------:R-:W-:Y:S01]  /*1700*/  IMAD R5, R12, UR5, R5 ;  /* 0x000000050c057c24 */ /* 0x000fe2000f8e0205 */
[----:B------:R-:W2:Y:S01]  /*1710*/  LDCU.64 UR4, c[0x0][0x380] ;  /* 0x00007000ff0477ac */ /* 0x000ea20008000a00 */
[----:B------:R-:W-:Y:S02]  /*1720*/  IMAD.SHL.U32 R10, R2, 0x8, RZ ;  /* 0x00000008020a7824 */ /* 0x000fe400078e00ff */
[----:B------:R-:W-:-:S03]  /*1730*/  IMAD.IADD R3, R3, 0x1, R5 ;  /* 0x0000000103037824 */ /* 0x000fc600078e0205 */
[----:B-----5:R-:W-:Y:S02]  /*1740*/  IADD3 R4, P1, PT, R10, UR10, RZ ;  /* 0x0000000a0a047c10 */ /* 0x020fe4000ff3e0ff */
[----:B------:R-:W-:Y:S02]  /*1750*/  SHF.L.U64.HI R0, R2, 0x3, R3 ;  /* 0x0000000302007819 */ /* 0x000fe40000010203 */
[----:B------:R-:W-:Y:S02]  /*1760*/  IADD3 R8, P0, PT, R10, UR8, RZ ;  /* 0x000000080a087c10 */ /* 0x000fe4000ff1e0ff */
[C---:B------:R-:W-:Y:S02]  /*1770*/  IADD3.X R5, PT, PT, R0.reuse, UR11, RZ, P1, !PT ;  /* 0x0000000b00057c10 */ /* 0x040fe40008ffe4ff */
[----:B------:R-:W-:-:S04]  /*1780*/  IADD3.X R9, PT, PT, R0, UR9, RZ, P0, !PT ;  /* 0x0000000900097c10 */ /* 0x000fc800087fe4ff */
[----:B------:R-:W4:Y:S04]  /*1790*/  LDG.E.64 R4, desc[UR38][R4.64] ;  /* 0x0000002604047981 */ /* 0x000f28000c1e1b00 */
[----:B------:R-:W4:Y:S01]  /*17a0*/  LDG.E.64 R2, desc[UR38][R8.64] ;  /* 0x0000002608027981 */ /* 0x000f22000c1e1b00 */
[----:B--2---:R-:W-:-:S04]  /*17b0*/  IADD3 R10, P0, PT, R10, UR4, RZ ;  /* 0x000000040a0a7c10 */ /* 0x004fc8000ff1e0ff */
[----:B------:R-:W-:Y:S01]  /*17c0*/  IADD3.X R11, PT, PT, R0, UR5, RZ, P0, !PT ;  /* 0x00000005000b7c10 */ /* 0x000fe200087fe4ff */
[----:B----4-:R-:W-:-:S07]  /*17d0*/  DFMA R2, R6, R2, R4 ;  /* 0x000000020602722b */ /* 0x010fce0000000004 */
[----:B------:R4:W-:Y:S04]  /*17e0*/  STG.E.64 desc[UR38][R10.64], R2 ;  /* 0x000000020a007986 */ /* 0x0009e8000c101b26 */
.L_x_75:
[----:B------:R-:W-:Y:S01]  /*17f0*/  ISETP.NE.U32.AND P0, PT, R22, RZ, PT ;  /* 0x000000ff1600720c */ /* 0x000fe20003f05070 */
[----:B------:R-:W-:Y:S03]  /*1800*/  BSSY.RECONVERGENT B7, `(.L_x_78) ;  /* 0x0000052000077945 */ /* 0x000fe60003800200 */
[----:B------:R-:W-:-:S13]  /*1810*/  ISETP.NE.AND.EX P0, PT, R19, RZ, PT, P0 ;  /* 0x000000ff1300720c */ /* 0x000fda0003f05300 */
[----:B------:R-:W-:Y:S05]  /*1820*/  @P0 BRA `(.L_x_79) ;  /* 0x00000004003c0947 */ /* 0x000fea0003800000 */
[----:B------:R-:W-:Y:S01]  /*1830*/  MOV R0, 0xc8 ;  /* 0x000000c800007802 */ /* 0x000fe20000000f00 */
[----:B------:R-:W5:Y:S01]  /*1840*/  LDCU.64 UR4, c[0x4][0xa8] ;  /* 0x01001500ff0477ac */ /* 0x000f620008000a00 */
[----:B------:R-:W-:Y:S02]  /*1850*/  CS2R R6, SRZ ;  /* 0x0000000000067805 */ /* 0x000fe4000001ff00 */
[----:B--234-:R2:W3:Y:S01]  /*1860*/  LDC.64 R2, c[0x4][R0] ;  /* 0x0100000000027b82 */ /* 0x01c4e20000000a00 */
[----:B-----5:R-:W-:Y:S02]  /*1870*/  IMAD.U32 R4, RZ, RZ, UR4 ;  /* 0x00000004ff047e24 */ /* 0x020fe4000f8e00ff */
[----:B--2---:R-:W-:-:S07]  /*1880*/  IMAD.U32 R5, RZ, RZ, UR5 ;  /* 0x00000005ff057e24 */ /* 0x004fce000f8e00ff */
[----:B------:R-:W-:-:S07]  /*1890*/  LEPC R20, `(.L_x_80) ;  /* 0x000000001014794e */ /* 0x000fce0000000000 */
[----:B01-3--:R-:W-:Y:S05]  /*18a0*/  CALL.ABS.NOINC R2 ;  /* 0x0000000002007343 */ /* 0x00bfea0003c00000 */
.L_x_80:
[----:B------:R-:W-:Y:S01]  /*18b0*/  BSSY.RECONVERGENT B6, `(.L_x_81) ;  /* 0x000003f000067945 */ /* 0x000fe20003800200 */
[----:B------:R-:W-:-:S07]  /*18c0*/  IMAD.MOV.U32 R2, RZ, RZ, RZ ;  /* 0x000000ffff027224 */ /* 0x000fce00078e00ff */
.L_x_86:
        /* <DEDUP_REMOVED lines=20> */
.L_x_82:
        /* <DEDUP_REMOVED lines=15> */
.L_x_83:
        /* <DEDUP_REMOVED lines=12> */
.L_x_84:
        /* <DEDUP_REMOVED lines=12> */
.L_x_85:
[----:B------:R-:W-:-:S13]  /*1c80*/  ISETP.NE.AND P6, PT, R24, RZ, PT ;  /* 0x000000ff1800720c */ /* 0x000fda0003fc5270 */
[----:B------:R-:W-:Y:S05]  /*1c90*/  @P6 BRA `(.L_x_86) ;  /* 0xfffffffc000c6947 */ /* 0x000fea000383ffff */
[----:B------:R-:W-:Y:S05]  /*1ca0*/  BSYNC.RECONVERGENT B6 ;  /* 0x0000000000067941 */ /* 0x000fea0003800200 */
.L_x_81:
[----:B------:R0:W1:Y:S01]  /*1cb0*/  LDC.64 R2, c[0x4][R18] ;  /* 0x0100000012027b82 */ /* 0x0000620000000a00 */
[----:B------:R-:W2:Y:S01]  /*1cc0*/  LDCU.64 UR4, c[0x4][0x8] ;  /* 0x01000100ff0477ac */ /* 0x000ea20008000a00 */
[----:B------:R-:W-:Y:S01]  /*1cd0*/  CS2R R6, SRZ ;  /* 0x0000000000067805 */ /* 0x000fe2000001ff00 */
[----:B--2---:R-:W-:Y:S02]  /*1ce0*/  IMAD.U32 R4, RZ, RZ, UR4 ;  /* 0x00000004ff047e24 */ /* 0x004fe4000f8e00ff */
[----:B0-----:R-:W-:-:S07]  /*1cf0*/  IMAD.U32 R5, RZ, RZ, UR5 ;  /* 0x00000005ff057e24 */ /* 0x001fce000f8e00ff */
[----:B------:R-:W-:-:S07]  /*1d00*/  LEPC R20, `(.L_x_79) ;  /* 0x000000001014794e */ /* 0x000fce0000000000 */
[----:B-1----:R-:W-:Y:S05]  /*1d10*/  CALL.ABS.NOINC R2 ;  /* 0x0000000002007343 */ /* 0x002fea0003c00000 */
.L_x_79:
[----:B01----:R-:W-:Y:S05]  /*1d20*/  BSYNC.RECONVERGENT B7 ;  /* 0x0000000000077941 */ /* 0x003fea0003800200 */
.L_x_78:
[----:B------:R-:W0:Y:S01]  /*1d30*/  LDCU.64 UR4, c[0x0][0x3a8] ;  /* 0x00007500ff0477ac */ /* 0x000e220008000a00 */
[----:B------:R-:W-:-:S05]  /*1d40*/  IADD3 R22, P0, PT, R22, UR42, RZ ;  /* 0x0000002a16167c10 */ /* 0x000fca000ff1e0ff */
[----:B------:R-:W-:Y:S01]  /*1d50*/  IMAD.X R19, RZ, RZ, R19, P0 ;  /* 0x000000ffff137224 */ /* 0x000fe200000e0613 */
[----:B0-----:R-:W-:-:S04]  /*1d60*/  ISETP.GE.U32.AND P0, PT, R22, UR4, PT ;  /* 0x0000000416007c0c */ /* 0x001fc8000bf06070 */
[----:B------:R-:W-:-:S13]  /*1d70*/  ISETP.GE.U32.AND.EX P0, PT, R19, UR5, PT, P0 ;  /* 0x0000000513007c0c */ /* 0x000fda000bf06100 */
[----:B------:R-:W-:Y:S05]  /*1d80*/  @!P0 BRA `(.L_x_87) ;  /* 0xffffffe800b08947 */ /* 0x000fea000383ffff */
[----:B------:R-:W-:Y:S05]  /*1d90*/  BSYNC.RECONVERGENT B8 ;  /* 0x0000000000087941 */ /* 0x000fea0003800200 */
.L_x_71:
[----:B------:R-:W-:Y:S05]  /*1da0*/  EXIT ;  /* 0x000000000000794d */ /* 0x000fea0003800000 */
.L_x_88:
        /* <DEDUP_REMOVED lines=13> */
.L_x_660:


//--------------------- .text._Z10dotProductPKdS0_Pdmmm --------------------------
	.section	.text._Z10dotProductPKdS0_Pdmmm,"ax",@progbits
	.align	128
        .global         _Z10dotProductPKdS0_Pdmmm
        .type           _Z10dotProductPKdS0_Pdmmm,@function
        .size           _Z10dotProductPKdS0_Pdmmm,(.L_x_661 - _Z10dotProductPKdS0_Pdmmm)
        .other          _Z10dotProductPKdS0_Pdmmm,@"STO_CUDA_ENTRY STV_DEFAULT"
_Z10dotProductPKdS0_Pdmmm:
.text._Z10dotProductPKdS0_Pdmmm:
        /* <DEDUP_REMOVED lines=20> */
[----:B------:R-:W3:Y:S01]  /*0140*/  LDCU.64 UR42, c[0x0][0x398] ;  /* 0x00007300ff2a77ac */ /* 0x000ee20008000a00 */
[----:B0-----:R-:W-:-:S04]  /*0150*/  UISETP.NE.U32.AND UP0, UPT, UR6, URZ, UPT ;  /* 0x000000ff0600728c */ /* 0x001fc8000bf05070 */
[----:B------:R-:W-:Y:S02]  /*0160*/  UISETP.NE.AND.EX UP0, UPT, UR7, URZ, UPT, UP0 ;  /* 0x000000ff0700728c */ /* 0x000fe4000bf05300 */
[----:B-1----:R-:W-:-:S07]  /*0170*/  UIMAD UR40, UR40, UR4, URZ ;  /* 0x00000004282872a4 */ /* 0x002fce000f8e02ff */
[----:B--23--:R-:W-:Y:S05]  /*0180*/  BRA.U UP0, `(.L_x_89) ;  /* 0x0000000100687547 */ /* 0x00cfea000b800000 */
.L_x_92:
[C---:B------:R-:W-:Y:S01]  /*0190*/  ISETP.NE.U32.AND P0, PT, R16.reuse, RZ, PT ;  /* 0x000000ff1000720c */ /* 0x040fe20003f05070 */
[----:B------:R-:W-:Y:S01]  /*01a0*/  BSSY.RECONVERGENT B6, `(.L_x_90) ;  /* 0x0000015000067945 */ /* 0x000fe20003800200 */
[----:B------:R-:W-:Y:S02]  /*01b0*/  IADD3 R16, P1, PT, R16, UR40, RZ ;  /* 0x0000002810107c10 */ /* 0x000fe4000ff3e0ff */
[----:B------:R-:W-:-:S03]  /*01c0*/  ISETP.NE.AND.EX P0, PT, R17, RZ, PT, P0 ;  /* 0x000000ff1100720c */ /* 0x000fc60003f05300 */
[----:B------:R-:W-:Y:S01]  /*01d0*/  IMAD.X R17, RZ, RZ, R17, P1 ;  /* 0x000000ffff117224 */ /* 0x000fe200008e0611 */
[----:B------:R-:W-:-:S04]  /*01e0*/  ISETP.GE.U32.AND P1, PT, R16, UR42, PT ;  /* 0x0000002a10007c0c */ /* 0x000fc8000bf26070 */
[----:B------:R-:W-:-:S04]  /*01f0*/  ISETP.GE.U32.AND.EX P1, PT, R17, UR43, PT, P1 ;  /* 0x0000002b11007c0c */ /* 0x000fc8000bf26110 */
[----:B------:R-:W-:Y:S01]  /*0200*/  P2R R18, PR, RZ, 0x2 ;  /* 0x00000002ff127803 */ /* 0x000fe20000000000 */
[----:B------:R-:W-:Y:S08]  /*0210*/  @P0 BRA `(.L_x_91) ;  /* 0x0000000000340947 */ /* 0x000ff00003800000 */
[----:B------:R-:W0:Y:S01]  /*0220*/  LDC.64 R2, c[0x0][0x390] ;  /* 0x0000e400ff027b82 */ /* 0x000e220000000a00 */
[----:B------:R-:W-:Y:S02]  /*0230*/  CS2R R12, SRZ ;  /* 0x00000000000c7805 */ /* 0x000fe4000001ff00 */
[----:B------:R-:W-:Y:S01]  /*0240*/  MOV R0, 0xc8 ;  /* 0x000000c800007802 */ /* 0x000fe20000000f00 */
[----:B------:R-:W1:Y:S01]  /*0250*/  LDCU.64 UR4, c[0x4][0xa0] ;  /* 0x01001400ff0477ac */ /* 0x000e620008000a00 */
[----:B0-----:R-:W2:Y:S03]  /*0260*/  LDG.E.64 R14, desc[UR36][R2.64] ;  /* 0x00000024020e7981 */ /* 0x001ea6000c1e1b00 */
[----:B------:R0:W3:Y:S01]  /*0270*/  LDC.64 R8, c[0x4][R0] ;  /* 0x0100000000087b82 */ /* 0x0000e20000000a00 */
[----:B-1----:R-:W-:Y:S02]  /*0280*/  IMAD.U32 R4, RZ, RZ, UR4 ;  /* 0x00000004ff047e24 */ /* 0x002fe4000f8e00ff */
[----:B------:R-:W-:-:S02]  /*0290*/  IMAD.U32 R5, RZ, RZ, UR5 ;  /* 0x00000005ff057e24 */ /* 0x000fc4000f8e00ff */
[----:B------:R-:W-:Y:S02]  /*02a0*/  IMAD.U32 R6, RZ, RZ, UR38 ;  /* 0x00000026ff067e24 */ /* 0x000fe4000f8e00ff */
[----:B------:R-:W-:Y:S01]  /*02b0*/  IMAD.U32 R7, RZ, RZ, UR39 ;  /* 0x00000027ff077e24 */ /* 0x000fe2000f8e00ff */
[----:B--23--:R0:W-:Y:S06]  /*02c0*/  STL.128 [R1], R12 ;  /* 0x0000000c01007387 */ /* 0x00c1ec0000100c00 */
[----:B------:R-:W-:-:S07]  /*02d0*/  LEPC R20, `(.L_x_91) ;  /* 0x000000001014794e */ /* 0x000fce0000000000 */
[----:B0-----:R-:W-:Y:S05]  /*02e0*/  CALL.ABS.NOINC R8 ;  /* 0x0000000008007343 */ /* 0x001fea0003c00000 */
.L_x_91:
[----:B------:R-:W-:Y:S05]  /*02f0*/  BSYNC.RECONVERGENT B6 ;  /* 0x0000000000067941 */ /* 0x000fea0003800200 */
.L_x_90:
[----:B------:R-:W-:-:S13]  /*0300*/  ISETP.NE.AND P6, PT, R18, RZ, PT ;  /* 0x000000ff1200720c */ /* 0x000fda0003fc5270 */
[----:B------:R-:W-:Y:S05]  /*0310*/  @!P6 BRA `(.L_x_92) ;  /* 0xfffffffc009ce947 */ /* 0x000fea000383ffff */
[----:B------:R-:W-:Y:S05]  /*0320*/  EXIT ;  /* 0x000000000000794d */ /* 0x000fea0003800000 */
.L_x_89:
[----:B------:R-:W0:Y:S01]  /*0330*/  LDCU.64 UR48, c[0x0][0x3a0] ;  /* 0x00007400ff3077ac */ /* 0x000e220008000a00 */
[----:B------:R-:W-:Y:S01]  /*0340*/  BSSY.RECONVERGENT B7, `(.L_x_93) ;  /* 0x00000e0000077945 */ /* 0x000fe20003800200 */
[----:B------:R-:W1:Y:S01]  /*0350*/  LDCU.128 UR44, c[0x0][0x380] ;  /* 0x00007000ff2c77ac */ /* 0x000e620008000c00 */
[----:B------:R-:W-:Y:S02]  /*0360*/  ULOP3.LUT UR43, UR6, 0x3, URZ, 0xc0, !UPT ;  /* 0x00000003062b7892 */ /* 0x000fe4000f8ec0ff */
[----:B------:R-:W-:Y:S02]  /*0370*/  ULOP3.LUT UR41, UR6, 0xfffffff8, URZ, 0xc0, !UPT ;  /* 0xfffffff806297892 */ /* 0x000fe4000f8ec0ff */
[----:B0-----:R-:W-:Y:S02]  /*0380*/  USHF.L.U64.HI UR50, UR48, 0x6, UR49 ;  /* 0x0000000630327899 */ /* 0x001fe40008010231 */
[----:B-1----:R-:W-:-:S12]  /*0390*/  USHF.L.U64.HI UR42, UR48, 0x3, UR49 ;  /* 0x00000003302a7899 */ /* 0x002fd80008010231 */
.L_x_102:
[----:B0-----:R-:W0:Y:S01]  /*03a0*/  LDCU.64 UR4, c[0x0][0x390] ;  /* 0x00007200ff0477ac */ /* 0x001e220008000a00 */
[C---:B------:R-:W-:Y:S01]  /*03b0*/  IMAD.SHL.U32 R5, R16.reuse, 0x8, RZ ;  /* 0x0000000810057824 */ /* 0x040fe200078e00ff */
[----:B------:R-:W-:Y:S01]  /*03c0*/  SHF.L.U64.HI R4, R16, 0x3, R17 ;  /* 0x0000000310047819 */ /* 0x000fe20000010211 */
[----:B-1----:R-:W1:Y:S03]  /*03d0*/  LDC.64 R8, c[0x0][0x3a8] ;  /* 0x0000ea00ff087b82 */ /* 0x002e660000000a00 */
[----:B0-23--:R-:W-:-:S04]  /*03e0*/  IADD3 R6, P0, PT, R5, UR4, RZ ;  /* 0x0000000405067c10 */ /* 0x00dfc8000ff1e0ff */
[----:B------:R-:W-:-:S05]  /*03f0*/  IADD3.X R7, PT, PT, R4, UR5, RZ, P0, !PT ;  /* 0x0000000504077c10 */ /* 0x000fca00087fe4ff */
[----:B-----5:R0:W5:Y:S01]  /*0400*/  LDG.E.64 R10, desc[UR36][R6.64] ;  /* 0x00000024060a7981 */ /* 0x020162000c1e1b00 */
[----:B-1----:R-:W-:Y:S01]  /*0410*/  ISETP.GE.U32.AND P0, PT, R8, 0x8, PT ;  /* 0x000000080800780c */ /* 0x002fe20003f06070 */
[----:B------:R-:W-:Y:S02]  /*0420*/  IMAD.U32 R2, RZ, RZ, UR48 ;  /* 0x00000030ff027e24 */ /* 0x000fe4000f8e00ff */
[----:B------:R-:W-:Y:S01]  /*0430*/  IMAD.MOV.U32 R0, RZ, RZ, RZ ;  /* 0x000000ffff007224 */ /* 0x000fe200078e00ff */
[----:B------:R-:W-:Y:S01]  /*0440*/  ISETP.GE.U32.AND.EX P0, PT, R9, RZ, PT, P0 ;  /* 0x000000ff0900720c */ /* 0x000fe20003f06100 */
[----:B------:R-:W-:Y:S02]  /*0450*/  IMAD.MOV.U32 R3, RZ, RZ, RZ ;  /* 0x000000ffff037224 */ /* 0x000fe400078e00ff */
[----:B------:R-:W-:-:S10]  /*0460*/  IMAD.SHL.U32 R2, R2, 0x8, RZ ;  /* 0x0000000802027824 */ /* 0x000fd400078e00ff */
[----:B0-----:R-:W-:Y:S05]  /*0470*/  @!P0 BRA `(.L_x_94) ;  /* 0x0000000400388947 */ /* 0x001fea0003800000 */
[----:B------:R-:W0:Y:S01]  /*0480*/  LDC R3, c[0x0][0x3ac] ;  /* 0x0000eb00ff037b82 */ /* 0x000e220000000800 */
[----:B------:R-:W-:Y:S01]  /*0490*/  BSSY.RECONVERGENT B0, `(.L_x_95) ;  /* 0x000004b000007945 */ /* 0x000fe20003800200 */
[----:B------:R-:W-:Y:S02]  /*04a0*/  IMAD.U32 R0, RZ, RZ, UR41 ;  /* 0x00000029ff007e24 */ /* 0x000fe4000f8e00ff */
[----:B0-----:R-:W-:-:S07]  /*04b0*/  IMAD.MOV.U32 R9, RZ, RZ, R3 ;  /* 0x000000ffff097224 */ /* 0x001fce00078e0003 */
.L_x_96:
[C---:B------:R-:W-:Y:S02]  /*04c0*/  IADD3 R26, P0, PT, R5.reuse, UR44, RZ ;  /* 0x0000002c051a7c10 */ /* 0x040fe4000ff1e0ff */
[----:B------:R-:W-:Y:S02]  /*04d0*/  IADD3 R22, P1, PT, R5, UR46, RZ ;  /* 0x0000002e05167c10 */ /* 0x000fe4000ff3e0ff */
[C---:B------:R-:W-:Y:S02]  /*04e0*/  IADD3.X R27, PT, PT, R4.reuse, UR45, RZ, P0, !PT ;  /* 0x0000002d041b7c10 */ /* 0x040fe400087fe4ff */
[----:B------:R-:W-:-:S03]  /*04f0*/  IADD3.X R23, PT, PT, R4, UR47, RZ, P1, !PT ;  /* 0x0000002f04177c10 */ /* 0x000fc60008ffe4ff */
[----:B------:R-:W2:Y:S04]  /*0500*/  LDG.E.64 R12, desc[UR36][R26.64] ;  /* 0x000000241a0c7981 */ /* 0x000ea8000c1e1b00 */
[----:B------:R-:W2:Y:S01]  /*0510*/  LDG.E.64 R14, desc[UR36][R22.64] ;  /* 0x00000024160e7981 */ /* 0x000ea2000c1e1b00 */
[-C--:B-1----:R-:W-:Y:S02]  /*0520*/  IADD3 R18, P0, PT, R26, R2.reuse, RZ ;  /* 0x000000021a127210 */ /* 0x082fe40007f1e0ff */
[----:B------:R-:W-:Y:S02]  /*0530*/  IADD3 R20, P1, PT, R22, R2, RZ ;  /* 0x0000000216147210 */ /* 0x000fe40007f3e0ff */
[----:B------:R-:W-:Y:S02]  /*0540*/  IADD3.X R19, PT, PT, R27, UR42, RZ, P0, !PT ;  /* 0x0000002a1b137c10 */ /* 0x000fe400087fe4ff */
[----:B------:R-:W-:Y:S01]  /*0550*/  IADD3.X R21, PT, PT, R23, UR42, RZ, P1, !PT ;  /* 0x0000002a17157c10 */ /* 0x000fe20008ffe4ff */
[----:B--2--5:R-:W-:-:S07]  /*0560*/  DFMA R12, R12, R14, R10 ;  /* 0x0000000e0c0c722b */ /* 0x024fce000000000a */
[----:B------:R0:W-:Y:S04]  /*0570*/  STG.E.64 desc[UR36][R6.64], R12 ;  /* 0x0000000c06007986 */ /* 0x0001e8000c101b24 */
[----:B------:R-:W2:Y:S04]  /*0580*/  LDG.E.64 R10, desc[UR36][R18.64] ;  /* 0x00000024120a7981 */ /* 0x000ea8000c1e1b00 */
[----:B------:R-:W2:Y:S01]  /*0590*/  LDG.E.64 R14, desc[UR36][R20.64] ;  /* 0x00000024140e7981 */ /* 0x000ea2000c1e1b00 */
[-C--:B------:R-:W-:Y:S02]  /*05a0*/  IADD3 R24, P0, PT, R18, R2.reuse, RZ ;  /* 0x0000000212187210 */ /* 0x080fe40007f1e0ff */
[----:B------:R-:W-:-:S02]  /*05b0*/  IADD3 R26, P1, PT, R20, R2, RZ ;  /* 0x00000002141a7210 */ /* 0x000fc40007f3e0ff */
[----:B------:R-:W-:Y:S02]  /*05c0*/  IADD3.X R25, PT, PT, R19, UR42, RZ, P0, !PT ;  /* 0x0000002a13197c10 */ /* 0x000fe400087fe4ff */
[----:B------:R-:W-:Y:S01]  /*05d0*/  IADD3.X R27, PT, PT, R21, UR42, RZ, P1, !PT ;  /* 0x0000002a151b7c10 */ /* 0x000fe20008ffe4ff */
[----:B--2---:R-:W-:-:S07]  /*05e0*/  DFMA R10, R10, R14, R12 ;  /* 0x0000000e0a0a722b */ /* 0x004fce000000000c */
[----:B------:R1:W-:Y:S04]  /*05f0*/  STG.E.64 desc[UR36][R6.64], R10 ;  /* 0x0000000a06007986 */ /* 0x0003e8000c101b24 */
[----:B------:R-:W2:Y:S04]  /*0600*/  LDG.E.64 R22, desc[UR36][R24.64] ;  /* 0x0000002418167981 */ /* 0x000ea8000c1e1b00 */
[----:B------:R-:W2:Y:S01]  /*0610*/  LDG.E.64 R14, desc[UR36][R26.64] ;  /* 0x000000241a0e7981 */ /* 0x000ea2000c1e1b00 */
[-C--:B0-----:R-:W-:Y:S02]  /*0620*/  IADD3 R12, P0, PT, R24, R2.reuse, RZ ;  /* 0x00000002180c7210 */ /* 0x081fe40007f1e0ff */
[----:B------:R-:W-:-:S02]  /*0630*/  IADD3 R18, P1, PT, R26, R2, RZ ;  /* 0x000000021a127210 */ /* 0x000fc40007f3e0ff */
[----:B------:R-:W-:Y:S02]  /*0640*/  IADD3.X R13, PT, PT, R25, UR42, RZ, P0, !PT ;  /* 0x0000002a190d7c10 */ /* 0x000fe400087fe4ff */
[----:B------:R-:W-:Y:S01]  /*0650*/  IADD3.X R19, PT, PT, R27, UR42, RZ, P1, !PT ;  /* 0x0000002a1b137c10 */ /* 0x000fe20008ffe4ff */
[----:B--2---:R-:W-:-:S07]  /*0660*/  DFMA R14, R22, R14, R10 ;  /* 0x0000000e160e722b */ /* 0x004fce000000000a */
[----:B------:R0:W-:Y:S04]  /*0670*/  STG.E.64 desc[UR36][R6.64], R14 ;  /* 0x0000000e06007986 */ /* 0x0001e8000c101b24 */
[----:B------:R-:W2:Y:S04]  /*0680*/  LDG.E.64 R22, desc[UR36][R12.64] ;  /* 0x000000240c167981 */ /* 0x000ea8000c1e1b00 */
[----:B------:R-:W2:Y:S01]  /*0690*/  LDG.E.64 R20, desc[UR36][R18.64] ;  /* 0x0000002412147981 */ /* 0x000ea2000c1e1b00 */
[-C--:B-1----:R-:W-:Y:S02]  /*06a0*/  IADD3 R10, P0, PT, R12, R2.reuse, RZ ;  /* 0x000000020c0a7210 */ /* 0x082fe40007f1e0ff */
        /* <DEDUP_REMOVED lines=31> */
[----:B------:R-:W-:Y:S01]  /*08a0*/  IADD3 R0, P0, PT, R0, -0x8, RZ ;  /* 0xfffffff800007810 */ /* 0x000fe20007f1e0ff */
[----:B------:R-:W-:-:S03]  /*08b0*/  IMAD.U32 R12, RZ, RZ, UR48 ;  /* 0x00000030ff0c7e24 */ /* 0x000fc6000f8e00ff */
[----:B------:R-:W-:Y:S02]  /*08c0*/  IADD3.X R9, PT, PT, R9, -0x1, RZ, P0, !PT ;  /* 0xffffffff09097810 */ /* 0x000fe400007fe4ff */
[----:B------:R-:W-:Y:S02]  /*08d0*/  ISETP.NE.U32.AND P0, PT, R0, RZ, PT ;  /* 0x000000ff0000720c */ /* 0x000fe40003f05070 */
[----:B------:R-:W-:Y:S02]  /*08e0*/  LEA R5, P1, R12, R5, 0x6 ;  /* 0x000000050c057211 */ /* 0x000fe400078230ff */
[----:B------:R-:W-:Y:S02]  /*08f0*/  ISETP.NE.AND.EX P0, PT, R9, RZ, PT, P0 ;  /* 0x000000ff0900720c */ /* 0x000fe40003f05300 */
[----:B------:R-:W-:Y:S01]  /*0900*/  IADD3.X R4, PT, PT, R4, UR50, RZ, P1, !PT ;  /* 0x0000003204047c10 */ /* 0x000fe20008ffe4ff */
[----:B--2---:R-:W-:-:S07]  /*0910*/  DFMA R10, R22, R14, R24 ;  /* 0x0000000e160a722b */ /* 0x004fce0000000018 */
[----:B------:R1:W-:Y:S03]  /*0920*/  STG.E.64 desc[UR36][R6.64], R10 ;  /* 0x0000000a06007986 */ /* 0x0003e6000c101b24 */
[----:B------:R-:W-:Y:S05]  /*0930*/  @P0 BRA `(.L_x_96) ;  /* 0xfffffff800e00947 */ /* 0x000fea000383ffff */
[----:B------:R-:W-:Y:S05]  /*0940*/  BSYNC.RECONVERGENT B0 ;  /* 0x0000000000007941 */ /* 0x000fea0003800200 */
.L_x_95:
[----:B------:R-:W-:-:S07]  /*0950*/  IMAD.U32 R0, RZ, RZ, UR41 ;  /* 0x00000029ff007e24 */ /* 0x000fce000f8e00ff */
.L_x_94:
[----:B------:R-:W0:Y:S02]  /*0960*/  LDCU UR4, c[0x0][0x3a8] ;  /* 0x00007500ff0477ac */ /* 0x000e240008000800 */
[----:B0-----:R-:W-:-:S04]  /*0970*/  ULOP3.LUT UR4, UR4, 0x7, URZ, 0xc0, !UPT ;  /* 0x0000000704047892 */ /* 0x001fc8000f8ec0ff */
        /* <DEDUP_REMOVED lines=10> */
[----:B------:R-:W0:Y:S01]  /*0a20*/  LDCU.64 UR4, c[0x0][0x3a0] ;  /* 0x00007400ff0477ac */ /* 0x000e220008000a00 */
[----:B------:R-:W1:Y:S01]  /*0a30*/  LDCU.128 UR8, c[0x0][0x380] ;  /* 0x00007000ff0877ac */ /* 0x000e620008000c00 */
[----:B0-----:R-:W-:Y:S02]  /*0a40*/  IMAD R9, R3, UR4, RZ ;  /* 0x0000000403097c24 */ /* 0x001fe4000f8e02ff */
        /* <DEDUP_REMOVED lines=11> */
[-C--:B------:R-:W-:Y:S02]  /*0b00*/  IADD3 R12, P0, PT, R18, R2.reuse, RZ ;  /* 0x00000002120c7210 */ /* 0x080fe40007f1e0ff */
        /* <DEDUP_REMOVED lines=13> */
[----:B------:R-:W3:Y:S04]  /*0be0*/  LDG.E.64 R22, desc[UR36][R14.64] ;  /* 0x000000240e167981 */ /* 0x000ee8000c1e1b00 */
[----:B------:R-:W3:Y:S01]  /*0bf0*/  LDG.E.64 R24, desc[UR36][R18.64] ;  /* 0x0000002412187981 */ /* 0x000ee2000c1e1b00 */
[-C--:B------:R-:W-:Y:S02]  /*0c00*/  IADD3 R26, P0, PT, R14, R2.reuse, RZ ;  /* 0x000000020e1a7210 */ /* 0x080fe40007f1e0ff */
[----:B------:R-:W-:-:S02]  /*0c10*/  IADD3 R12, P1, PT, R18, R2, RZ ;  /* 0x00000002120c7210 */ /* 0x000fc40007f3e0ff */
[----:B------:R-:W-:Y:S02]  /*0c20*/  IADD3.X R27, PT, PT, R15, UR42, RZ, P0, !PT ;  /* 0x0000002a0f1b7c10 */ /* 0x000fe400087fe4ff */
[----:B------:R-:W-:Y:S01]  /*0c30*/  IADD3.X R13, PT, PT, R19, UR42, RZ, P1, !PT ;  /* 0x0000002a130d7c10 */ /* 0x000fe20008ffe4ff */
[----:B---3--:R-:W-:-:S07]  /*0c40*/  DFMA R22, R22, R24, R20 ;  /* 0x000000181616722b */ /* 0x008fce0000000014 */
[----:B------:R2:W-:Y:S04]  /*0c50*/  STG.E.64 desc[UR36][R6.64], R22 ;  /* 0x0000001606007986 */ /* 0x0005e8000c101b24 */
[----:B0-----:R-:W3:Y:S04]  /*0c60*/  LDG.E.64 R10, desc[UR36][R26.64] ;  /* 0x000000241a0a7981 */ /* 0x001ee8000c1e1b00 */
[----:B------:R-:W3:Y:S01]  /*0c70*/  LDG.E.64 R4, desc[UR36][R12.64] ;  /* 0x000000240c047981 */ /* 0x000ee2000c1e1b00 */
[----:B------:R-:W-:-:S05]  /*0c80*/  IADD3 R0, P0, PT, R0, 0x4, RZ ;  /* 0x0000000400007810 */ /* 0x000fca0007f1e0ff */
[----:B------:R-:W-:Y:S01]  /*0c90*/  IMAD.X R3, RZ, RZ, R3, P0 ;  /* 0x000000ffff037224 */ /* 0x000fe200000e0603 */
[----:B---3--:R-:W-:-:S07]  /*0ca0*/  DFMA R10, R10, R4, R22 ;  /* 0x000000040a0a722b */ /* 0x008fce0000000016 */
[----:B------:R2:W-:Y:S04]  /*0cb0*/  STG.E.64 desc[UR36][R6.64], R10 ;  /* 0x0000000a06007986 */ /* 0x0005e8000c101b24 */
.L_x_98:
[----:B------:R-:W-:Y:S05]  /*0cc0*/  BRA.U !UP1, `(.L_x_97) ;  /* 0x0000000109bc7547 */ /* 0x000fea000b800000 */
[----:B------:R-:W-:Y:S01]  /*0cd0*/  UISETP.NE.U32.AND UP0, UPT, UR43, 0x1, UPT ;  /* 0x000000012b00788c */ /* 0x000fe2000bf05070 */
[----:B------:R-:W-:-:S03]  /*0ce0*/  LOP3.LUT P0, RZ, R8, 0x1, RZ, 0xc0, !PT ;  /* 0x0000000108ff7812 */ /* 0x000fc6000780c0ff */
[----:B------:R-:W-:-:S09]  /*0cf0*/  UISETP.NE.AND.EX UP0, UPT, URZ, URZ, UPT, UP0 ;  /* 0x000000ffff00728c */ /* 0x000fd2000bf05300 */
[----:B------:R-:W-:Y:S05]  /*0d00*/  BRA.U !UP0, `(.L_x_99) ;  /* 0x0000000108687547 */ /* 0x000fea000b800000 */
[----:B------:R-:W0:Y:S01]  /*0d10*/  LDCU.64 UR4, c[0x0][0x3a0] ;  /* 0x00007400ff0477ac */ /* 0x000e220008000a00 */
[----:B------:R-:W3:Y:S01]  /*0d20*/  LDCU.128 UR8, c[0x0][0x380] ;  /* 0x00007000ff0877ac */ /* 0x000ee20008000c00 */
[----:B0-----:R-:W-:Y:S02]  /*0d30*/  IMAD R5, R3, UR4, RZ ;  /* 0x0000000403057c24 */ /* 0x001fe4000f8e02ff */
[----:B------:R-:W-:-:S04]  /*0d40*/  IMAD.WIDE.U32 R8, R0, UR4, R16 ;  /* 0x0000000400087c25 */ /* 0x000fc8000f8e0010 */
[----:B------:R-:W-:Y:S02]  /*0d50*/  IMAD R5, R0, UR5, R5 ;  /* 0x0000000500057c24 */ /* 0x000fe4000f8e0205 */
[----:B------:R-:W-:Y:S02]  /*0d60*/  IMAD.SHL.U32 R14, R8, 0x8, RZ ;  /* 0x00000008080e7824 */ /* 0x000fe400078e00ff */
[----:B------:R-:W-:-:S03]  /*0d70*/  IMAD.IADD R5, R9, 0x1, R5 ;  /* 0x0000000109057824 */ /* 0x000fc600078e0205 */
[----:B---3--:R-:W-:Y:S02]  /*0d80*/  IADD3 R4, P1, PT, R14, UR8, RZ ;  /* 0x000000080e047c10 */ /* 0x008fe4000ff3e0ff */
[----:B------:R-:W-:Y:S02]  /*0d90*/  SHF.L.U64.HI R8, R8, 0x3, R5 ;  /* 0x0000000308087819 */ /* 0x000fe40000010205 */
[----:B------:R-:W-:Y:S02]  /*0da0*/  IADD3 R14, P2, PT, R14, UR10, RZ ;  /* 0x0000000a0e0e7c10 */ /* 0x000fe4000ff5e0ff */
[C---:B------:R-:W-:Y:S02]  /*0db0*/  IADD3.X R5, PT, PT, R8.reuse, UR9, RZ, P1, !PT ;  /* 0x0000000908057c10 */ /* 0x040fe40008ffe4ff */
[----:B------:R-:W-:-:S03]  /*0dc0*/  IADD3.X R15, PT, PT, R8, UR11, RZ, P2, !PT ;  /* 0x0000000b080f7c10 */ /* 0x000fc600097fe4ff */
[----:B------:R-:W3:Y:S04]  /*0dd0*/  LDG.E.64 R8, desc[UR36][R4.64] ;  /* 0x0000002404087981 */ /* 0x000ee8000c1e1b00 */
[----:B------:R-:W3:Y:S01]  /*0de0*/  LDG.E.64 R12, desc[UR36][R14.64] ;  /* 0x000000240e0c7981 */ /* 0x000ee2000c1e1b00 */
[-C--:B-1----:R-:W-:Y:S02]  /*0df0*/  IADD3 R18, P1, PT, R4, R2.reuse, RZ ;  /* 0x0000000204127210 */ /* 0x082fe40007f3e0ff */
[----:B--2---:R-:W-:Y:S02]  /*0e00*/  IADD3 R20, P2, PT, R14, R2, RZ ;  /* 0x000000020e147210 */ /* 0x004fe40007f5e0ff */
[----:B------:R-:W-:Y:S02]  /*0e10*/  IADD3.X R19, PT, PT, R5, UR42, RZ, P1, !PT ;  /* 0x0000002a05137c10 */ /* 0x000fe40008ffe4ff */
[----:B------:R-:W-:Y:S01]  /*0e20*/  IADD3.X R21, PT, PT, R15, UR42, RZ, P2, !PT ;  /* 0x0000002a0f157c10 */ /* 0x000fe200097fe4ff */
[----:B---3-5:R-:W-:-:S07]  /*0e30*/  DFMA R8, R8, R12, R10 ;  /* 0x0000000c0808722b */ /* 0x028fce000000000a */
[----:B------:R0:W-:Y:S04]  /*0e40*/  STG.E.64 desc[UR36][R6.64], R8 ;  /* 0x0000000806007986 */ /* 0x0001e8000c101b24 */
[----:B------:R-:W2:Y:S04]  /*0e50*/  LDG.E.64 R10, desc[UR36][R18.64] ;  /* 0x00000024120a7981 */ /* 0x000ea8000c1e1b00 */
[----:B------:R-:W2:Y:S01]  /*0e60*/  LDG.E.64 R12, desc[UR36][R20.64] ;  /* 0x00000024140c7981 */ /* 0x000ea2000c1e1b00 */
[----:B------:R-:W-:-:S05]  /*0e70*/  IADD3 R0, P1, PT, R0, 0x2, RZ ;  /* 0x0000000200007810 */ /* 0x000fca0007f3e0ff */
[----:B------:R-:W-:Y:S01]  /*0e80*/  IMAD.X R3, RZ, RZ, R3, P1 ;  /* 0x000000ffff037224 */ /* 0x000fe200008e0603 */
[----:B--2---:R-:W-:-:S07]  /*0e90*/  DFMA R10, R10, R12, R8 ;  /* 0x0000000c0a0a722b */ /* 0x004fce0000000008 */
[----:B------:R0:W-:Y:S04]  /*0ea0*/  STG.E.64 desc[UR36][R6.64], R10 ;  /* 0x0000000a06007986 */ /* 0x0001e8000c101b24 */
.L_x_99:
[----:B------:R-:W-:Y:S05]  /*0eb0*/  @!P0 BRA `(.L_x_97) ;  /* 0x0000000000408947 */ /* 0x000fea0003800000 */
[----:B------:R-:W3:Y:S01]  /*0ec0*/  LDCU.64 UR4, c[0x0][0x3a0] ;  /* 0x00007400ff0477ac */ /* 0x000ee20008000a00 */
[----:B------:R-:W0:Y:S01]  /*0ed0*/  LDCU.128 UR8, c[0x0][0x380] ;  /* 0x00007000ff0877ac */ /* 0x000e220008000c00 */
[----:B---3--:R-:W-:Y:S02]  /*0ee0*/  IMAD R5, R3, UR4, RZ ;  /* 0x0000000403057c24 */ /* 0x008fe4000f8e02ff */
[----:B------:R-:W-:-:S04]  /*0ef0*/  IMAD.WIDE.U32 R2, R0, UR4, R16 ;  /* 0x0000000400027c25 */ /* 0x000fc8000f8e0010 */
[----:B------:R-:W-:Y:S02]  /*0f00*/  IMAD R5, R0, UR5, R5 ;  /* 0x0000000500057c24 */ /* 0x000fe4000f8e0205 */
[----:B------:R-:W-:Y:S02]  /*0f10*/  IMAD.SHL.U32 R4, R2, 0x8, RZ ;  /* 0x0000000802047824 */ /* 0x000fe400078e00ff */
[----:B------:R-:W-:-:S03]  /*0f20*/  IMAD.IADD R3, R3, 0x1, R5 ;  /* 0x0000000103037824 */ /* 0x000fc600078e0205 */
[----:B0-----:R-:W-:Y:S02]  /*0f30*/  IADD3 R8, P0, PT, R4, UR8, RZ ;  /* 0x0000000804087c10 */ /* 0x001fe4000ff1e0ff */
[----:B------:R-:W-:Y:S02]  /*0f40*/  SHF.L.U64.HI R2, R2, 0x3, R3 ;  /* 0x0000000302027819 */ /* 0x000fe40000010203 */
[----:B------:R-:W-:Y:S02]  /*0f50*/  IADD3 R4, P1, PT, R4, UR10, RZ ;  /* 0x0000000a04047c10 */ /* 0x000fe4000ff3e0ff */
[C---:B------:R-:W-:Y:S02]  /*0f60*/  IADD3.X R9, PT, PT, R2.reuse, UR9, RZ, P0, !PT ;  /* 0x0000000902097c10 */ /* 0x040fe400087fe4ff */
[----:B------:R-:W-:-:S03]  /*0f70*/  IADD3.X R5, PT, PT, R2, UR11, RZ, P1, !PT ;  /* 0x0000000b02057c10 */ /* 0x000fc60008ffe4ff */
[----:B------:R-:W3:Y:S04]  /*0f80*/  LDG.E.64 R2, desc[UR36][R8.64] ;  /* 0x0000002408027981 */ /* 0x000ee8000c1e1b00 */
[----:B------:R-:W3:Y:S02]  /*0f90*/  LDG.E.64 R4, desc[UR36][R4.64] ;  /* 0x0000002404047981 */ /* 0x000ee4000c1e1b00 */
[----:B---3-5:R-:W-:-:S07]  /*0fa0*/  DFMA R2, R2, R4, R10 ;  /* 0x000000040202722b */ /* 0x028fce000000000a */
[----:B------:R3:W-:Y:S04]  /*0fb0*/  STG.E.64 desc[UR36][R6.64], R2 ;  /* 0x0000000206007986 */ /* 0x0007e8000c101b24 */
.L_x_97:
[----:B------:R-:W-:Y:S01]  /*0fc0*/  ISETP.NE.U32.AND P0, PT, R16, RZ, PT ;  /* 0x000000ff1000720c */ /* 0x000fe20003f05070 */
[----:B------:R-:W-:Y:S03]  /*0fd0*/  BSSY.RECONVERGENT B6, `(.L_x_100) ;  /* 0x0000010000067945 */ /* 0x000fe60003800200 */
[----:B------:R-:W-:-:S13]  /*0fe0*/  ISETP.NE.AND.EX P0, PT, R17, RZ, PT, P0 ;  /* 0x000000ff1100720c */ /* 0x000fda0003f05300 */
[----:B------:R-:W-:Y:S05]  /*0ff0*/  @P0 BRA `(.L_x_101) ;  /* 0x0000000000340947 */ /* 0x000fea0003800000 */
[----:B---3--:R-:W3:Y:S01]  /*1000*/  LDC.64 R2, c[0x0][0x390] ;  /* 0x0000e400ff027b82 */ /* 0x008ee20000000a00 */
[----:B------:R-:W-:Y:S02]  /*1010*/  CS2R R12, SRZ ;  /* 0x00000000000c7805 */ /* 0x000fe4000001ff00 */
[----:B------:R-:W-:Y:S01]  /*1020*/  MOV R0, 0xc8 ;  /* 0x000000c800007802 */ /* 0x000fe20000000f00 */
[----:B------:R-:W4:Y:S01]  /*1030*/  LDCU.64 UR4, c[0x4][0xa0] ;  /* 0x01001400ff0477ac */ /* 0x000f220008000a00 */
[----:B---3--:R-:W3:Y:S03]  /*1040*/  LDG.E.64 R14, desc[UR36][R2.64] ;  /* 0x00000024020e7981 */ /* 0x008ee6000c1e1b00 */
[----:B0-----:R0:W0:Y:S01]  /*1050*/  LDC.64 R8, c[0x4][R0] ;  /* 0x0100000000087b82 */ /* 0x0010220000000a00 */
[----:B----4-:R-:W-:Y:S02]  /*1060*/  IMAD.U32 R4, RZ, RZ, UR4 ;  /* 0x00000004ff047e24 */ /* 0x010fe4000f8e00ff */
[----:B------:R-:W-:-:S02]  /*1070*/  IMAD.U32 R5, RZ, RZ, UR5 ;  /* 0x00000005ff057e24 */ /* 0x000fc4000f8e00ff */
[----:B-12---:R-:W-:Y:S02]  /*1080*/  IMAD.U32 R6, RZ, RZ, UR38 ;  /* 0x00000026ff067e24 */ /* 0x006fe4000f8e00ff */
[----:B------:R-:W-:Y:S01]  /*1090*/  IMAD.U32 R7, RZ, RZ, UR39 ;  /* 0x00000027ff077e24 */ /* 0x000fe2000f8e00ff */
[----:B0--3--:R1:W-:Y:S06]  /*10a0*/  STL.128 [R1], R12 ;  /* 0x0000000c01007387 */ /* 0x0093ec0000100c00 */
[----:B------:R-:W-:-:S07]  /*10b0*/  LEPC R20, `(.L_x_101) ;  /* 0x000000001014794e */ /* 0x000fce0000000000 */
[----:B-1---5:R-:W-:Y:S05]  /*10c0*/  CALL.ABS.NOINC R8 ;  /* 0x0000000008007343 */ /* 0x022fea0003c00000 */
.L_x_101:
[----:B------:R-:W-:Y:S05]  /*10d0*/  BSYNC.RECONVERGENT B6 ;  /* 0x0000000000067941 */ /* 0x000fea0003800200 */
.L_x_100:
[----:B------:R-:W4:Y:S01]  /*10e0*/  LDCU.64 UR4, c[0x0][0x398] ;  /* 0x00007300ff0477ac */ /* 0x000f220008000a00 */
[----:B------:R-:W-:-:S05]  /*10f0*/  IADD3 R16, P0, PT, R16, UR40, RZ ;  /* 0x0000002810107c10 */ /* 0x000fca000ff1e0ff */
[----:B------:R-:W-:Y:S01]  /*1100*/  IMAD.X R17, RZ, RZ, R17, P0 ;  /* 0x000000ffff117224 */ /* 0x000fe200000e0611 */
[----:B----4-:R-:W-:-:S04]  /*1110*/  ISETP.GE.U32.AND P0, PT, R16, UR4, PT ;  /* 0x0000000410007c0c */ /* 0x010fc8000bf06070 */
[----:B------:R-:W-:-:S13]  /*1120*/  ISETP.GE.U32.AND.EX P0, PT, R17, UR5, PT, P0 ;  /* 0x0000000511007c0c */ /* 0x000fda000bf06100 */
[----:B------:R-:W-:Y:S05]  /*1130*/  @!P0 BRA `(.L_x_102) ;  /* 0xfffffff000988947 */ /* 0x000fea000383ffff */
[----:B------:R-:W-:Y:S05]  /*1140*/  BSYNC.RECONVERGENT B7 ;  /* 0x0000000000077941 */ /* 0x000fea0003800200 */
.L_x_93:
[----:B------:R-:W-:Y:S05]  /*1150*/  EXIT ;  /* 0x000000000000794d */ /* 0x000fea0003800000 */
.L_x_103:
        /* <DEDUP_REMOVED lines=10> */
.L_x_661:


//--------------------- .text._Z15computeResidualPdS_S_mmm --------------------------
	.section	.text._Z15computeResidualPdS_S_mmm,"ax",@progbits
	.align	128
        .global         _Z15computeResidualPdS_S_mmm
        .type           _Z15computeResidualPdS_S_mmm,@function
        .size           _Z15computeResidualPdS_S_mmm,(.L_x_662 - _Z15computeResidualPdS_S_mmm)
        .other          _Z15computeResidualPdS_S_mmm,@"STO_CUDA_ENTRY STV_DEFAULT"
_Z15computeResidualPdS_S_mmm:
.text._Z15computeResidualPdS_S_mmm:
        /* <DEDUP_REMOVED lines=17> */
[----:B------:R-:W-:Y:S01]  /*0110*/  ULOP3.LUT UR9, UR4, 0x7, URZ, 0xc0, !UPT ;  /* 0x0000000704097892 */ /* 0x000fe2000f8ec0ff */
[----:B------:R-:W1:Y:S01]  /*0120*/  LDCU.64 UR6, c[0x0][0x358] ;  /* 0x00006b00ff0677ac */ /* 0x000e620008000a00 */
[----:B------:R-:W2:Y:S01]  /*0130*/  LDCU.64 UR10, c[0x0][0x390] ;  /* 0x00007200ff0a77ac */ /* 0x000ea20008000a00 */
[----:B------:R-:W3:Y:S01]  /*0140*/  LDCU.128 UR12, c[0x0][0x380] ;  /* 0x00007000ff0c77ac */ /* 0x000ee20008000c00 */
[----:B------:R-:W-:Y:S01]  /*0150*/  ULOP3.LUT UR4, UR4, 0xfffffff8, URZ, 0xc0, !UPT ;  /* 0xfffffff804047892 */ /* 0x000fe2000f8ec0ff */
[C-C-:B0-----:R-:W-:Y:S01]  /*0160*/  SHF.L.U64.HI R0, R6.reuse, 0x6, R7.reuse ;  /* 0x0000000606007819 */ /* 0x141fe20000010207 */
[C---:B------:R-:W-:Y:S01]  /*0170*/  IMAD.SHL.U32 R4, R6.reuse, 0x8, RZ ;  /* 0x0000000806047824 */ /* 0x040fe200078e00ff */
[----:B-123--:R-:W-:-:S09]  /*0180*/  SHF.L.U64.HI R7, R6, 0x3, R7 ;  /* 0x0000000306077819 */ /* 0x00efd20000010207 */
.L_x_109:
[----:B01----:R-:W0:Y:S01]  /*0190*/  LDC.64 R8, c[0x0][0x3a8] ;  /* 0x0000ea00ff087b82 */ /* 0x003e220000000a00 */
[----:B------:R-:W-:Y:S01]  /*01a0*/  IMAD.MOV.U32 R26, RZ, RZ, RZ ;  /* 0x000000ffff1a7224 */ /* 0x000fe200078e00ff */
[----:B0-----:R-:W-:-:S04]  /*01b0*/  ISETP.GE.U32.AND P0, PT, R8, 0x8, PT ;  /* 0x000000080800780c */ /* 0x001fc80003f06070 */
[----:B------:R-:W-:Y:S01]  /*01c0*/  ISETP.GE.U32.AND.EX P0, PT, R9, RZ, PT, P0 ;  /* 0x000000ff0900720c */ /* 0x000fe20003f06100 */
[----:B------:R-:W-:-:S12]  /*01d0*/  IMAD.MOV.U32 R9, RZ, RZ, RZ ;  /* 0x000000ffff097224 */ /* 0x000fd800078e00ff */
[----:B------:R-:W-:Y:S05]  /*01e0*/  @!P0 BRA `(.L_x_104) ;  /* 0x0000000400748947 */ /* 0x000fea0003800000 */
[----:B------:R-:W0:Y:S01]  /*01f0*/  LDC R9, c[0x0][0x3ac] ;  /* 0x0000eb00ff097b82 */ /* 0x000e220000000800 */
[C---:B------:R-:W-:Y:S01]  /*0200*/  SHF.L.U64.HI R27, R2.reuse, 0x3, R3 ;  /* 0x00000003021b7819 */ /* 0x040fe20000010203 */
[----:B------:R-:W-:Y:S02]  /*0210*/  IMAD.SHL.U32 R25, R2, 0x8, RZ ;  /* 0x0000000802197824 */ /* 0x000fe400078e00ff */
[----:B------:R-:W-:Y:S02]  /*0220*/  IMAD.U32 R26, RZ, RZ, UR4 ;  /* 0x00000004ff1a7e24 */ /* 0x000fe4000f8e00ff */
[----:B0-----:R-:W-:-:S07]  /*0230*/  IMAD.MOV.U32 R24, RZ, RZ, R9 ;  /* 0x000000ffff187224 */ /* 0x001fce00078e0009 */
.L_x_105:
[C---:B------:R-:W-:Y:S02]  /*0240*/  IADD3 R20, P0, PT, R25.reuse, UR14, RZ ;  /* 0x0000000e19147c10 */ /* 0x040fe4000ff1e0ff */
[----:B0-----:R-:W-:Y:S02]  /*0250*/  IADD3 R18, P1, PT, R25, UR10, RZ ;  /* 0x0000000a19127c10 */ /* 0x001fe4000ff3e0ff */
[C---:B------:R-:W-:Y:S02]  /*0260*/  IADD3.X R21, PT, PT, R27.reuse, UR15, RZ, P0, !PT ;  /* 0x0000000f1b157c10 */ /* 0x040fe400087fe4ff */
[----:B------:R-:W-:-:S03]  /*0270*/  IADD3.X R19, PT, PT, R27, UR11, RZ, P1, !PT ;  /* 0x0000000b1b137c10 */ /* 0x000fc60008ffe4ff */
[----:B------:R-:W2:Y:S04]  /*0280*/  LDG.E.64 R12, desc[UR6][R20.64] ;  /* 0x00000006140c7981 */ /* 0x000ea8000c1e1b00 */
[----:B------:R-:W2:Y:S01]  /*0290*/  LDG.E.64 R22, desc[UR6][R18.64] ;  /* 0x0000000612167981 */ /* 0x000ea2000c1e1b00 */
[----:B------:R-:W-:Y:S02]  /*02a0*/  IADD3 R16, P0, PT, R25, UR12, RZ ;  /* 0x0000000c19107c10 */ /* 0x000fe4000ff1e0ff */
[----:B------:R-:W-:Y:S02]  /*02b0*/  IADD3 R10, P1, PT, R20, R4, RZ ;  /* 0x00000004140a7210 */ /* 0x000fe40007f3e0ff */
[----:B------:R-:W-:-:S03]  /*02c0*/  IADD3.X R17, PT, PT, R27, UR13, RZ, P0, !PT ;  /* 0x0000000d1b117c10 */ /* 0x000fc600087fe4ff */
[----:B------:R-:W-:Y:S01]  /*02d0*/  IMAD.X R11, R21, 0x1, R7, P1 ;  /* 0x00000001150b7824 */ /* 0x000fe200008e0607 */
[----:B--2---:R-:W-:Y:S01]  /*02e0*/  DADD R22, R12, -R22 ;  /* 0x000000000c167229 */ /* 0x004fe20000000816 */
[----:B------:R-:W-:-:S05]  /*02f0*/  IADD3 R12, P2, PT, R18, R4, RZ ;  /* 0x00000004120c7210 */ /* 0x000fca0007f5e0ff */
[----:B------:R-:W-:Y:S01]  /*0300*/  IMAD.X R13, R19, 0x1, R7, P2 ;  /* 0x00000001130d7824 */ /* 0x000fe200010e0607 */
[----:B------:R0:W-:Y:S04]  /*0310*/  STG.E.64 desc[UR6][R16.64], R22 ;  /* 0x0000001610007986 */ /* 0x0001e8000c101b06 */
[----:B------:R-:W2:Y:S04]  /*0320*/  LDG.E.64 R14, desc[UR6][R10.64] ;  /* 0x000000060a0e7981 */ /* 0x000ea8000c1e1b00 */
[----:B------:R-:W2:Y:S01]  /*0330*/  LDG.E.64 R28, desc[UR6][R12.64] ;  /* 0x000000060c1c7981 */ /* 0x000ea2000c1e1b00 */
[----:B------:R-:W-:-:S02]  /*0340*/  IADD3 R20, P0, PT, R16, R4, RZ ;  /* 0x0000000410147210 */ /* 0x000fc40007f1e0ff */
[----:B------:R-:W-:-:S03]  /*0350*/  IADD3 R18, P1, PT, R10, R4, RZ ;  /* 0x000000040a127210 */ /* 0x000fc60007f3e0ff */
[--C-:B------:R-:W-:Y:S02]  /*0360*/  IMAD.X R21, R17, 0x1, R7.reuse, P0 ;  /* 0x0000000111157824 */ /* 0x100fe400000e0607 */
[----:B------:R-:W-:Y:S01]  /*0370*/  IMAD.X R19, R11, 0x1, R7, P1 ;  /* 0x000000010b137824 */ /* 0x000fe200008e0607 */
[----:B--2---:R-:W-:Y:S01]  /*0380*/  DADD R28, R14, -R28 ;  /* 0x000000000e1c7229 */ /* 0x004fe2000000081c */
[----:B------:R-:W-:-:S05]  /*0390*/  IADD3 R14, P2, PT, R12, R4, RZ ;  /* 0x000000040c0e7210 */ /* 0x000fca0007f5e0ff */
[----:B------:R-:W-:Y:S01]  /*03a0*/  IMAD.X R15, R13, 0x1, R7, P2 ;  /* 0x000000010d0f7824 */ /* 0x000fe200010e0607 */
[----:B------:R1:W-:Y:S04]  /*03b0*/  STG.E.64 desc[UR6][R20.64], R28 ;  /* 0x0000001c14007986 */ /* 0x0003e8000c101b06 */
[----:B0-----:R-:W2:Y:S04]  /*03c0*/  LDG.E.64 R16, desc[UR6][R18.64] ;  /* 0x0000000612107981 */ /* 0x001ea8000c1e1b00 */
        /* <DEDUP_REMOVED lines=9> */
[----:B-1----:R-:W2:Y:S04]  /*0460*/  LDG.E.64 R28, desc[UR6][R16.64] ;  /* 0x00000006101c7981 */ /* 0x002ea8000c1e1b00 */
[----:B0-----:R-:W2:Y:S01]  /*0470*/  LDG.E.64 R10, desc[UR6][R12.64] ;  /* 0x000000060c0a7981 */ /* 0x001ea2000c1e1b00 */
[----:B------:R-:W-:-:S02]  /*0480*/  IADD3 R20, P0, PT, R22, R4, RZ ;  /* 0x0000000416147210 */ /* 0x000fc40007f1e0ff */
[-C--:B------:R-:W-:Y:S02]  /*0490*/  IADD3 R14, P1, PT, R12, R4.reuse, RZ ;  /* 0x000000040c0e7210 */ /* 0x080fe40007f3e0ff */
[----:B------:R-:W-:Y:S01]  /*04a0*/  IADD3 R18, P2, PT, R16, R4, RZ ;  /* 0x0000000410127210 */ /* 0x000fe20007f5e0ff */
[--C-:B------:R-:W-:Y:S02]  /*04b0*/  IMAD.X R21, R23, 0x1, R7.reuse, P0 ;  /* 0x0000000117157824 */ /* 0x100fe400000e0607 */
[--C-:B------:R-:W-:Y:S02]  /*04c0*/  IMAD.X R15, R13, 0x1, R7.reuse, P1 ;  /* 0x000000010d0f7824 */ /* 0x100fe400008e0607 */
[----:B------:R-:W-:Y:S01]  /*04d0*/  IMAD.X R19, R17, 0x1, R7, P2 ;  /* 0x0000000111137824 */ /* 0x000fe200010e0607 */
[----:B--2---:R-:W-:-:S07]  /*04e0*/  DADD R28, R10, -R28 ;  /* 0x000000000a1c7229 */ /* 0x004fce000000081c */
[----:B------:R-:W-:Y:S04]  /*04f0*/  STG.E.64 desc[UR6][R20.64], R28 ;  /* 0x0000001c14007986 */ /* 0x000fe8000c101b06 */
[----:B------:R-:W2:Y:S04]  /*0500*/  LDG.E.64 R10, desc[UR6][R14.64] ;  /* 0x000000060e0a7981 */ /* 0x000ea8000c1e1b00 */
[----:B------:R-:W2:Y:S01]  /*0510*/  LDG.E.64 R12, desc[UR6][R18.64] ;  /* 0x00000006120c7981 */ /* 0x000ea2000c1e1b00 */
[-C--:B------:R-:W-:Y:S02]  /*0520*/  IADD3 R22, P0, PT, R20, R4.reuse, RZ ;  /* 0x0000000414167210 */ /* 0x080fe40007f1e0ff */
[----:B------:R-:W-:-:S03]  /*0530*/  IADD3 R16, P1, PT, R14, R4, RZ ;  /* 0x000000040e107210 */ /* 0x000fc60007f3e0ff */
[--C-:B------:R-:W-:Y:S02]  /*0540*/  IMAD.X R23, R21, 0x1, R7.reuse, P0 ;  /* 0x0000000115177824 */ /* 0x100fe400000e0607 */
[----:B------:R-:W-:Y:S01]  /*0550*/  IMAD.X R17, R15, 0x1, R7, P1 ;  /* 0x000000010f117824 */ /* 0x000fe200008e0607 */
[----:B--2---:R-:W-:Y:S01]  /*0560*/  DADD R12, R10, -R12 ;  /* 0x000000000a0c7229 */ /* 0x004fe2000000080c */
[----:B------:R-:W-:-:S05]  /*0570*/  IADD3 R10, P2, PT, R18, R4, RZ ;  /* 0x00000004120a7210 */ /* 0x000fca0007f5e0ff */
[----:B------:R-:W-:Y:S01]  /*0580*/  IMAD.X R11, R19, 0x1, R7, P2 ;  /* 0x00000001130b7824 */ /* 0x000fe200010e0607 */
[----:B------:R0:W-:Y:S04]  /*0590*/  STG.E.64 desc[UR6][R22.64], R12 ;  /* 0x0000000c16007986 */ /* 0x0001e8000c101b06 */
        /* <DEDUP_REMOVED lines=9> */
[----:B------:R0:W-:Y:S04]  /*0630*/  STG.E.64 desc[UR6][R28.64], R14 ;  /* 0x0000000e1c007986 */ /* 0x0001e8000c101b06 */
[----:B------:R-:W2:Y:S04]  /*0640*/  LDG.E.64 R12, desc[UR6][R20.64] ;  /* 0x00000006140c7981 */ /* 0x000ea8000c1e1b00 */
[----:B0-----:R-:W2:Y:S01]  /*0650*/  LDG.E.64 R14, desc[UR6][R18.64] ;  /* 0x00000006120e7981 */ /* 0x001ea2000c1e1b00 */
[-C--:B------:R-:W-:Y:S02]  /*0660*/  IADD3 R10, P0, PT, R28, R4.reuse, RZ ;  /* 0x000000041c0a7210 */ /* 0x080fe40007f1e0ff */
[----:B------:R-:W-:-:S02]  /*0670*/  IADD3 R16, P1, PT, R20, R4, RZ ;  /* 0x0000000414107210 */ /* 0x000fc40007f3e0ff */
[----:B------:R-:W-:Y:S01]  /*0680*/  IADD3 R22, P2, PT, R18, R4, RZ ;  /* 0x0000000412167210 */ /* 0x000fe20007f5e0ff */
[--C-:B------:R-:W-:Y:S02]  /*0690*/  IMAD.X R11, R29, 0x1, R7.reuse, P0 ;  /* 0x000000011d0b7824 */ /* 0x100fe400000e0607 */
[--C-:B------:R-:W-:Y:S02]  /*06a0*/  IMAD.X R17, R21, 0x1, R7.reuse, P1 ;  /* 0x0000000115117824 */ /* 0x100fe400008e0607 */
[----:B------:R-:W-:Y:S01]  /*06b0*/  IMAD.X R23, R19, 0x1, R7, P2 ;  /* 0x0000000113177824 */ /* 0x000fe200010e0607 */
[----:B--2---:R-:W-:-:S07]  /*06c0*/  DADD R12, R12, -R14 ;  /* 0x000000000c0c7229 */ /* 0x004fce000000080e */
[----:B------:R0:W-:Y:S04]  /*06d0*/  STG.E.64 desc[UR6][R10.64], R12 ;  /* 0x0000000c0a007986 */ /* 0x0001e8000c101b06 */
[----:B------:R-:W2:Y:S04]  /*06e0*/  LDG.E.64 R16, desc[UR6][R16.64] ;  /* 0x0000000610107981 */ /* 0x000ea8000c1e1b00 */
[----:B------:R-:W2:Y:S01]  /*06f0*/  LDG.E.64 R22, desc[UR6][R22.64] ;  /* 0x0000000616167981 */ /* 0x000ea2000c1e1b00 */
[----:B------:R-:W-:-:S05]  /*0700*/  IADD3 R14, P0, PT, R10, R4, RZ ;  /* 0x000000040a0e7210 */ /* 0x000fca0007f1e0ff */
[----:B------:R-:W-:Y:S01]  /*0710*/  IMAD.X R15, R11, 0x1, R7, P0 ;  /* 0x000000010b0f7824 */ /* 0x000fe200000e0607 */
[----:B------:R-:W-:-:S04]  /*0720*/  IADD3 R26, P0, PT, R26, -0x8, RZ ;  /* 0xfffffff81a1a7810 */ /* 0x000fc80007f1e0ff */
[----:B------:R-:W-:Y:S02]  /*0730*/  IADD3.X R24, PT, PT, R24, -0x1, RZ, P0, !PT ;  /* 0xffffffff18187810 */ /* 0x000fe400007fe4ff */
[----:B------:R-:W-:-:S04]  /*0740*/  ISETP.NE.U32.AND P0, PT, R26, RZ, PT ;  /* 0x000000ff1a00720c */ /* 0x000fc80003f05070 */
[----:B------:R-:W-:Y:S02]  /*0750*/  ISETP.NE.AND.EX P0, PT, R24, RZ, PT, P0 ;  /* 0x000000ff1800720c */ /* 0x000fe40003f05300 */
[----:B------:R-:W-:-:S05]  /*0760*/  LEA R25, P1, R6, R25, 0x6 ;  /* 0x0000001906197211 */ /* 0x000fca00078230ff */
[----:B------:R-:W-:Y:S01]  /*0770*/  IMAD.X R27, R27, 0x1, R0, P1 ;  /* 0x000000011b1b7824 */ /* 0x000fe200008e0600 */
[----:B--2---:R-:W-:-:S07]  /*0780*/  DADD R18, R16, -R22 ;  /* 0x0000000010127229 */ /* 0x004fce0000000816 */
[----:B------:R0:W-:Y:S01]  /*0790*/  STG.E.64 desc[UR6][R14.64], R18 ;  /* 0x000000120e007986 */ /* 0x0001e2000c101b06 */
[----:B------:R-:W-:Y:S05]  /*07a0*/  @P0 BRA `(.L_x_105) ;  /* 0xfffffff800a40947 */ /* 0x000fea000383ffff */
[----:B------:R-:W-:-:S07]  /*07b0*/  IMAD.U32 R26, RZ, RZ, UR4 ;  /* 0x00000004ff1a7e24 */ /* 0x000fce000f8e00ff */
.L_x_104:
        /* <DEDUP_REMOVED lines=8> */
[----:B------:R-:W0:Y:S01]  /*0840*/  LDCU.64 UR16, c[0x0][0x3a0] ;  /* 0x00007400ff1077ac */ /* 0x000e220008000a00 */
[----:B------:R-:W1:Y:S01]  /*0850*/  LDCU.128 UR20, c[0x0][0x380] ;  /* 0x00007000ff1477ac */ /* 0x000e620008000c00 */
[----:B------:R-:W2:Y:S01]  /*0860*/  LDCU.64 UR18, c[0x0][0x390] ;  /* 0x00007200ff1277ac */ /* 0x000ea20008000a00 */
[----:B0-----:R-:W-:Y:S02]  /*0870*/  IMAD R13, R9, UR16, RZ ;  /* 0x00000010090d7c24 */ /* 0x001fe4000f8e02ff */
[----:B------:R-:W-:-:S04]  /*0880*/  IMAD.WIDE.U32 R10, R26, UR16, R2 ;  /* 0x000000101a0a7c25 */ /* 0x000fc8000f8e0002 */
[----:B------:R-:W-:Y:S02]  /*0890*/  IMAD R13, R26, UR17, R13 ;  /* 0x000000111a0d7c24 */ /* 0x000fe4000f8e020d */
[----:B------:R-:W-:Y:S02]  /*08a0*/  IMAD.SHL.U32 R24, R10, 0x8, RZ ;  /* 0x000000080a187824 */ /* 0x000fe400078e00ff */
[----:B------:R-:W-:-:S03]  /*08b0*/  IMAD.IADD R11, R11, 0x1, R13 ;  /* 0x000000010b0b7824 */ /* 0x000fc600078e020d */
[----:B-1----:R-:W-:Y:S02]  /*08c0*/  IADD3 R22, P0, PT, R24, UR22, RZ ;  /* 0x0000001618167c10 */ /* 0x002fe4000ff1e0ff */
[----:B------:R-:W-:Y:S02]  /*08d0*/  SHF.L.U64.HI R16, R10, 0x3, R11 ;  /* 0x000000030a107819 */ /* 0x000fe4000001020b */
[----:B--2---:R-:W-:Y:S02]  /*08e0*/  IADD3 R14, P1, PT, R24, UR18, RZ ;  /* 0x00000012180e7c10 */ /* 0x004fe4000ff3e0ff */
[C---:B------:R-:W-:Y:S02]  /*08f0*/  IADD3.X R23, PT, PT, R16.reuse, UR23, RZ, P0, !PT ;  /* 0x0000001710177c10 */ /* 0x040fe400087fe4ff */
[----:B------:R-:W-:-:S03]  /*0900*/  IADD3.X R15, PT, PT, R16, UR19, RZ, P1, !PT ;  /* 0x00000013100f7c10 */ /* 0x000fc60008ffe4ff */
[----:B------:R-:W2:Y:S04]  /*0910*/  LDG.E.64 R12, desc[UR6][R22.64] ;  /* 0x00000006160c7981 */ /* 0x000ea8000c1e1b00 */
[----:B------:R-:W2:Y:S01]  /*0920*/  LDG.E.64 R10, desc[UR6][R14.64] ;  /* 0x000000060e0a7981 */ /* 0x000ea2000c1e1b00 */
[----:B------:R-:W-:Y:S02]  /*0930*/  IADD3 R24, P0, PT, R24, UR20, RZ ;  /* 0x0000001418187c10 */ /* 0x000fe4000ff1e0ff */
[-C--:B------:R-:W-:Y:S02]  /*0940*/  IADD3 R18, P1, PT, R22, R4.reuse, RZ ;  /* 0x0000000416127210 */ /* 0x080fe40007f3e0ff */
[----:B------:R-:W-:Y:S02]  /*0950*/  IADD3 R20, P2, PT, R14, R4, RZ ;  /* 0x000000040e147210 */ /* 0x000fe40007f5e0ff */
[----:B------:R-:W-:Y:S01]  /*0960*/  IADD3.X R25, PT, PT, R16, UR21, RZ, P0, !PT ;  /* 0x0000001510197c10 */ /* 0x000fe200087fe4ff */
[----:B------:R-:W-:-:S02]  /*0970*/  IMAD.X R19, R23, 0x1, R7, P1 ;  /* 0x0000000117137824 */ /* 0x000fc400008e0607 */
        /* <DEDUP_REMOVED lines=27> */
[----:B------:R-:W-:-:S05]  /*0b30*/  IADD3 R26, P0, PT, R26, 0x4, RZ ;  /* 0x000000041a1a7810 */ /* 0x000fca0007f1e0ff */
[----:B------:R-:W-:Y:S01]  /*0b40*/  IMAD.X R9, RZ, RZ, R9, P0 ;  /* 0x000000ffff097224 */ /* 0x000fe200000e0609 */
[----:B--2---:R-:W-:-:S07]  /*0b50*/  DADD R12, R20, -R24 ;  /* 0x00000000140c7229 */ /* 0x004fce0000000818 */
[----:B------:R1:W-:Y:S04]  /*0b60*/  STG.E.64 desc[UR6][R14.64], R12 ;  /* 0x0000000c0e007986 */ /* 0x0003e8000c101b06 */
.L_x_107:
[----:B01----:R-:W-:-:S04]  /*0b70*/  LOP3.LUT R10, R8, 0x3, RZ, 0xc0, !PT ;  /* 0x00000003080a7812 */ /* 0x003fc800078ec0ff */
        /* <DEDUP_REMOVED lines=40> */
.L_x_108:
[----:B------:R-:W-:Y:S05]  /*0e00*/  @P0 BRA `(.L_x_106) ;  /* 0x00000000004c0947 */ /* 0x000fea0003800000 */
[----:B------:R-:W1:Y:S01]  /*0e10*/  LDCU.64 UR16, c[0x0][0x3a0] ;  /* 0x00007400ff1077ac */ /* 0x000e620008000a00 */
[----:B------:R-:W2:Y:S01]  /*0e20*/  LDCU.64 UR18, c[0x0][0x390] ;  /* 0x00007200ff1277ac */ /* 0x000ea20008000a00 */
[----:B------:R-:W3:Y:S01]  /*0e30*/  LDCU.128 UR20, c[0x0][0x380] ;  /* 0x00007000ff1477ac */ /* 0x000ee20008000c00 */
[----:B-1----:R-:W-:Y:S02]  /*0e40*/  IMAD R11, R9, UR16, RZ ;  /* 0x00000010090b7c24 */ /* 0x002fe4000f8e02ff */
[----:B------:R-:W-:-:S04]  /*0e50*/  IMAD.WIDE.U32 R8, R26, UR16, R2 ;  /* 0x000000101a087c25 */ /* 0x000fc8000f8e0002 */
[----:B------:R-:W-:Y:S02]  /*0e60*/  IMAD R11, R26, UR17, R11 ;  /* 0x000000111a0b7c24 */ /* 0x000fe4000f8e020b */
[----:B0-----:R-:W-:Y:S02]  /*0e70*/  IMAD.SHL.U32 R14, R8, 0x8, RZ ;  /* 0x00000008080e7824 */ /* 0x001fe400078e00ff */
[----:B------:R-:W-:-:S03]  /*0e80*/  IMAD.IADD R15, R9, 0x1, R11 ;  /* 0x00000001090f7824 */ /* 0x000fc600078e020b */
[----:B--2---:R-:W-:Y:S02]  /*0e90*/  IADD3 R10, P1, PT, R14, UR18, RZ ;  /* 0x000000120e0a7c10 */ /* 0x004fe4000ff3e0ff */
[----:B------:R-:W-:Y:S02]  /*0ea0*/  SHF.L.U64.HI R15, R8, 0x3, R15 ;  /* 0x00000003080f7819 */ /* 0x000fe4000001020f */
[----:B---3--:R-:W-:Y:S02]  /*0eb0*/  IADD3 R12, P0, PT, R14, UR22, RZ ;  /* 0x000000160e0c7c10 */ /* 0x008fe4000ff1e0ff */
[C---:B------:R-:W-:Y:S02]  /*0ec0*/  IADD3.X R11, PT, PT, R15.reuse, UR19, RZ, P1, !PT ;  /* 0x000000130f0b7c10 */ /* 0x040fe40008ffe4ff */
[----:B------:R-:W-:-:S04]  /*0ed0*/  IADD3.X R13, PT, PT, R15, UR23, RZ, P0, !PT ;  /* 0x000000170f0d7c10 */ /* 0x000fc800087fe4ff */
[----:B------:R-:W2:Y:S04]  /*0ee0*/  LDG.E.64 R10, desc[UR6][R10.64] ;  /* 0x000000060a0a7981 */ /* 0x000ea8000c1e1b00 */
[----:B------:R-:W2:Y:S01]  /*0ef0*/  LDG.E.64 R8, desc[UR6][R12.64] ;  /* 0x000000060c087981 */ /* 0x000ea2000c1e1b00 */
[----:B------:R-:W-:-:S04]  /*0f00*/  IADD3 R14, P0, PT, R14, UR20, RZ ;  /* 0x000000140e0e7c10 */ /* 0x000fc8000ff1e0ff */
[----:B------:R-:W-:Y:S01]  /*0f10*/  IADD3.X R15, PT, PT, R15, UR21, RZ, P0, !PT ;  /* 0x000000150f0f7c10 */ /* 0x000fe200087fe4ff */
[----:B--2---:R-:W-:-:S07]  /*0f20*/  DADD R8, R8, -R10 ;  /* 0x0000000008087229 */ /* 0x004fce000000080a */
[----:B------:R1:W-:Y:S04]  /*0f30*/  STG.E.64 desc[UR6][R14.64], R8 ;  /* 0x000000080e007986 */ /* 0x0003e8000c101b06 */
.L_x_106:
[----:B------:R-:W2:Y:S01]  /*0f40*/  LDCU.64 UR16, c[0x0][0x398] ;  /* 0x00007300ff1077ac */ /* 0x000ea20008000a00 */
[----:B------:R-:W-:-:S05]  /*0f50*/  IADD3 R2, P0, PT, R5, R2, RZ ;  /* 0x0000000205027210 */ /* 0x000fca0007f1e0ff */
[----:B------:R-:W-:Y:S01]  /*0f60*/  IMAD.X R3, RZ, RZ, R3, P0 ;  /* 0x000000ffff037224 */ /* 0x000fe200000e0603 */
[----:B--2---:R-:W-:-:S04]  /*0f70*/  ISETP.GE.U32.AND P0, PT, R2, UR16, PT ;  /* 0x0000001002007c0c */ /* 0x004fc8000bf06070 */
[----:B------:R-:W-:-:S13]  /*0f80*/  ISETP.GE.U32.AND.EX P0, PT, R3, UR17, PT, P0 ;  /* 0x0000001103007c0c */ /* 0x000fda000bf06100 */
[----:B------:R-:W-:Y:S05]  /*0f90*/  @!P0 BRA `(.L_x_109) ;  /* 0xfffffff0007c8947 */ /* 0x000fea000383ffff */
[----:B------:R-:W-:Y:S05]  /*0fa0*/  EXIT ;  /* 0x000000000000794d */ /* 0x000fea0003800000 */
.L_x_110:
        /* <DEDUP_REMOVED lines=13> */
.L_x_662:


//--------------------- .text._Z14applyDirichletPdS_mmPmm --------------------------
	.section	.text._Z14applyDirichletPdS_mmPmm,"ax",@progbits
	.align	128
        .global         _Z14applyDirichletPdS_mmPmm
        .type           _Z14applyDirichletPdS_mmPmm,@function
        .size           _Z14applyDirichletPdS_mmPmm,(.L_x_663 - _Z14applyDirichletPdS_mmPmm)
        .other          _Z14applyDirichletPdS_mmPmm,@"STO_CUDA_ENTRY STV_DEFAULT"
_Z14applyDirichletPdS_mmPmm:
.text._Z14applyDirichletPdS_mmPmm:
        /* <DEDUP_REMOVED lines=15> */
[----:B------:R-:W-:Y:S01]  /*00f0*/  IMAD.MOV.U32 R5, RZ, RZ, RZ ;  /* 0x000000ffff057224 */ /* 0x000fe200078e00ff */
[----:B------:R-:W-:Y:S02]  /*0100*/  ULOP3.LUT UR14, UR6, 0x7, URZ, 0xc0, !UPT ;  /* 0x00000007060e7892 */ /* 0x000fe4000f8ec0ff */
[----:B------:R-:W-:Y:S01]  /*0110*/  ULOP3.LUT UR7, UR6, 0x3, URZ, 0xc0, !UPT ;  /* 0x0000000306077892 */ /* 0x000fe2000f8ec0ff */
[----:B------:R-:W0:Y:S01]  /*0120*/  LDCU.64 UR12, c[0x0][0x358] ;  /* 0x00006b00ff0c77ac */ /* 0x000e220008000a00 */
[----:B------:R-:W1:Y:S01]  /*0130*/  LDCU.64 UR16, c[0x0][0x398] ;  /* 0x00007300ff1077ac */ /* 0x000e620008000a00 */
[----:B------:R-:W2:Y:S01]  /*0140*/  LDCU.128 UR8, c[0x0][0x380] ;  /* 0x00007000ff0877ac */ /* 0x000ea20008000c00 */
[----:B------:R-:W-:-:S12]  /*0150*/  ULOP3.LUT UR6, UR6, 0xfffffff8, URZ, 0xc0, !UPT ;  /* 0xfffffff806067892 */ /* 0x000fd8000f8ec0ff */
.L_x_116:
[----:B0--3--:R-:W3:Y:S01]  /*0160*/  LDC.64 R2, c[0x0][0x3a8] ;  /* 0x0000ea00ff027b82 */ /* 0x009ee20000000a00 */
[----:B------:R-:W-:Y:S01]  /*0170*/  IMAD.MOV.U32 R10, RZ, RZ, RZ ;  /* 0x000000ffff0a7224 */ /* 0x000fe200078e00ff */
[----:B---3--:R-:W-:-:S04]  /*0180*/  ISETP.GE.U32.AND P0, PT, R2, 0x8, PT ;  /* 0x000000080200780c */ /* 0x008fc80003f06070 */
[----:B------:R-:W-:Y:S01]  /*0190*/  ISETP.GE.U32.AND.EX P0, PT, R3, RZ, PT, P0 ;  /* 0x000000ff0300720c */ /* 0x000fe20003f06100 */
[----:B------:R-:W-:-:S12]  /*01a0*/  IMAD.MOV.U32 R3, RZ, RZ, RZ ;  /* 0x000000ffff037224 */ /* 0x000fd800078e00ff */
[----:B----4-:R-:W-:Y:S05]  /*01b0*/  @!P0 BRA `(.L_x_111) ;  /* 0x0000000400e48947 */ /* 0x010fea0003800000 */
[----:B------:R-:W3:Y:S01]  /*01c0*/  LDCU.64 UR4, c[0x0][0x3a0] ;  /* 0x00007400ff0477ac */ /* 0x000ee20008000a00 */
[----:B------:R-:W4:Y:S01]  /*01d0*/  LDC R3, c[0x0][0x3ac] ;  /* 0x0000eb00ff037b82 */ /* 0x000f220000000800 */
[----:B------:R-:W-:Y:S01]  /*01e0*/  IMAD.U32 R9, RZ, RZ, UR6 ;  /* 0x00000006ff097e24 */ /* 0x000fe2000f8e00ff */
[----:B---3--:R-:W-:-:S04]  /*01f0*/  UIADD3 UR4, UP0, UPT, UR4, 0x20, URZ ;  /* 0x0000002004047890 */ /* 0x008fc8000ff1e0ff */
[----:B------:R-:W-:Y:S02]  /*0200*/  UIADD3.X UR5, UPT, UPT, URZ, UR5, URZ, UP0, !UPT ;  /* 0x00000005ff057290 */ /* 0x000fe400087fe4ff */
[----:B------:R-:W-:Y:S02]  /*0210*/  IMAD.U32 R6, RZ, RZ, UR4 ;  /* 0x00000004ff067e24 */ /* 0x000fe4000f8e00ff */
[----:B----4-:R-:W-:Y:S02]  /*0220*/  IMAD.MOV.U32 R8, RZ, RZ, R3 ;  /* 0x000000ffff087224 */ /* 0x010fe400078e0003 */
[----:B------:R-:W-:-:S07]  /*0230*/  IMAD.U32 R7, RZ, RZ, UR5 ;  /* 0x00000005ff077e24 */ /* 0x000fce000f8e00ff */
.L_x_112:
[----:B0--3--:R-:W1:Y:S02]  /*0240*/  LDG.E.64 R12, desc[UR12][R6.64+-0x20] ;  /* 0xffffe00c060c7981 */ /* 0x009e64000c1e1b00 */
[----:B-1----:R-:W-:Y:S02]  /*0250*/  IMAD R13, R13, UR16, RZ ;  /* 0x000000100d0d7c24 */ /* 0x002fe4000f8e02ff */
[----:B------:R-:W-:-:S04]  /*0260*/  IMAD.WIDE.U32 R10, R12, UR16, R4 ;  /* 0x000000100c0a7c25 */ /* 0x000fc8000f8e0004 */
[----:B------:R-:W-:Y:S02]  /*0270*/  IMAD R13, R12, UR17, R13 ;  /* 0x000000110c0d7c24 */ /* 0x000fe4000f8e020d */
[----:B------:R-:W-:Y:S02]  /*0280*/  IMAD.SHL.U32 R16, R10, 0x8, RZ ;  /* 0x000000080a107824 */ /* 0x000fe400078e00ff */
[----:B------:R-:W-:-:S03]  /*0290*/  IMAD.IADD R11, R11, 0x1, R13 ;  /* 0x000000010b0b7824 */ /* 0x000fc600078e020d */
[----:B--2---:R-:W-:Y:S02]  /*02a0*/  IADD3 R12, P0, PT, R16, UR10, RZ ;  /* 0x0000000a100c7c10 */ /* 0x004fe4000ff1e0ff */
[----:B------:R-:W-:-:S04]  /*02b0*/  SHF.L.U64.HI R10, R10, 0x3, R11 ;  /* 0x000000030a0a7819 */ /* 0x000fc8000001020b */
[----:B------:R-:W-:-:S06]  /*02c0*/  IADD3.X R13, PT, PT, R10, UR11, RZ, P0, !PT ;  /* 0x0000000b0a0d7c10 */ /* 0x000fcc00087fe4ff */
[----:B------:R-:W2:Y:S01]  /*02d0*/  LDG.E.64 R12, desc[UR12][R12.64] ;  /* 0x0000000c0c0c7981 */ /* 0x000ea2000c1e1b00 */
[----:B------:R-:W-:-:S04]  /*02e0*/  IADD3 R16, P0, PT, R16, UR8, RZ ;  /* 0x0000000810107c10 */ /* 0x000fc8000ff1e0ff */
[----:B------:R-:W-:-:S05]  /*02f0*/  IADD3.X R17, PT, PT, R10, UR9, RZ, P0, !PT ;  /* 0x000000090a117c10 */ /* 0x000fca00087fe4ff */
[----:B--2---:R0:W-:Y:S04]  /*0300*/  STG.E.64 desc[UR12][R16.64], R12 ;  /* 0x0000000c10007986 */ /* 0x0041e8000c101b0c */
[----:B------:R-:W2:Y:S02]  /*0310*/  LDG.E.64 R14, desc[UR12][R6.64+-0x18] ;  /* 0xffffe80c060e7981 */ /* 0x000ea4000c1e1b00 */
[----:B--2---:R-:W-:Y:S02]  /*0320*/  IMAD R15, R15, UR16, RZ ;  /* 0x000000100f0f7c24 */ /* 0x004fe4000f8e02ff */
[----:B------:R-:W-:-:S04]  /*0330*/  IMAD.WIDE.U32 R10, R14, UR16, R4 ;  /* 0x000000100e0a7c25 */ /* 0x000fc8000f8e0004 */
[----:B------:R-:W-:Y:S02]  /*0340*/  IMAD R15, R14, UR17, R15 ;  /* 0x000000110e0f7c24 */ /* 0x000fe4000f8e020f */
[----:B------:R-:W-:Y:S02]  /*0350*/  IMAD.SHL.U32 R18, R10, 0x8, RZ ;  /* 0x000000080a127824 */ /* 0x000fe400078e00ff */
[----:B------:R-:W-:-:S03]  /*0360*/  IMAD.IADD R11, R11, 0x1, R15 ;  /* 0x000000010b0b7824 */ /* 0x000fc600078e020f */
[----:B------:R-:W-:Y:S02]  /*0370*/  IADD3 R14, P0, PT, R18, UR10, RZ ;  /* 0x0000000a120e7c10 */ /* 0x000fe4000ff1e0ff */
[----:B------:R-:W-:-:S04]  /*0380*/  SHF.L.U64.HI R10, R10, 0x3, R11 ;  /* 0x000000030a0a7819 */ /* 0x000fc8000001020b */
[----:B------:R-:W-:-:S06]  /*0390*/  IADD3.X R15, PT, PT, R10, UR11, RZ, P0, !PT ;  /* 0x0000000b0a0f7c10 */ /* 0x000fcc00087fe4ff */
[----:B------:R-:W2:Y:S01]  /*03a0*/  LDG.E.64 R14, desc[UR12][R14.64] ;  /* 0x0000000c0e0e7981 */ /* 0x000ea2000c1e1b00 */
[----:B0-----:R-:W-:-:S04]  /*03b0*/  IADD3 R16, P0, PT, R18, UR8, RZ ;  /* 0x0000000812107c10 */ /* 0x001fc8000ff1e0ff */
        /* <DEDUP_REMOVED lines=75> */
[----:B------:R-:W-:-:S05]  /*0870*/  IADD3.X R15, PT, PT, R19, UR11, RZ, P0, !PT ;  /* 0x0000000b130f7c10 */ /* 0x000fca00087fe4ff */
[----:B------:R-:W2:Y:S01]  /*0880*/  LDG.E.64 R10, desc[UR12][R14.64] ;  /* 0x0000000c0e0a7981 */ /* 0x000ea2000c1e1b00 */
[----:B0-----:R-:W-:Y:S02]  /*0890*/  IADD3 R12, P0, PT, R18, UR8, RZ ;  /* 0x00000008120c7c10 */ /* 0x001fe4000ff1e0ff */
[----:B------:R-:W-:Y:S02]  /*08a0*/  IADD3 R6, P1, PT, R6, 0x40, RZ ;  /* 0x0000004006067810 */ /* 0x000fe40007f3e0ff */
[----:B------:R-:W-:Y:S02]  /*08b0*/  IADD3.X R13, PT, PT, R19, UR9, RZ, P0, !PT ;  /* 0x00000009130d7c10 */ /* 0x000fe400087fe4ff */
[----:B------:R-:W-:Y:S01]  /*08c0*/  IADD3 R9, P0, PT, R9, -0x8, RZ ;  /* 0xfffffff809097810 */ /* 0x000fe20007f1e0ff */
[----:B------:R-:W-:-:S03]  /*08d0*/  IMAD.X R7, RZ, RZ, R7, P1 ;  /* 0x000000ffff077224 */ /* 0x000fc600008e0607 */
[----:B------:R-:W-:Y:S02]  /*08e0*/  IADD3.X R8, PT, PT, R8, -0x1, RZ, P0, !PT ;  /* 0xffffffff08087810 */ /* 0x000fe400007fe4ff */
[----:B------:R-:W-:-:S04]  /*08f0*/  ISETP.NE.U32.AND P0, PT, R9, RZ, PT ;  /* 0x000000ff0900720c */ /* 0x000fc80003f05070 */
[----:B------:R-:W-:Y:S01]  /*0900*/  ISETP.NE.AND.EX P0, PT, R8, RZ, PT, P0 ;  /* 0x000000ff0800720c */ /* 0x000fe20003f05300 */
[----:B--2---:R3:W-:-:S12]  /*0910*/  STG.E.64 desc[UR12][R12.64], R10 ;  /* 0x0000000a0c007986 */ /* 0x0047d8000c101b0c */
[----:B------:R-:W-:Y:S05]  /*0920*/  @P0 BRA `(.L_x_112) ;  /* 0xfffffff800440947 */ /* 0x000fea000383ffff */
[----:B---3--:R-:W-:Y:S02]  /*0930*/  IMAD.MOV.U32 R10, RZ, RZ, R3 ;  /* 0x000000ffff0a7224 */ /* 0x008fe400078e0003 */
[----:B------:R-:W-:-:S07]  /*0940*/  IMAD.U32 R3, RZ, RZ, UR6 ;  /* 0x00000006ff037e24 */ /* 0x000fce000f8e00ff */
.L_x_111:
        /* <DEDUP_REMOVED lines=10> */
[----:B------:R-:W3:Y:S01]  /*09f0*/  LDCU.64 UR4, c[0x0][0x3a0] ;  /* 0x00007400ff0477ac */ /* 0x000ee20008000a00 */
[C---:B------:R-:W-:Y:S01]  /*0a00*/  IMAD.SHL.U32 R7, R3.reuse, 0x8, RZ ;  /* 0x0000000803077824 */ /* 0x040fe200078e00ff */
[----:B------:R-:W-:Y:S01]  /*0a10*/  SHF.L.U64.HI R6, R3, 0x3, R10 ;  /* 0x0000000303067819 */ /* 0x000fe2000001020a */
[----:B------:R-:W4:Y:S01]  /*0a20*/  LDCU.64 UR18, c[0x0][0x398] ;  /* 0x00007300ff1277ac */ /* 0x000f220008000a00 */
[----:B------:R-:W5:Y:S02]  /*0a30*/  LDCU.128 UR20, c[0x0][0x380] ;  /* 0x00007000ff1477ac */ /* 0x000f640008000c00 */
[----:B---3--:R-:W-:-:S04]  /*0a40*/  IADD3 R10, P0, PT, R7, UR4, RZ ;  /* 0x00000004070a7c10 */ /* 0x008fc8000ff1e0ff */
[----:B------:R-:W-:-:S06]  /*0a50*/  IADD3.X R11, PT, PT, R6, UR5, RZ, P0, !PT ;  /* 0x00000005060b7c10 */ /* 0x000fcc00087fe4ff */
[----:B0-----:R-:W4:Y:S02]  /*0a60*/  LDG.E.64 R10, desc[UR12][R10.64] ;  /* 0x0000000c0a0a7981 */ /* 0x001f24000c1e1b00 */
[----:B----4-:R-:W-:Y:S02]  /*0a70*/  IMAD R13, R11, UR18, RZ ;  /* 0x000000120b0d7c24 */ /* 0x010fe4000f8e02ff */
[----:B------:R-:W-:-:S04]  /*0a80*/  IMAD.WIDE.U32 R8, R10, UR18, R4 ;  /* 0x000000120a087c25 */ /* 0x000fc8000f8e0004 */
[----:B------:R-:W-:Y:S02]  /*0a90*/  IMAD R13, R10, UR19, R13 ;  /* 0x000000130a0d7c24 */ /* 0x000fe4000f8e020d */
[----:B------:R-:W-:Y:S02]  /*0aa0*/  IMAD.SHL.U32 R16, R8, 0x8, RZ ;  /* 0x0000000808107824 */ /* 0x000fe400078e00ff */
[----:B------:R-:W-:-:S03]  /*0ab0*/  IMAD.IADD R17, R9, 0x1, R13 ;  /* 0x0000000109117824 */ /* 0x000fc600078e020d */
[----:B-----5:R-:W-:Y:S02]  /*0ac0*/  IADD3 R14, P0, PT, R16, UR22, RZ ;  /* 0x00000016100e7c10 */ /* 0x020fe4000ff1e0ff */
[----:B------:R-:W-:-:S04]  /*0ad0*/  SHF.L.U64.HI R17, R8, 0x3, R17 ;  /* 0x0000000308117819 */ /* 0x000fc80000010211 */
[----:B------:R-:W-:-:S05]  /*0ae0*/  IADD3.X R15, PT, PT, R17, UR23, RZ, P0, !PT ;  /* 0x00000017110f7c10 */ /* 0x000fca00087fe4ff */
[----:B------:R-:W3:Y:S01]  /*0af0*/  LDG.E.64 R8, desc[UR12][R14.64] ;  /* 0x0000000c0e087981 */ /* 0x000ee2000c1e1b00 */
[----:B------:R-:W-:-:S04]  /*0b00*/  IADD3 R12, P0, PT, R7, 0x8, RZ ;  /* 0x00000008070c7810 */ /* 0x000fc80007f1e0ff */
[----:B------:R-:W-:Y:S01]  /*0b10*/  LOP3.LUT R12, R12, 0xfffffff8, RZ, 0xc0, !PT ;  /* 0xfffffff80c0c7812 */ /* 0x000fe200078ec0ff */
[----:B------:R-:W-:Y:S01]  /*0b20*/  IMAD.X R10, RZ, RZ, R6, P0 ;  /* 0x000000ffff0a7224 */ /* 0x000fe200000e0606 */
[----:B------:R-:W-:Y:S02]  /*0b30*/  IADD3 R16, P0, PT, R16, UR20, RZ ;  /* 0x0000001410107c10 */ /* 0x000fe4000ff1e0ff */
[----:B------:R-:W-:Y:S02]  /*0b40*/  IADD3 R12, P1, PT, R12, UR4, RZ ;  /* 0x000000040c0c7c10 */ /* 0x000fe4000ff3e0ff */
[----:B------:R-:W-:Y:S02]  /*0b50*/  LOP3.LUT R10, R10, 0x7, RZ, 0xc0, !PT ;  /* 0x000000070a0a7812 */ /* 0x000fe400078ec0ff */
[----:B------:R-:W-:Y:S02]  /*0b60*/  IADD3.X R17, PT, PT, R17, UR21, RZ, P0, !PT ;  /* 0x0000001511117c10 */ /* 0x000fe400087fe4ff */
[----:B------:R-:W-:-:S03]  /*0b70*/  IADD3.X R13, PT, PT, R10, UR5, RZ, P1, !PT ;  /* 0x000000050a0d7c10 */ /* 0x000fc60008ffe4ff */
[----:B---3--:R0:W-:Y:S04]  /*0b80*/  STG.E.64 desc[UR12][R16.64], R8 ;  /* 0x0000000810007986 */ /* 0x0081e8000c101b0c */
[----:B------:R-:W3:Y:S02]  /*0b90*/  LDG.E.64 R12, desc[UR12][R12.64] ;  /* 0x0000000c0c0c7981 */ /* 0x000ee4000c1e1b00 */
[----:B---3--:R-:W-:Y:S02]  /*0ba0*/  IMAD R15, R13, UR18, RZ ;  /* 0x000000120d0f7c24 */ /* 0x008fe4000f8e02ff */
[----:B------:R-:W-:-:S04]  /*0bb0*/  IMAD.WIDE.U32 R10, R12, UR18, R4 ;  /* 0x000000120c0a7c25 */ /* 0x000fc8000f8e0004 */
[----:B------:R-:W-:Y:S02]  /*0bc0*/  IMAD R15, R12, UR19, R15 ;  /* 0x000000130c0f7c24 */ /* 0x000fe4000f8e020f */
[----:B------:R-:W-:Y:S02]  /*0bd0*/  IMAD.SHL.U32 R18, R10, 0x8, RZ ;  /* 0x000000080a127824 */ /* 0x000fe400078e00ff */
[----:B------:R-:W-:-:S03]  /*0be0*/  IMAD.IADD R19, R11, 0x1, R15 ;  /* 0x000000010b137824 */ /* 0x000fc600078e020f */
[----:B------:R-:W-:Y:S02]  /*0bf0*/  IADD3 R14, P0, PT, R18, UR22, RZ ;  /* 0x00000016120e7c10 */ /* 0x000fe4000ff1e0ff */
[----:B------:R-:W-:-:S04]  /*0c00*/  SHF.L.U64.HI R19, R10, 0x3, R19 ;  /* 0x000000030a137819 */ /* 0x000fc80000010213 */
[----:B------:R-:W-:-:S05]  /*0c10*/  IADD3.X R15, PT, PT, R19, UR23, RZ, P0, !PT ;  /* 0x00000017130f7c10 */ /* 0x000fca00087fe4ff */
[----:B------:R-:W3:Y:S01]  /*0c20*/  LDG.E.64 R10, desc[UR12][R14.64] ;  /* 0x0000000c0e0a7981 */ /* 0x000ee2000c1e1b00 */
[----:B0-----:R-:W-:-:S04]  /*0c30*/  IADD3 R8, P0, PT, R7, 0x10, RZ ;  /* 0x0000001007087810 */ /* 0x001fc80007f1e0ff */
        /* <DEDUP_REMOVED lines=18> */
[----:B------:R-:W-:-:S04]  /*0d60*/  IADD3 R7, P0, PT, R7, 0x18, RZ ;  /* 0x0000001807077810 */ /* 0x000fc80007f1e0ff */
[----:B------:R-:W-:Y:S01]  /*0d70*/  LOP3.LUT R12, R7, 0xfffffff8, RZ, 0xc0, !PT ;  /* 0xfffffff8070c7812 */ /* 0x000fe200078ec0ff */
[----:B------:R-:W-:Y:S01]  /*0d80*/  IMAD.X R6, RZ, RZ, R6, P0 ;  /* 0x000000ffff067224 */ /* 0x000fe200000e0606 */
[----:B0-----:R-:W-:Y:S02]  /*0d90*/  IADD3 R10, P0, PT, R18, UR20, RZ ;  /* 0x00000014120a7c10 */ /* 0x001fe4000ff1e0ff */
        /* <DEDUP_REMOVED lines=13> */
[----:B------:R-:W-:-:S06]  /*0e70*/  IADD3.X R7, PT, PT, R14, UR23, RZ, P0, !PT ;  /* 0x000000170e077c10 */ /* 0x000fcc00087fe4ff */
[----:B------:R-:W3:Y:S01]  /*0e80*/  LDG.E.64 R6, desc[UR12][R6.64] ;  /* 0x0000000c06067981 */ /* 0x000ee2000c1e1b00 */
[----:B0-----:R-:W-:Y:S01]  /*0e90*/  IADD3 R8, P0, PT, R16, UR20, RZ ;  /* 0x0000001410087c10 */ /* 0x001fe2000ff1e0ff */
[----:B------:R-:W-:Y:S02]  /*0ea0*/  VIADD R3, R3, 0x4 ;  /* 0x0000000403037836 */ /* 0x000fe40000000000 */
[----:B------:R-:W-:Y:S01]  /*0eb0*/  IMAD.MOV.U32 R10, RZ, RZ, RZ ;  /* 0x000000ffff0a7224 */ /* 0x000fe200078e00ff */
[----:B------:R-:W-:-:S05]  /*0ec0*/  IADD3.X R9, PT, PT, R14, UR21, RZ, P0, !PT ;  /* 0x000000150e097c10 */ /* 0x000fca00087fe4ff */
[----:B---3--:R3:W-:Y:S04]  /*0ed0*/  STG.E.64 desc[UR12][R8.64], R6 ;  /* 0x0000000608007986 */ /* 0x0087e8000c101b0c */
.L_x_114:
[----:B------:R-:W-:Y:S05]  /*0ee0*/  BRA.U !UP1, `(.L_x_113) ;  /* 0x0000000509087547 */ /* 0x000fea000b800000 */
[----:B------:R-:W-:Y:S01]  /*0ef0*/  UISETP.NE.U32.AND UP0, UPT, UR7, 0x1, UPT ;  /* 0x000000010700788c */ /* 0x000fe2000bf05070 */
[----:B------:R-:W-:-:S03]  /*0f00*/  LOP3.LUT R2, R2, 0x1, RZ, 0xc0, !PT ;  /* 0x0000000102027812 */ /* 0x000fc600078ec0ff */
[----:B------:R-:W-:Y:S01]  /*0f10*/  UISETP.NE.AND.EX UP0, UPT, URZ, URZ, UPT, UP0 ;  /* 0x000000ffff00728c */ /* 0x000fe2000bf05300 */
[----:B------:R-:W-:-:S04]  /*0f20*/  ISETP.NE.U32.AND P0, PT, R2, 0x1, PT ;  /* 0x000000010200780c */ /* 0x000fc80003f05070 */
[----:B------:R-:W-:-:S04]  /*0f30*/  ISETP.NE.U32.AND.EX P0, PT, RZ, RZ, PT, P0 ;  /* 0x000000ffff00720c */ /* 0x000fc80003f05100 */
[----:B------:R-:W-:Y:S09]  /*0f40*/  BRA.U !UP0, `(.L_x_115) ;  /* 0x0000000108a47547 */ /* 0x000ff2000b800000 */
[----:B------:R-:W4:Y:S01]  /*0f50*/  LDCU.64 UR4, c[0x0][0x3a0] ;  /* 0x00007400ff0477ac */ /* 0x000f220008000a00 */
[C---:B------:R-:W-:Y:S01]  /*0f60*/  IMAD.SHL.U32 R13, R3.reuse, 0x8, RZ ;  /* 0x00000008030d7824 */ /* 0x040fe200078e00ff */
[----:B------:R-:W-:Y:S01]  /*0f70*/  SHF.L.U64.HI R12, R3, 0x3, R10 ;  /* 0x00000003030c7819 */ /* 0x000fe2000001020a */
[----:B------:R-:W5:Y:S01]  /*0f80*/  LDCU.64 UR18, c[0x0][0x398] ;  /* 0x00007300ff1277ac */ /* 0x000f620008000a00 */
[----:B------:R-:W1:Y:S02]  /*0f90*/  LDCU.128 UR20, c[0x0][0x380] ;  /* 0x00007000ff1477ac */ /* 0x000e640008000c00 */
[----:B----4-:R-:W-:-:S04]  /*0fa0*/  IADD3 R10, P1, PT, R13, UR4, RZ ;  /* 0x000000040d0a7c10 */ /* 0x010fc8000ff3e0ff */
[----:B------:R-:W-:-:S05]  /*0fb0*/  IADD3.X R11, PT, PT, R12, UR5, RZ, P1, !PT ;  /* 0x000000050c0b7c10 */ /* 0x000fca0008ffe4ff */
[----:B0--3--:R-:W5:Y:S02]  /*0fc0*/  LDG.E.64 R6, desc[UR12][R10.64] ;  /* 0x0000000c0a067981 */ /* 0x009f64000c1e1b00 */
[----:B-----5:R-:W-:Y:S02]  /*0fd0*/  IMAD R7, R7, UR18, RZ ;  /* 0x0000001207077c24 */ /* 0x020fe4000f8e02ff */
[----:B------:R-:W-:-:S04]  /*0fe0*/  IMAD.WIDE.U32 R8, R6, UR18, R4 ;  /* 0x0000001206087c25 */ /* 0x000fc8000f8e0004 */
[----:B------:R-:W-:Y:S02]  /*0ff0*/  IMAD R7, R6, UR19, R7 ;  /* 0x0000001306077c24 */ /* 0x000fe4000f8e0207 */
[----:B------:R-:W-:Y:S02]  /*1000*/  IMAD.SHL.U32 R2, R8, 0x8, RZ ;  /* 0x0000000808027824 */ /* 0x000fe400078e00ff */
[----:B------:R-:W-:-:S03]  /*1010*/  IMAD.IADD R7, R9, 0x1, R7 ;  /* 0x0000000109077824 */ /* 0x000fc600078e0207 */
[----:B-1----:R-:W-:Y:S02]  /*1020*/  IADD3 R6, P1, PT, R2, UR22, RZ ;  /* 0x0000001602067c10 */ /* 0x002fe4000ff3e0ff */
[----:B------:R-:W-:-:S04]  /*1030*/  SHF.L.U64.HI R8, R8, 0x3, R7 ;  /* 0x0000000308087819 */ /* 0x000fc80000010207 */
[----:B------:R-:W-:-:S06]  /*1040*/  IADD3.X R7, PT, PT, R8, UR23, RZ, P1, !PT ;  /* 0x0000001708077c10 */ /* 0x000fcc0008ffe4ff */
        /* <DEDUP_REMOVED lines=25> */
.L_x_115:
[----:B------:R-:W-:Y:S05]  /*11e0*/  @P0 BRA `(.L_x_113) ;  /* 0x0000000000480947 */ /* 0x000fea0003800000 */
[----:B------:R-:W5:Y:S01]  /*11f0*/  LDCU.64 UR4, c[0x0][0x3a0] ;  /* 0x00007400ff0477ac */ /* 0x000f620008000a00 */
[----:B------:R-:W1:Y:S01]  /*1200*/  LDCU.128 UR20, c[0x0][0x380] ;  /* 0x00007000ff1477ac */ /* 0x000e620008000c00 */
[----:B-----5:R-:W-:-:S04]  /*1210*/  LEA R2, P0, R3, UR4, 0x3 ;  /* 0x0000000403027c11 */ /* 0x020fc8000f8018ff */
[----:B------:R-:W-:Y:S01]  /*1220*/  LEA.HI.X R3, R3, UR5, R10, 0x3, P0 ;  /* 0x0000000503037c11 */ /* 0x000fe200080f1c0a */
[----:B------:R-:W3:Y:S05]  /*1230*/  LDCU.64 UR4, c[0x0][0x398] ;  /* 0x00007300ff0477ac */ /* 0x000eea0008000a00 */
[----:B0-----:R-:W3:Y:S02]  /*1240*/  LDG.E.64 R2, desc[UR12][R2.64] ;  /* 0x0000000c02027981 */ /* 0x001ee4000c1e1b00 */
[----:B---34-:R-:W-:Y:S02]  /*1250*/  IMAD R9, R3, UR4, RZ ;  /* 0x0000000403097c24 */ /* 0x018fe4000f8e02ff */
[----:B------:R-:W-:-:S04]  /*1260*/  IMAD.WIDE.U32 R6, R2, UR4, R4 ;  /* 0x0000000402067c25 */ /* 0x000fc8000f8e0004 */
[----:B------:R-:W-:Y:S02]  /*1270*/  IMAD R9, R2, UR5, R9 ;  /* 0x0000000502097c24 */ /* 0x000fe4000f8e0209 */
[----:B------:R-:W-:Y:S02]  /*1280*/  IMAD.SHL.U32 R10, R6, 0x8, RZ ;  /* 0x00000008060a7824 */ /* 0x000fe400078e00ff */
[----:B------:R-:W-:-:S03]  /*1290*/  IMAD.IADD R7, R7, 0x1, R9 ;  /* 0x0000000107077824 */ /* 0x000fc600078e0209 */
[----:B-1----:R-:W-:Y:S02]  /*12a0*/  IADD3 R8, P0, PT, R10, UR22, RZ ;  /* 0x000000160a087c10 */ /* 0x002fe4000ff1e0ff */
[----:B------:R-:W-:-:S04]  /*12b0*/  SHF.L.U64.HI R7, R6, 0x3, R7 ;  /* 0x0000000306077819 */ /* 0x000fc80000010207 */
[----:B------:R-:W-:-:S05]  /*12c0*/  IADD3.X R9, PT, PT, R7, UR23, RZ, P0, !PT ;  /* 0x0000001707097c10 */ /* 0x000fca00087fe4ff */
[----:B------:R-:W3:Y:S01]  /*12d0*/  LDG.E.64 R2, desc[UR12][R8.64] ;  /* 0x0000000c08027981 */ /* 0x000ee2000c1e1b00 */
[----:B------:R-:W-:-:S04]  /*12e0*/  IADD3 R6, P0, PT, R10, UR20, RZ ;  /* 0x000000140a067c10 */ /* 0x000fc8000ff1e0ff */
[----:B------:R-:W-:-:S05]  /*12f0*/  IADD3.X R7, PT, PT, R7, UR21, RZ, P0, !PT ;  /* 0x0000001507077c10 */ /* 0x000fca00087fe4ff */
[----:B---3--:R0:W-:Y:S04]  /*1300*/  STG.E.64 desc[UR12][R6.64], R2 ;  /* 0x0000000206007986 */ /* 0x0081e8000c101b0c */
.L_x_113:
[----:B------:R-:W5:Y:S01]  /*1310*/  LDCU.64 UR4, c[0x0][0x390] ;  /* 0x00007200ff0477ac */ /* 0x000f620008000a00 */
[----:B------:R-:W-:-:S05]  /*1320*/  IADD3 R4, P0, PT, R0, R4, RZ ;  /* 0x0000000400047210 */ /* 0x000fca0007f1e0ff */
[----:B------:R-:W-:Y:S01]  /*1330*/  IMAD.X R5, RZ, RZ, R5, P0 ;  /* 0x000000ffff057224 */ /* 0x000fe200000e0605 */
[----:B-----5:R-:W-:-:S04]  /*1340*/  ISETP.GE.U32.AND P0, PT, R4, UR4, PT ;  /* 0x0000000404007c0c */ /* 0x020fc8000bf06070 */
[----:B------:R-:W-:-:S13]  /*1350*/  ISETP.GE.U32.AND.EX P0, PT, R5, UR5, PT, P0 ;  /* 0x0000000505007c0c */ /* 0x000fda000bf06100 */
[----:B------:R-:W-:Y:S05]  /*1360*/  @!P0 BRA `(.L_x_116) ;  /* 0xffffffec007c8947 */ /* 0x000fea000383ffff */
[----:B012---:R-:W-:Y:S05]  /*1370*/  EXIT ;  /* 0x000000000000794d */ /* 0x007fea0003800000 */
.L_x_117:
        /* <DEDUP_REMOVED lines=16> */
.L_x_663:


//--------------------- .text._Z36cu_macro_tet4_laplacian_apply_kernelmmmmiPKdPdS1_S1_S0_S1_ --------------------------
	.section	.text._Z36cu_macro_tet4_laplacian_apply_kernelmmmmiPKdPdS1_S1_S0_S1_,"ax",@progbits
	.align	128
        .global         _Z36cu_macro_tet4_laplacian_apply_kernelmmmmiPKdPdS1_S1_S0_S1_
        .type           _Z36cu_macro_tet4_laplacian_apply_kernelmmmmiPKdPdS1_S1_S0_S1_,@function
        .size           _Z36cu_macro_tet4_laplacian_apply_kernelmmmmiPKdPdS1_S1_S0_S1_,(.L_x_654 - _Z36cu_macro_tet4_laplacian_apply_kernelmmmmiPKdPdS1_S1_S0_S1_)
        .other          _Z36cu_macro_tet4_laplacian_apply_kernelmmmmiPKdPdS1_S1_S0_S1_,@"STO_CUDA_ENTRY STV_DEFAULT"
_Z36cu_macro_tet4_laplacian_apply_kernelmmmmiPKdPdS1_S1_S0_S1_:
.text._Z36cu_macro_tet4_laplacian_apply_kernelmmmmiPKdPdS1_S1_S0_S1_:
[----:B------:R-:W1:Y:S01]  /*0000*/  LDC R1, c[0x0][0x37c] ;  /* 0x0000df00ff017b82 */ /* 0x000e620000000800 */
[----:B------:R-:W2:Y:S07]  /*0010*/  S2R R48, SR_TID.X ;  /* 0x0000000000307919 */ /* 0x000eae0000002100 */
[----:B------:R-:W3:Y:S01]  /*0020*/  S2UR UR4, SR_CTAID.X ;  /* 0x00000000000479c3 */ /* 0x000ee20000002500 */
[----:B------:R-:W4:Y:S01]  /*0030*/  LDCU UR7, c[0x0][0x2fc] ;  /* 0x00005f80ff0777ac */ /* 0x000f220008000800 */
[----:B-1----:R-:W-:Y:S01]  /*0040*/  VIADD R1, R1, 0xffffffd0 ;  /* 0xffffffd001017836 */ /* 0x002fe20000000000 */
[----:B------:R-:W3:Y:S01]  /*0050*/  LDCU UR5, c[0x0][0x360] ;  /* 0x00006c00ff0577ac */ /* 0x000ee20008000800 */
[----:B------:R-:W1:Y:S01]  /*0060*/  LDCU.64 UR38, c[0x0][0x380] ;  /* 0x00007000ff2677ac */ /* 0x000e620008000a00 */
[----:B------:R-:W5:Y:S01]  /*0070*/  LDCU UR6, c[0x0][0x2f8] ;  /* 0x00005f00ff0677ac */ /* 0x000f620008000800 */
[----:B---3--:R-:W-:-:S06]  /*0080*/  UIMAD UR4, UR4, UR5, URZ ;  /* 0x00000005040472a4 */ /* 0x008fcc000f8e02ff */
[----:B--2---:R-:W-:Y:S01]  /*0090*/  VIADD R48, R48, UR4 ;  /* 0x0000000430307c36 */ /* 0x004fe20008000000 */
[----:B-----5:R-:W-:-:S04]  /*00a0*/  IADD3 R2, P1, PT, R1, UR6, RZ ;  /* 0x0000000601027c10 */ /* 0x020fc8000ff3e0ff */
[----:B-1----:R-:W-:Y:S01]  /*00b0*/  ISETP.GE.U32.AND P0, PT, R48, UR38, PT ;  /* 0x0000002630007c0c */ /* 0x002fe2000bf06070 */
[----:B----4-:R-:W-:-:S03]  /*00c0*/  IMAD.X R24, RZ, RZ, UR7, P1 ;  /* 0x00000007ff187e24 */ /* 0x010fc600088e06ff */
[----:B------:R-:W-:-:S13]  /*00d0*/  ISETP.GE.U32.AND.EX P0, PT, RZ, UR39, PT, P0 ;  /* 0x00000027ff007c0c */ /* 0x000fda000bf06100 */
[----:B------:R-:W-:Y:S05]  /*00e0*/  @P0 EXIT ;  /* 0x000000000000094d */ /* 0x000fea0003800000 */
[----:B------:R-:W1:Y:S01]  /*00f0*/  LDC R3, c[0x0][0x3a0] ;  /* 0x0000e800ff037b82 */ /* 0x000e620000000800 */
[----:B------:R-:W-:Y:S01]  /*0100*/  UIADD3 UR4, UPT, UPT, UR4, 0xa0, URZ ;  /* 0x000000a004047890 */ /* 0x000fe2000fffe0ff */
[----:B------:R-:W-:Y:S02]  /*0110*/  MOV R49, RZ ;  /* 0x000000ff00317202 */ /* 0x000fe40000000f00 */
[----:B------:R-:W-:Y:S02]  /*0120*/  CS2R R44, SRZ ;  /* 0x00000000002c7805 */ /* 0x000fe4000001ff00 */
[----:B------:R-:W-:Y:S01]  /*0130*/  CS2R R46, SRZ ;  /* 0x00000000002e7805 */ /* 0x000fe2000001ff00 */
[----:B------:R-:W-:Y:S02]  /*0140*/  USHF.R.S32.HI UR5, URZ, 0x1f, UR4 ;  /* 0x0000001fff057899 */ /* 0x000fe40008011404 */
[----:B------:R-:W-:Y:S01]  /*0150*/  UISETP.LT.U32.AND UP0, UPT, UR4, UR38, UPT ;  /* 0x000000260400728c */ /* 0x000fe2000bf01070 */
[----:B------:R-:W2:Y:S03]  /*0160*/  LDCU.64 UR36, c[0x0][0x358] ;  /* 0x00006b00ff2477ac */ /* 0x000ea60008000a00 */
[----:B------:R-:W-:Y:S01]  /*0170*/  UISETP.LT.U32.AND.EX UP0, UPT, UR5, UR39, UPT, UP0 ;  /* 0x000000270500728c */ /* 0x000fe2000bf01100 */
[----:B------:R-:W3:Y:S01]  /*0180*/  LDCU.64 UR40, c[0x0][0x3d0] ;  /* 0x00007a00ff2877ac */ /* 0x000ee20008000a00 */
[----:B------:R-:W4:Y:S02]  /*0190*/  LDCU.64 UR42, c[0x0][0x3c8] ;  /* 0x00007900ff2a77ac */ /* 0x000f240008000a00 */
[----:B------:R-:W-:Y:S01]  /*01a0*/  USEL UR38, UR4, UR38, UP0 ;  /* 0x0000002604267287 */ /* 0x000fe20008000000 */
[C---:B-1----:R-:W-:Y:S01]  /*01b0*/  VIADD R0, R3.reuse, 0xffffffff ;  /* 0xffffffff03007836 */ /* 0x042fe20000000000 */
[----:B------:R-:W-:-:S03]  /*01c0*/  IADD3 R4, PT, PT, R3, -0x2, RZ ;  /* 0xfffffffe03047810 */ /* 0x000fc60007ffe0ff */
[-C--:B------:R-:W-:Y:S02]  /*01d0*/  IMAD R5, R0, R3.reuse, RZ ;  /* 0x0000000300057224 */ /* 0x080fe400078e02ff */
[C---:B------:R-:W-:Y:S02]  /*01e0*/  VIADD R0, R3.reuse, 0x2 ;  /* 0x0000000203007836 */ /* 0x040fe40000000000 */
[----:B------:R-:W-:Y:S02]  /*01f0*/  IMAD R3, R3, R3, R3 ;  /* 0x0000000303037224 */ /* 0x000fe400078e0203 */
[----:B------:R-:W-:Y:S02]  /*0200*/  IMAD R4, R4, R5, RZ ;  /* 0x0000000504047224 */ /* 0x000fe400078e02ff */
[----:B------:R-:W-:Y:S02]  /*0210*/  IMAD R0, R0, R3, RZ ;  /* 0x0000000300007224 */ /* 0x000fe400078e02ff */
[----:B------:R-:W-:-:S02]  /*0220*/  IMAD R5, R5, 0x3, R4 ;  /* 0x0000000305057824 */ /* 0x000fc400078e0204 */
[----:B------:R-:W-:-:S04]  /*0230*/  IMAD.HI R0, R0, 0x2aaaaaab, RZ ;  /* 0x2aaaaaab00007827 */ /* 0x000fc800078e02ff */
[----:B------:R-:W-:Y:S01]  /*0240*/  IMAD.HI R4, R4, 0x2aaaaaab, RZ ;  /* 0x2aaaaaab04047827 */ /* 0x000fe200078e02ff */
[----:B------:R-:W-:-:S03]  /*0250*/  LEA.HI R0, R0, R0, RZ, 0x1 ;  /* 0x0000000000007211 */ /* 0x000fc600078f08ff */
[----:B------:R-:W-:Y:S01]  /*0260*/  IMAD.HI R5, R5, 0x2aaaaaab, RZ ;  /* 0x2aaaaaab05057827 */ /* 0x000fe200078e02ff */
[----:B------:R-:W-:-:S03]  /*0270*/  LEA.HI R4, R4, R4, RZ, 0x1 ;  /* 0x0000000404047211 */ /* 0x000fc600078f08ff */
[----:B------:R-:W-:Y:S01]  /*0280*/  VIADD R0, R0, 0x7 ;  /* 0x0000000700007836 */ /* 0x000fe20000000000 */
[----:B------:R-:W-:Y:S01]  /*0290*/  LEA.HI R5, R5, R5, RZ, 0x1 ;  /* 0x0000000505057211 */ /* 0x000fe200078f08ff */
[----:B------:R-:W-:-:S03]  /*02a0*/  VIADD R4, R4, 0x7 ;  /* 0x0000000704047836 */ /* 0x000fc60000000000 */
[----:B------:R-:W-:Y:S01]  /*02b0*/  SHF.R.S32.HI R3, RZ, 0x1f, R0 ;  /* 0x0000001fff037819 */ /* 0x000fe20000011400 */
[----:B------:R-:W-:Y:S01]  /*02c0*/  VIADD R6, R5, 0x7 ;  /* 0x0000000705067836 */ /* 0x000fe20000000000 */
[----:B------:R-:W-:Y:S02]  /*02d0*/  SHF.R.S32.HI R5, RZ, 0x1f, R4 ;  /* 0x0000001fff057819 */ /* 0x000fe40000011404 */
[----:B------:R-:W-:Y:S02]  /*02e0*/  LEA.HI R3, R3, R0, RZ, 0x3 ;  /* 0x0000000003037211 */ /* 0x000fe400078f18ff */
[----:B------:R-:W-:Y:S02]  /*02f0*/  SHF.R.S32.HI R7, RZ, 0x1f, R6 ;  /* 0x0000001fff077819 */ /* 0x000fe40000011406 */
[----:B------:R-:W-:Y:S02]  /*0300*/  LEA.HI R5, R5, R4, RZ, 0x3 ;  /* 0x0000000405057211 */ /* 0x000fe400078f18ff */
[----:B------:R-:W-:-:S02]  /*0310*/  LEA.HI R7, R7, R6, RZ, 0x3 ;  /* 0x0000000607077211 */ /* 0x000fc400078f18ff */
[----:B------:R-:W-:Y:S02]  /*0320*/  SHF.R.S32.HI R22, RZ, 0x3, R3 ;  /* 0x00000003ff167819 */ /* 0x000fe40000011403 */
[----:B------:R-:W-:Y:S02]  /*0330*/  SHF.R.S32.HI R18, RZ, 0x3, R5 ;  /* 0x00000003ff127819 */ /* 0x000fe40000011405 */
[----:B--234-:R-:W-:-:S07]  /*0340*/  SHF.R.S32.HI R16, RZ, 0x3, R7 ;  /* 0x00000003ff107819 */ /* 0x01cfce0000011407 */
.L_x_641:
[----:B-1----:R-:W1:Y:S02]  /*0350*/  LDC.64 R26, c[0x0][0x390] ;  /* 0x0000e400ff1a7b82 */ /* 0x002e640000000a00 */
[----:B-1----:R-:W-:-:S04]  /*0360*/  ISETP.NE.U32.AND P0, PT, R26, RZ, PT ;  /* 0x000000ff1a00720c */ /* 0x002fc80003f05070 */
[----:B------:R-:W-:-:S13]  /*0370*/  ISETP.NE.AND.EX P0, PT, R27, RZ, PT, P0 ;  /* 0x000000ff1b00720c */ /* 0x000fda0003f05300 */
[----:B---34-:R-:W-:Y:S05]  /*0380*/  @!P0 BRA `(.L_x_118) ;  /* 0x0000000800108947 */ /* 0x018fea0003800000 */
[----:B------:R-:W1:Y:S01]  /*0390*/  S2R R30, SR_TID.X ;  /* 0x00000000001e7919 */ /* 0x000e620000002100 */
[----:B------:R-:W-:Y:S01]  /*03a0*/  ISETP.GE.U32.AND P0, PT, R26, 0x4, PT ;  /* 0x000000041a00780c */ /* 0x000fe20003f06070 */
[----:B------:R-:W-:Y:S02]  /*03b0*/  IMAD.MOV.U32 R19, RZ, RZ, RZ ;  /* 0x000000ffff137224 */ /* 0x000fe400078e00ff */
[----:B------:R-:W-:Y:S01]  /*03c0*/  IMAD.MOV.U32 R0, RZ, RZ, RZ ;  /* 0x000000ffff007224 */ /* 0x000fe200078e00ff */
[----:B------:R-:W-:-:S13]  /*03d0*/  ISETP.GE.U32.AND.EX P0, PT, R27, RZ, PT, P0 ;  /* 0x000000ff1b00720c */ /* 0x000fda0003f06100 */
[----:B------:R-:W-:Y:S05]  /*03e0*/  @!P0 BRA `(.L_x_119) ;  /* 0x0000000400088947 */ /* 0x000fea0003800000 */
[----:B------:R-:W2:Y:S01]  /*03f0*/  S2R R3, SR_CgaCtaId ;  /* 0x0000000000037919 */ /* 0x000ea20000008800 */
[----:B------:R-:W3:Y:S01]  /*0400*/  LDC.64 R28, c[0x0][0x398] ;  /* 0x0000e600ff1c7b82 */ /* 0x000ee20000000a00 */
[----:B------:R-:W-:Y:S01]  /*0410*/  MOV R0, 0x400 ;  /* 0x0000040000007802 */ /* 0x000fe20000000f00 */
[----:B------:R-:W-:Y:S01]  /*0420*/  BSSY.RECONVERGENT B0, `(.L_x_120) ;  /* 0x000003c000007945 */ /* 0x000fe20003800200 */
[C---:B------:R-:W-:Y:S01]  /*0430*/  SHF.L.U64.HI R25, R48.reuse, 0x3, R49 ;  /* 0x0000000330197819 */ /* 0x040fe20000010231 */
[----:B------:R-:W-:Y:S01]  /*0440*/  IMAD.SHL.U32 R23, R48, 0x8, RZ ;  /* 0x0000000830177824 */ /* 0x000fe200078e00ff */
[----:B------:R-:W-:Y:S01]  /*0450*/  MOV R21, RZ ;  /* 0x000000ff00157202 */ /* 0x000fe20000000f00 */
[----:B------:R-:W-:Y:S01]  /*0460*/  IMAD.MOV.U32 R20, RZ, RZ, 0x1 ;  /* 0x00000001ff147424 */ /* 0x000fe200078e00ff */
[----:B------:R-:W-:Y:S02]  /*0470*/  LOP3.LUT R19, R26, 0xfffffffc, RZ, 0xc0, !PT ;  /* 0xfffffffc1a137812 */ /* 0x000fe400078ec0ff */
[C-C-:B---3--:R-:W-:Y:S01]  /*0480*/  SHF.L.U64.HI R17, R28.reuse, 0x3, R29.reuse ;  /* 0x000000031c117819 */ /* 0x148fe2000001021d */
[C---:B------:R-:W-:Y:S01]  /*0490*/  IMAD.SHL.U32 R15, R28.reuse, 0x8, RZ ;  /* 0x000000081c0f7824 */ /* 0x040fe200078e00ff */
[----:B------:R-:W-:-:S02]  /*04a0*/  SHF.L.U64.HI R14, R28, 0x5, R29 ;  /* 0x000000051c0e7819 */ /* 0x000fc4000001021d */
[----:B--2---:R-:W-:-:S05]  /*04b0*/  LEA R0, R3, R0, 0x18 ;  /* 0x0000000003007211 */ /* 0x004fca00078ec0ff */
[--C-:B------:R-:W-:Y:S02]  /*04c0*/  IMAD R3, R26, 0x500, R0.reuse ;  /* 0x000005001a037824 */ /* 0x100fe400078e0200 */
[C---:B-1----:R-:W-:Y:S02]  /*04d0*/  IMAD R0, R30.reuse, 0x8, R0 ;  /* 0x000000081e007824 */ /* 0x042fe400078e0200 */
[----:B------:R-:W-:Y:S02]  /*04e0*/  IMAD R3, R30, 0x8, R3 ;  /* 0x000000081e037824 */ /* 0x000fe400078e0203 */
[----:B------:R-:W-:-:S03]  /*04f0*/  VIADD R0, R0, 0xa00 ;  /* 0x00000a0000007836 */ /* 0x000fc60000000000 */
[----:B------:R-:W-:-:S07]  /*0500*/  IADD3 R3, PT, PT, R3, 0xa00, RZ ;  /* 0x00000a0003037810 */ /* 0x000fce0007ffe0ff */
.L_x_121:
[----:B------:R-:W-:Y:S01]  /*0510*/  LOP3.LUT R10, R20, 0xfffffffd, RZ, 0xc0, !PT ;  /* 0xfffffffd140a7812 */ /* 0x000fe200078ec0ff */
[----:B------:R-:W-:Y:S01]  /*0520*/  IMAD.MOV.U32 R4, RZ, RZ, R48 ;  /* 0x000000ffff047224 */ /* 0x000fe200078e0030 */
[----:B------:R-:W-:Y:S01]  /*0530*/  IADD3 R6, P1, PT, R23, UR40, RZ ;  /* 0x0000002817067c10 */ /* 0x000fe2000ff3e0ff */
[----:B------:R-:W-:-:S03]  /*0540*/  IMAD.MOV.U32 R5, RZ, RZ, R49 ;  /* 0x000000ffff057224 */ /* 0x000fc600078e0031 */
[----:B------:R-:W-:Y:S01]  /*0550*/  IADD3.X R7, PT, PT, R25, UR41, RZ, P1, !PT ;  /* 0x0000002919077c10 */ /* 0x000fe20008ffe4ff */
[----:B------:R-:W-:Y:S01]  /*0560*/  IMAD.WIDE.U32 R8, R10, R28, R4 ;  /* 0x0000001c0a087225 */ /* 0x000fe200078e0004 */
[----:B------:R-:W-:-:S03]  /*0570*/  IADD3 R4, P0, PT, R23, UR42, RZ ;  /* 0x0000002a17047c10 */ /* 0x000fc6000ff1e0ff */
[----:B------:R-:W-:Y:S01]  /*0580*/  IMAD R10, R10, R29, R9 ;  /* 0x0000001d0a0a7224 */ /* 0x000fe200078e0209 */
[----:B------:R-:W-:Y:S01]  /*0590*/  IADD3.X R5, PT, PT, R25, UR43, RZ, P0, !PT ;  /* 0x0000002b19057c10 */ /* 0x000fe200087fe4ff */
[----:B------:R-:W-:-:S03]  /*05a0*/  IMAD.SHL.U32 R9, R8, 0x8, RZ ;  /* 0x0000000808097824 */ /* 0x000fc600078e00ff */
[----:B------:R-:W-:Y:S01]  /*05b0*/  SHF.L.U64.HI R10, R8, 0x3, R10 ;  /* 0x00000003080a7819 */ /* 0x000fe2000001020a */
[----:B------:R-:W-:Y:S01]  /*05c0*/  @!PT LDS RZ, [RZ] ;  /* 0x00000000fffff984 */ /* 0x000fe20000000800 */
[----:B------:R-:W-:Y:S01]  /*05d0*/  @!PT LDS RZ, [RZ] ;  /* 0x00000000fffff984 */ /* 0x000fe20000000800 */
[----:B------:R-:W-:Y:S01]  /*05e0*/  @!PT LDS RZ, [RZ] ;  /* 0x00000000fffff984 */ /* 0x000fe20000000800 */
[----:B------:R1:W-:Y:S01]  /*05f0*/  LDGSTS.E.64 [R0+-0xa00], desc[UR36][R4.64] ;  /* 0xff60000004007fae */ /* 0x0003e2000b9a1424 */
[----:B------:R-:W-:-:S03]  /*0600*/  IADD3 R8, P0, PT, R9, UR42, RZ ;  /* 0x0000002a09087c10 */ /* 0x000fc6000ff1e0ff */
[----:B------:R2:W-:Y:S01]  /*0610*/  LDGSTS.E.64 [R3+-0xa00], desc[UR36][R6.64] ;  /* 0xff60000006037fae */ /* 0x0005e2000b9a1424 */
[----:B-1----:R-:W-:Y:S02]  /*0620*/  IADD3 R4, P1, PT, R9, UR40, RZ ;  /* 0x0000002809047c10 */ /* 0x002fe4000ff3e0ff */
[C---:B------:R-:W-:Y:S02]  /*0630*/  IADD3.X R9, PT, PT, R10.reuse, UR43, RZ, P0, !PT ;  /* 0x0000002b0a097c10 */ /* 0x040fe400087fe4ff */
[C---:B--2---:R-:W-:Y:S02]  /*0640*/  IADD3 R6, P0, PT, R15.reuse, R8, RZ ;  /* 0x000000080f067210 */ /* 0x044fe40007f1e0ff */
[----:B------:R-:W-:Y:S01]  /*0650*/  IADD3.X R5, PT, PT, R10, UR41, RZ, P1, !PT ;  /* 0x000000290a057c10 */ /* 0x000fe20008ffe4ff */
[----:B------:R1:W-:Y:S01]  /*0660*/  LDGSTS.E.64 [R0+-0x500], desc[UR36][R8.64] ;  /* 0xffb0000008007fae */ /* 0x0003e2000b9a1424 */
[----:B------:R-:W-:Y:S01]  /*0670*/  IADD3 R10, P1, PT, R15, R4, RZ ;  /* 0x000000040f0a7210 */ /* 0x000fe20007f3e0ff */
[----:B------:R-:W-:-:S02]  /*0680*/  IMAD.X R7, R17, 0x1, R9, P0 ;  /* 0x0000000111077824 */ /* 0x000fc400000e0609 */
[----:B------:R2:W-:Y:S01]  /*0690*/  LDGSTS.E.64 [R3+-0x500], desc[UR36][R4.64] ;  /* 0xffb0000004037fae */ /* 0x0005e2000b9a1424 */
[----:B------:R-:W-:Y:S02]  /*06a0*/  IADD3.X R11, PT, PT, R17, R5, RZ, P1, !PT ;  /* 0x00000005110b7210 */ /* 0x000fe40000ffe4ff */
[-C--:B------:R-:W-:Y:S01]  /*06b0*/  IADD3 R12, P1, PT, R10, R15.reuse, RZ ;  /* 0x0000000f0a0c7210 */ /* 0x080fe20007f3e0ff */
[----:B------:R-:W-:Y:S01]  /*06c0*/  LDGSTS.E.64 [R0], desc[UR36][R6.64] ;  /* 0x0000000006007fae */ /* 0x000fe2000b9a1424 */
[----:B-1----:R-:W-:-:S03]  /*06d0*/  IADD3 R8, P0, PT, R6, R15, RZ ;  /* 0x0000000f06087210 */ /* 0x002fc60007f1e0ff */
[--C-:B------:R-:W-:Y:S01]  /*06e0*/  IMAD.X R13, R11, 0x1, R17.reuse, P1 ;  /* 0x000000010b0d7824 */ /* 0x100fe200008e0611 */
[----:B------:R-:W-:Y:S01]  /*06f0*/  LDGSTS.E.64 [R3], desc[UR36][R10.64] ;  /* 0x000000000a037fae */ /* 0x000fe2000b9a1424 */
[----:B------:R-:W-:Y:S01]  /*0700*/  IMAD.X R9, R7, 0x1, R17, P0 ;  /* 0x0000000107097824 */ /* 0x000fe200000e0611 */
[----:B------:R-:W-:-:S04]  /*0710*/  IADD3 R20, P0, PT, R20, 0x4, RZ ;  /* 0x0000000414147810 */ /* 0x000fc80007f1e0ff */
[----:B--2---:R-:W-:Y:S01]  /*0720*/  IADD3 R4, P1, PT, R20, -R19, RZ ;  /* 0x8000001314047210 */ /* 0x004fe20007f3e0ff */
[----:B------:R-:W-:Y:S01]  /*0730*/  IMAD.X R21, RZ, RZ, R21, P0 ;  /* 0x000000ffff157224 */ /* 0x000fe200000e0615 */
[----:B------:R1:W-:Y:S02]  /*0740*/  LDGSTS.E.64 [R0+0x500], desc[UR36][R8.64] ;  /* 0x0050000008007fae */ /* 0x0003e4000b9a1424 */
[----:B------:R-:W-:Y:S01]  /*0750*/  ISETP.NE.U32.AND P0, PT, R4, 0x1, PT ;  /* 0x000000010400780c */ /* 0x000fe20003f05070 */
[----:B------:R-:W-:Y:S01]  /*0760*/  IMAD.X R4, R21, 0x1, ~R27, P1 ;  /* 0x0000000115047824 */ /* 0x000fe200008e0e1b */
[----:B------:R-:W-:Y:S01]  /*0770*/  LEA R23, P1, R28, R23, 0x5 ;  /* 0x000000171c177211 */ /* 0x000fe200078228ff */
[----:B------:R2:W-:Y:S03]  /*0780*/  LDGSTS.E.64 [R3+0x500], desc[UR36][R12.64] ;  /* 0x005000000c037fae */ /* 0x0005e6000b9a1424 */
[----:B------:R-:W-:-:S02]  /*0790*/  ISETP.NE.AND.EX P0, PT, R4, RZ, PT, P0 ;  /* 0x000000ff0400720c */ /* 0x000fc40003f05300 */
[----:B------:R-:W-:Y:S01]  /*07a0*/  IADD3.X R25, PT, PT, R25, R14, RZ, P1, !PT ;  /* 0x0000000e19197210 */ /* 0x000fe20000ffe4ff */
[----:B-1----:R-:W-:Y:S02]  /*07b0*/  VIADD R0, R0, 0x1400 ;  /* 0x0000140000007836 */ /* 0x002fe40000000000 */
[----:B--2---:R-:W-:-:S08]  /*07c0*/  VIADD R3, R3, 0x1400 ;  /* 0x0000140003037836 */ /* 0x004fd00000000000 */
[----:B------:R-:W-:Y:S05]  /*07d0*/  @P0 BRA `(.L_x_121) ;  /* 0xfffffffc004c0947 */ /* 0x000fea000383ffff */
[----:B------:R-:W-:Y:S05]  /*07e0*/  BSYNC.RECONVERGENT B0 ;  /* 0x0000000000007941 */ /* 0x000fea0003800200 */
.L_x_120:
[----:B------:R-:W1:Y:S02]  /*07f0*/  LDCU UR4, c[0x0][0x394] ;  /* 0x00007280ff0477ac */ /* 0x000e640008000800 */
[----:B-1----:R-:W-:-:S07]  /*0800*/  IMAD.U32 R0, RZ, RZ, UR4 ;  /* 0x00000004ff007e24 */ /* 0x002fce000f8e00ff */
.L_x_119:
[----:B------:R-:W-:-:S04]  /*0810*/  LOP3.LUT R10, R26, 0x3, RZ, 0xc0, !PT ;  /* 0x000000031a0a7812 */ /* 0x000fc800078ec0ff */
[----:B------:R-:W-:-:S04]  /*0820*/  ISETP.NE.U32.AND P0, PT, R10, RZ, PT ;  /* 0x000000ff0a00720c */ /* 0x000fc80003f05070 */
[----:B------:R-:W-:-:S13]  /*0830*/  ISETP.NE.AND.EX P0, PT, RZ, RZ, PT, P0 ;  /* 0x000000ffff00720c */ /* 0x000fda0003f05300 */
[----:B------:R-:W-:Y:S05]  /*0840*/  @!P0 BRA `(.L_x_118) ;  /* 0x0000000000e08947 */ /* 0x000fea0003800000 */
[----:B------:R-:W2:Y:S01]  /*0850*/  LDCU.64 UR6, c[0x0][0x398] ;  /* 0x00007300ff0677ac */ /* 0x000ea20008000a00 */
[----:B------:R-:W3:Y:S01]  /*0860*/  S2UR UR5, SR_CgaCtaId ;  /* 0x00000000000579c3 */ /* 0x000ee20000008800 */
[----:B------:R-:W-:Y:S01]  /*0870*/  MOV R9, R49 ;  /* 0x0000003100097202 */ /* 0x000fe20000000f00 */
[----:B------:R-:W-:Y:S01]  /*0880*/  IMAD.MOV.U32 R8, RZ, RZ, R48 ;  /* 0x000000ffff087224 */ /* 0x000fe200078e0030 */
[----:B------:R-:W4:Y:S01]  /*0890*/  LDCU.64 UR8, c[0x0][0x3c8] ;  /* 0x00007900ff0877ac */ /* 0x000f220008000a00 */
[----:B------:R-:W5:Y:S01]  /*08a0*/  LDCU.64 UR10, c[0x0][0x3d0] ;  /* 0x00007a00ff0a77ac */ /* 0x000f620008000a00 */
[----:B------:R-:W-:Y:S01]  /*08b0*/  UMOV UR4, 0x400 ;  /* 0x0000040000047882 */ /* 0x000fe20000000000 */
[----:B--2---:R-:W-:Y:S02]  /*08c0*/  IMAD R0, R0, UR6, RZ ;  /* 0x0000000600007c24 */ /* 0x004fe4000f8e02ff */
[----:B------:R-:W-:-:S04]  /*08d0*/  IMAD.WIDE.U32 R4, R19, UR6, R8 ;  /* 0x0000000613047c25 */ /* 0x000fc8000f8e0008 */
[----:B------:R-:W-:Y:S01]  /*08e0*/  IMAD R0, R19, UR7, R0 ;  /* 0x0000000713007c24 */ /* 0x000fe2000f8e0200 */
[----:B---3--:R-:W-:Y:S01]  /*08f0*/  ULEA UR4, UR5, UR4, 0x18 ;  /* 0x0000000405047291 */ /* 0x008fe2000f8ec0ff */
[----:B------:R-:W-:Y:S02]  /*0900*/  IMAD.SHL.U32 R6, R4, 0x8, RZ ;  /* 0x0000000804067824 */ /* 0x000fe400078e00ff */
[----:B------:R-:W-:Y:S02]  /*0910*/  IMAD.IADD R3, R5, 0x1, R0 ;  /* 0x0000000105037824 */ /* 0x000fe400078e0200 */
[----:B-1----:R-:W-:-:S03]  /*0920*/  IMAD R0, R19, 0xa0, R30 ;  /* 0x000000a013007824 */ /* 0x002fc600078e021e */
[----:B------:R-:W-:Y:S02]  /*0930*/  SHF.L.U64.HI R3, R4, 0x3, R3 ;  /* 0x0000000304037819 */ /* 0x000fe40000010203 */
[----:B----4-:R-:W-:Y:S02]  /*0940*/  IADD3 R4, P0, PT, R6, UR8, RZ ;  /* 0x0000000806047c10 */ /* 0x010fe4000ff1e0ff */
[----:B------:R-:W-:Y:S02]  /*0950*/  LEA R12, R0, UR4, 0x3 ;  /* 0x00000004000c7c11 */ /* 0x000fe4000f8e18ff */
[----:B-----5:R-:W-:Y:S02]  /*0960*/  IADD3 R6, P1, PT, R6, UR10, RZ ;  /* 0x0000000a06067c10 */ /* 0x020fe4000ff3e0ff */
[C---:B------:R-:W-:Y:S01]  /*0970*/  IADD3.X R5, PT, PT, R3.reuse, UR9, RZ, P0, !PT ;  /* 0x0000000903057c10 */ /* 0x040fe200087fe4ff */
[----:B------:R-:W-:Y:S01]  /*0980*/  IMAD R26, R26, 0x500, R12 ;  /* 0x000005001a1a7824 */ /* 0x000fe200078e020c */
[----:B------:R-:W-:-:S02]  /*0990*/  IADD3.X R7, PT, PT, R3, UR11, RZ, P1, !PT ;  /* 0x0000000b03077c10 */ /* 0x000fc40008ffe4ff */
[----:B------:R-:W-:Y:S01]  /*09a0*/  ISETP.NE.U32.AND P0, PT, R10, 0x1, PT ;  /* 0x000000010a00780c */ /* 0x000fe20003f05070 */
[----:B------:R-:W-:Y:S01]  /*09b0*/  @!PT LDS RZ, [RZ] ;  /* 0x00000000fffff984 */ /* 0x000fe20000000800 */
[----:B------:R-:W-:Y:S01]  /*09c0*/  @!PT LDS RZ, [RZ] ;  /* 0x00000000fffff984 */ /* 0x000fe20000000800 */
[----:B------:R-:W-:Y:S01]  /*09d0*/  @!PT LDS RZ, [RZ] ;  /* 0x00000000fffff984 */ /* 0x000fe20000000800 */
[----:B------:R2:W-:Y:S03]  /*09e0*/  LDGSTS.E.64 [R12], desc[UR36][R4.64] ;  /* 0x00000000040c7fae */ /* 0x0005e6000b9a1424 */
[----:B------:R-:W-:Y:S01]  /*09f0*/  ISETP.NE.AND.EX P0, PT, RZ, RZ, PT, P0 ;  /* 0x000000ffff00720c */ /* 0x000fe20003f05300 */
[----:B------:R2:W-:-:S12]  /*0a00*/  LDGSTS.E.64 [R26], desc[UR36][R6.64] ;  /* 0x00000000061a7fae */ /* 0x0005d8000b9a1424 */
[----:B--2---:R-:W-:Y:S05]  /*0a10*/  @!P0 BRA `(.L_x_118) ;  /* 0x00000000006c8947 */ /* 0x004fea0003800000 */
[----:B------:R-:W-:Y:S01]  /*0a20*/  ISETP.NE.U32.AND P0, PT, R10, 0x2, PT ;  /* 0x000000020a00780c */ /* 0x000fe20003f05070 */
[----:B------:R-:W-:-:S03]  /*0a30*/  VIADD R3, R19, 0x1 ;  /* 0x0000000113037836 */ /* 0x000fc60000000000 */
[----:B------:R-:W-:Y:S01]  /*0a40*/  ISETP.NE.AND.EX P0, PT, RZ, RZ, PT, P0 ;  /* 0x000000ffff00720c */ /* 0x000fe20003f05300 */
[----:B------:R-:W-:-:S04]  /*0a50*/  IMAD.WIDE.U32 R4, R3, UR6, R8 ;  /* 0x0000000603047c25 */ /* 0x000fc8000f8e0008 */
[----:B------:R-:W-:Y:S01]  /*0a60*/  IMAD R5, R3, UR7, R5 ;  /* 0x0000000703057c24 */ /* 0x000fe2000f8e0205 */
[----:B------:R-:W-:-:S07]  /*0a70*/  SHF.L.U32 R3, R4, 0x3, RZ ;  /* 0x0000000304037819 */ /* 0x000fce00000006ff */
[----:B------:R-:W-:-:S04]  /*0a80*/  @P0 VIADD R0, R19, 0x2 ;  /* 0x0000000213000836 */ /* 0x000fc80000000000 */
[----:B------:R-:W-:-:S04]  /*0a90*/  @P0 IMAD.WIDE.U32 R6, R0, UR6, R8 ;  /* 0x0000000600060c25 */ /* 0x000fc8000f8e0008 */
[----:B------:R-:W-:Y:S01]  /*0aa0*/  @P0 IMAD R0, R0, UR7, R7 ;  /* 0x0000000700000c24 */ /* 0x000fe2000f8e0207 */
[----:B------:R-:W-:Y:S01]  /*0ab0*/  SHF.L.U64.HI R7, R4, 0x3, R5 ;  /* 0x0000000304077819 */ /* 0x000fe20000010205 */
[C---:B------:R-:W-:Y:S01]  /*0ac0*/  @P0 IMAD.SHL.U32 R10, R6.reuse, 0x8, RZ ;  /* 0x00000008060a0824 */ /* 0x040fe200078e00ff */
[C---:B------:R-:W-:Y:S02]  /*0ad0*/  IADD3 R4, P1, PT, R3.reuse, UR8, RZ ;  /* 0x0000000803047c10 */ /* 0x040fe4000ff3e0ff */
[----:B------:R-:W-:Y:S02]  /*0ae0*/  @P0 SHF.L.U64.HI R0, R6, 0x3, R0 ;  /* 0x0000000306000819 */ /* 0x000fe40000010200 */
[----:B------:R-:W-:Y:S02]  /*0af0*/  IADD3 R6, P2, PT, R3, UR10, RZ ;  /* 0x0000000a03067c10 */ /* 0x000fe4000ff5e0ff */
[----:B------:R-:W-:Y:S02]  /*0b00*/  IADD3.X R5, PT, PT, R7, UR9, RZ, P1, !PT ;  /* 0x0000000907057c10 */ /* 0x000fe40008ffe4ff */
[----:B------:R-:W-:-:S02]  /*0b10*/  @P0 IADD3 R8, P1, PT, R10, UR8, RZ ;  /* 0x000000080a080c10 */ /* 0x000fc4000ff3e0ff */
[----:B------:R-:W-:Y:S01]  /*0b20*/  @P0 IADD3 R10, P3, PT, R10, UR10, RZ ;  /* 0x0000000a0a0a0c10 */ /* 0x000fe2000ff7e0ff */
[----:B------:R-:W-:Y:S01]  /*0b30*/  @!PT LDS RZ, [RZ] ;  /* 0x00000000fffff984 */ /* 0x000fe20000000800 */
[----:B------:R-:W-:Y:S01]  /*0b40*/  @!PT LDS RZ, [RZ] ;  /* 0x00000000fffff984 */ /* 0x000fe20000000800 */
[----:B------:R-:W-:Y:S01]  /*0b50*/  @!PT LDS RZ, [RZ] ;  /* 0x00000000fffff984 */ /* 0x000fe20000000800 */
[----:B------:R2:W-:Y:S01]  /*0b60*/  LDGSTS.E.64 [R12+0x500], desc[UR36][R4.64] ;  /* 0x00500000040c7fae */ /* 0x0005e2000b9a1424 */
[----:B------:R-:W-:Y:S02]  /*0b70*/  IADD3.X R7, PT, PT, R7, UR11, RZ, P2, !PT ;  /* 0x0000000b07077c10 */ /* 0x000fe400097fe4ff */
[C---:B------:R-:W-:Y:S02]  /*0b80*/  @P0 IADD3.X R9, PT, PT, R0.reuse, UR9, RZ, P1, !PT ;  /* 0x0000000900090c10 */ /* 0x040fe40008ffe4ff */
[----:B------:R-:W-:Y:S01]  /*0b90*/  @P0 IADD3.X R11, PT, PT, R0, UR11, RZ, P3, !PT ;  /* 0x0000000b000b0c10 */ /* 0x000fe20009ffe4ff */
[----:B------:R2:W-:Y:S04]  /*0ba0*/  LDGSTS.E.64 [R26+0x500], desc[UR36][R6.64] ;  /* 0x00500000061a7fae */ /* 0x0005e8000b9a1424 */
[----:B------:R2:W-:Y:S04]  /*0bb0*/  @P0 LDGSTS.E.64 [R12+0xa00], desc[UR36][R8.64] ;  /* 0x00a00000080c0fae */ /* 0x0005e8000b9a1424 */
[----:B------:R2:W-:Y:S02]  /*0bc0*/  @P0 LDGSTS.E.64 [R26+0xa00], desc[UR36][R10.64] ;  /* 0x00a000000a1a0fae */ /* 0x0005e4000b9a1424 */
.L_x_118:
[----:B--2---:R-:W2:Y:S01]  /*0bd0*/  LDC.64 R6, c[0x0][0x398] ;  /* 0x0000e600ff067b82 */ /* 0x004ea20000000a00 */
[----:B------:R-:W3:Y:S01]  /*0be0*/  LDCU.64 UR4, c[0x0][0x3a8] ;  /* 0x00007500ff0477ac */ /* 0x000ee20008000a00 */
[----:B------:R-:W0:Y:S06]  /*0bf0*/  LDGDEPBAR ;  /* 0x00000000000079af */ /* 0x000e2c0000000000 */
[----:B------:R-:W4:Y:S08]  /*0c00*/  LDC R54, c[0x0][0x3a0] ;  /* 0x0000e800ff367b82 */ /* 0x000f300000000800 */
[----:B------:R-:W1:Y:S01]  /*0c10*/  LDC.64 R56, c[0x0][0x3b0] ;  /* 0x0000ec00ff387b82 */ /* 0x000e620000000a00 */
[----:B---3--:R-:W-:-:S04]  /*0c20*/  LEA R4, P0, R48, UR4, 0x3 ;  /* 0x0000000430047c11 */ /* 0x008fc8000f8018ff */
[----:B------:R-:W-:Y:S01]  /*0c30*/  LEA.HI.X R5, R48, UR5, R49, 0x3, P0 ;  /* 0x0000000530057c11 */ /* 0x000fe200080f1c31 */
[C---:B--2---:R-:W-:Y:S01]  /*0c40*/  IMAD.SHL.U32 R50, R6.reuse, 0x8, RZ ;  /* 0x0000000806327824 */ /* 0x044fe200078e00ff */
[----:B------:R-:W-:-:S03]  /*0c50*/  SHF.L.U64.HI R51, R6, 0x3, R7 ;  /* 0x0000000306337819 */ /* 0x000fc60000010207 */
[----:B------:R2:W3:Y:S01]  /*0c60*/  LDG.E.64 R102, desc[UR36][R4.64] ;  /* 0x0000002404667981 */ /* 0x0004e2000c1e1b00 */
[----:B------:R-:W-:-:S05]  /*0c70*/  IADD3 R100, P0, PT, R4, R50, RZ ;  /* 0x0000003204647210 */ /* 0x000fca0007f1e0ff */
[----:B------:R-:W-:Y:S01]  /*0c80*/  IMAD.X R101, R5, 0x1, R51, P0 ;  /* 0x0000000105657824 */ /* 0x000fe200000e0633 */
[----:B------:R-:W-:-:S05]  /*0c90*/  IADD3 R96, P0, PT, R100, R50, RZ ;  /* 0x0000003264607210 */ /* 0x000fca0007f1e0ff */
[--C-:B------:R-:W-:Y:S01]  /*0ca0*/  IMAD.X R97, R101, 0x1, R51.reuse, P0 ;  /* 0x0000000165617824 */ /* 0x100fe200000e0633 */
[-C--:B------:R-:W-:Y:S01]  /*0cb0*/  IADD3 R70, P0, PT, R96, R50.reuse, RZ ;  /* 0x0000003260467210 */ /* 0x080fe20007f1e0ff */
[----:B------:R-:W5:Y:S03]  /*0cc0*/  LDG.E.64 R100, desc[UR36][R100.64] ;  /* 0x0000002464647981 */ /* 0x000f66000c1e1b00 */
[-C--:B------:R-:W-:Y:S02]  /*0cd0*/  IADD3.X R71, PT, PT, R97, R51.reuse, RZ, P0, !PT ;  /* 0x0000003361477210 */ /* 0x080fe400007fe4ff */
[-C--:B------:R-:W-:Y:S01]  /*0ce0*/  IADD3 R68, P0, PT, R70, R50.reuse, RZ ;  /* 0x0000003246447210 */ /* 0x080fe20007f1e0ff */
[----:B------:R-:W5:Y:S04]  /*0cf0*/  LDG.E.64 R96, desc[UR36][R96.64] ;  /* 0x0000002460607981 */ /* 0x000f68000c1e1b00 */
[--C-:B------:R-:W-:Y:S01]  /*0d00*/  IMAD.X R69, R71, 0x1, R51.reuse, P0 ;  /* 0x0000000147457824 */ /* 0x100fe200000e0633 */
        /* <DEDUP_REMOVED lines=8> */
[----:B------:R-:W-:Y:S01]  /*0d90*/  IMAD.X R63, R65, 0x1, R51, P0 ;  /* 0x00000001413f7824 */ /* 0x000fe200000e0633 */
[----:B------:R-:W-:Y:S01]  /*0da0*/  IADD3 R60, P0, PT, R62, R50, RZ ;  /* 0x000000323e3c7210 */ /* 0x000fe20007f1e0ff */
[----:B------:R-:W5:Y:S03]  /*0db0*/  LDG.E.64 R64, desc[UR36][R64.64] ;  /* 0x0000002440407981 */ /* 0x000f66000c1e1b00 */
[----:B------:R-:W-:-:S02]  /*0dc0*/  IADD3.X R61, PT, PT, R63, R51, RZ, P0, !PT ;  /* 0x000000333f3d7210 */ /* 0x000fc400007fe4ff */
[----:B------:R-:W5:Y:S04]  /*0dd0*/  LDG.E.64 R62, desc[UR36][R62.64] ;  /* 0x000000243e3e7981 */ /* 0x000f68000c1e1b00 */
[----:B------:R-:W5:Y:S01]  /*0de0*/  LDG.E.64 R60, desc[UR36][R60.64] ;  /* 0x000000243c3c7981 */ /* 0x000f62000c1e1b00 */
[----:B----4-:R-:W4:Y:S01]  /*0df0*/  I2F.F64 R58, R54 ;  /* 0x00000036003a7312 */ /* 0x010f220000201c00 */
[----:B--2---:R-:W-:-:S07]  /*0e00*/  IMAD.MOV.U32 R4, RZ, RZ, 0x1 ;  /* 0x00000001ff047424 */ /* 0x004fce00078e00ff */
[----:B----4-:R-:W2:Y:S02]  /*0e10*/  MUFU.RCP64H R5, R59 ;  /* 0x0000003b00057308 */ /* 0x010ea40000001800 */
[----:B--2---:R-:W-:-:S08]  /*0e20*/  DFMA R6, -R58, R4, 1 ;  /* 0x3ff000003a06742b */ /* 0x004fd00000000104 */
[----:B------:R-:W-:-:S08]  /*0e30*/  DFMA R6, R6, R6, R6 ;  /* 0x000000060606722b */ /* 0x000fd00000000006 */
[----:B------:R-:W-:-:S08]  /*0e40*/  DFMA R6, R4, R6, R4 ;  /* 0x000000060406722b */ /* 0x000fd00000000004 */
[----:B------:R-:W-:-:S08]  /*0e50*/  DFMA R4, -R58, R6, 1 ;  /* 0x3ff000003a04742b */ /* 0x000fd00000000106 */
[----:B------:R-:W-:Y:S01]  /*0e60*/  DFMA R4, R6, R4, R6 ;  /* 0x000000040604722b */ /* 0x000fe20000000006 */
[----:B------:R-:W2:Y:S01]  /*0e70*/  S2R R52, SR_TID.X ;  /* 0x0000000000347919 */ /* 0x000ea20000002100 */
[----:B------:R-:W-:-:S04]  /*0e80*/  IMAD.IADD R25, R22, 0x1, R18 ;  /* 0x0000000116197824 */ /* 0x000fc800078e0212 */
[----:B------:R-:W-:Y:S02]  /*0e90*/  IMAD R25, R16, 0x4, R25 ;  /* 0x0000000410197824 */ /* 0x000fe400078e0219 */
[----:B-1----:R-:W-:Y:S01]  /*0ea0*/  IMAD.WIDE.U32 R56, R48, 0x600, R56 ;  /* 0x0000060030387825 */ /* 0x002fe200078e0038 */
[----:B------:R-:W-:Y:S03]  /*0eb0*/  BSSY.RECONVERGENT B1, `(.L_x_122) ;  /* 0x0000017000017945 */ /* 0x000fe60003800200 */
[----:B------:R-:W-:Y:S01]  /*0ec0*/  IMAD.SHL.U32 R55, R25, 0x20, RZ ;  /* 0x0000002019377824 */ /* 0x000fe200078e00ff */
[C---:B------:R-:W-:Y:S01]  /*0ed0*/  ISETP.GE.AND P1, PT, R54.reuse, 0x1, PT ;  /* 0x000000013600780c */ /* 0x040fe20003f26270 */
[C---:B------:R-:W-:Y:S02]  /*0ee0*/  VIADD R53, R54.reuse, 0xffffffff ;  /* 0xffffffff36357836 */ /* 0x040fe40000000000 */
[----:B------:R-:W-:Y:S01]  /*0ef0*/  VIADD R54, R54, 0x1 ;  /* 0x0000000136367836 */ /* 0x000fe20000000000 */
[----:B------:R-:W-:Y:S01]  /*0f00*/  SHF.R.S32.HI R19, RZ, 0x1f, R55 ;  /* 0x0000001fff137819 */ /* 0x000fe20000011437 */
[----:B---3--:R-:W-:-:S08]  /*0f10*/  DMUL R20, R102, R4 ;  /* 0x0000000466147228 */ /* 0x008fd00000000000 */
[----:B------:R-:W-:-:S08]  /*0f20*/  DFMA R6, -R58, R20, R102 ;  /* 0x000000143a06722b */ /* 0x000fd00000000166 */
[----:B------:R-:W-:Y:S01]  /*0f30*/  DFMA R20, R4, R6, R20 ;  /* 0x000000060414722b */ /* 0x000fe20000000014 */
[----:B------:R-:W-:-:S09]  /*0f40*/  FSETP.GEU.AND P2, PT, |R103|, 6.5827683646048100446e-37, PT ;  /* 0x036000006700780b */ /* 0x000fd20003f4e200 */
[----:B------:R-:W-:-:S05]  /*0f50*/  FFMA R0, RZ, R59, R21 ;  /* 0x0000003bff007223 */ /* 0x000fca0000000015 */
[----:B------:R-:W-:Y:S01]  /*0f60*/  FSETP.GT.AND P0, PT, |R0|, 1.469367938527859385e-39, PT ;  /* 0x001000000000780b */ /* 0x000fe20003f04200 */
[----:B------:R-:W-:-:S05]  /*0f70*/  IMAD R0, R49, 0x600, RZ ;  /* 0x0000060031007824 */ /* 0x000fca00078e02ff */
[----:B------:R-:W-:-:S07]  /*0f80*/  IADD3 R57, PT, PT, R57, R0, RZ ;  /* 0x0000000039397210 */ /* 0x000fce0007ffe0ff */
[----:B--2---:R-:W-:Y:S05]  /*0f90*/  @P0 BRA P2, `(.L_x_123) ;  /* 0x0000000000200947 */ /* 0x004fea0001000000 */
[----:B------:R-:W-:Y:S01]  /*0fa0*/  IMAD.MOV.U32 R104, RZ, RZ, R102 ;  /* 0x000000ffff687224 */ /* 0x000fe200078e0066 */
[----:B------:R-:W-:Y:S01]  /*0fb0*/  MOV R84, R58 ;  /* 0x0000003a00547202 */ /* 0x000fe20000000f00 */
[----:B------:R-:W-:Y:S01]  /*0fc0*/  IMAD.MOV.U32 R105, RZ, RZ, R103 ;  /* 0x000000ffff697224 */ /* 0x000fe200078e0067 */
[----:B------:R-:W-:Y:S01]  /*0fd0*/  MOV R0, 0x1000 ;  /* 0x0000100000007802 */ /* 0x000fe20000000f00 */
[----:B------:R-:W-:-:S07]  /*0fe0*/  IMAD.MOV.U32 R85, RZ, RZ, R59 ;  /* 0x000000ffff557224 */ /* 0x000fce00078e003b */
[----:B-----5:R-:W-:Y:S05]  /*0ff0*/  CALL.REL.NOINC `($__internal_2_$__cuda_sm20_div_rn_f64_full) ;  /* 0x000001bc00907944 */ /* 0x020fea0003c00000 */
[----:B------:R-:W-:Y:S02]  /*1000*/  IMAD.MOV.U32 R20, RZ, RZ, R132 ;  /* 0x000000ffff147224 */ /* 0x000fe400078e0084 */
[----:B------:R-:W-:-:S07]  /*1010*/  IMAD.MOV.U32 R21, RZ, RZ, R133 ;  /* 0x000000ffff157224 */ /* 0x000fce00078e0085 */
.L_x_123:
[----:B------:R-:W-:Y:S05]  /*1020*/  BSYNC.RECONVERGENT B1 ;  /* 0x0000000000017941 */ /* 0x000fea0003800200 */
.L_x_122:
[----:B------:R-:W1:Y:S01]  /*1030*/  MUFU.RCP64H R5, R59 ;  /* 0x0000003b00057308 */ /* 0x000e620000001800 */
[----:B------:R-:W-:Y:S01]  /*1040*/  IMAD.MOV.U32 R4, RZ, RZ, 0x1 ;  /* 0x00000001ff047424 */ /* 0x000fe200078e00ff */
[----:B-----5:R-:W-:Y:S01]  /*1050*/  FSETP.GEU.AND P2, PT, |R101|, 6.5827683646048100446e-37, PT ;  /* 0x036000006500780b */ /* 0x020fe20003f4e200 */
[----:B------:R-:W-:Y:S04]  /*1060*/  BSSY.RECONVERGENT B1, `(.L_x_124) ;  /* 0x0000014000017945 */ /* 0x000fe80003800200 */
        /* <DEDUP_REMOVED lines=11> */
[----:B------:R-:W-:Y:S01]  /*1120*/  MOV R104, R100 ;  /* 0x0000006400687202 */ /* 0x000fe20000000f00 */
[----:B------:R-:W-:Y:S01]  /*1130*/  IMAD.MOV.U32 R105, RZ, RZ, R101 ;  /* 0x000000ffff697224 */ /* 0x000fe200078e0065 */
[----:B------:R-:W-:Y:S01]  /*1140*/  MOV R0, 0x1180 ;  /* 0x0000118000007802 */ /* 0x000fe20000000f00 */
[----:B------:R-:W-:Y:S02]  /*1150*/  IMAD.MOV.U32 R84, RZ, RZ, R58 ;  /* 0x000000ffff547224 */ /* 0x000fe400078e003a */
[----:B------:R-:W-:-:S07]  /*1160*/  IMAD.MOV.U32 R85, RZ, RZ, R59 ;  /* 0x000000ffff557224 */ /* 0x000fce00078e003b */
[----:B------:R-:W-:Y:S05]  /*1170*/  CALL.REL.NOINC `($__internal_2_$__cuda_sm20_div_rn_f64_full) ;  /* 0x000001bc00307944 */ /* 0x000fea0003c00000 */
[----:B------:R-:W-:Y:S01]  /*1180*/  IMAD.MOV.U32 R26, RZ, RZ, R132 ;  /* 0x000000ffff1a7224 */ /* 0x000fe200078e0084 */
[----:B------:R-:W-:-:S07]  /*1190*/  MOV R27, R133 ;  /* 0x00000085001b7202 */ /* 0x000fce0000000f00 */
.L_x_125:
[----:B------:R-:W-:Y:S05]  /*11a0*/  BSYNC.RECONVERGENT B1 ;  /* 0x0000000000017941 */ /* 0x000fea0003800200 */
.L_x_124:
[----:B------:R-:W1:Y:S01]  /*11b0*/  MUFU.RCP64H R5, R59 ;  /* 0x0000003b00057308 */ /* 0x000e620000001800 */
[----:B------:R-:W-:Y:S01]  /*11c0*/  IMAD.MOV.U32 R4, RZ, RZ, 0x1 ;  /* 0x00000001ff047424 */ /* 0x000fe200078e00ff */
[----:B------:R-:W-:Y:S01]  /*11d0*/  FSETP.GEU.AND P2, PT, |R97|, 6.5827683646048100446e-37, PT ;  /* 0x036000006100780b */ /* 0x000fe20003f4e200 */
        /* <DEDUP_REMOVED lines=12> */
[----:B------:R-:W-:Y:S01]  /*12a0*/  IMAD.MOV.U32 R104, RZ, RZ, R96 ;  /* 0x000000ffff687224 */ /* 0x000fe200078e0060 */
[----:B------:R-:W-:Y:S01]  /*12b0*/  MOV R85, R59 ;  /* 0x0000003b00557202 */ /* 0x000fe20000000f00 */
[----:B------:R-:W-:Y:S01]  /*12c0*/  IMAD.MOV.U32 R105, RZ, RZ, R97 ;  /* 0x000000ffff697224 */ /* 0x000fe200078e0061 */
[----:B------:R-:W-:Y:S01]  /*12d0*/  MOV R0, 0x1300 ;  /* 0x0000130000007802 */ /* 0x000fe20000000f00 */
[----:B------:R-:W-:-:S07]  /*12e0*/  IMAD.MOV.U32 R84, RZ, RZ, R58 ;  /* 0x000000ffff547224 */ /* 0x000fce00078e003a */
[----:B------:R-:W-:Y:S05]  /*12f0*/  CALL.REL.NOINC `($__internal_2_$__cuda_sm20_div_rn_f64_full) ;  /* 0x000001b800d07944 */ /* 0x000fea0003c00000 */
[----:B------:R-:W-:Y:S02]  /*1300*/  IMAD.MOV.U32 R28, RZ, RZ, R132 ;  /* 0x000000ffff1c7224 */ /* 0x000fe400078e0084 */
[----:B------:R-:W-:-:S07]  /*1310*/  IMAD.MOV.U32 R29, RZ, RZ, R133 ;  /* 0x000000ffff1d7224 */ /* 0x000fce00078e0085 */
.L_x_127:
[----:B------:R-:W-:Y:S05]  /*1320*/  BSYNC.RECONVERGENT B1 ;  /* 0x0000000000017941 */ /* 0x000fea0003800200 */
.L_x_126:
        /* <DEDUP_REMOVED lines=23> */
.L_x_129:
[----:B------:R-:W-:Y:S05]  /*14a0*/  BSYNC.RECONVERGENT B1 ;  /* 0x0000000000017941 */ /* 0x000fea0003800200 */
.L_x_128:
[----:B------:R-:W1:Y:S01]  /*14b0*/  MUFU.RCP64H R5, R59 ;  /* 0x0000003b00057308 */ /* 0x000e620000001800 */
[----:B------:R-:W-:Y:S01]  /*14c0*/  MOV R4, 0x1 ;  /* 0x0000000100047802 */ /* 0x000fe20000000f00 */
[----:B------:R-:W-:Y:S01]  /*14d0*/  BSSY.RECONVERGENT B1, `(.L_x_130) ;  /* 0x0000015000017945 */ /* 0x000fe20003800200 */
[----:B------:R-:W-:-:S04]  /*14e0*/  FSETP.GEU.AND P2, PT, |R69|, 6.5827683646048100446e-37, PT ;  /* 0x036000004500780b */ /* 0x000fc80003f4e200 */
        /* <DEDUP_REMOVED lines=12> */
[----:B------:R-:W-:Y:S01]  /*15b0*/  MOV R0, 0x1600 ;  /* 0x0000160000007802 */ /* 0x000fe20000000f00 */
[----:B------:R-:W-:Y:S02]  /*15c0*/  IMAD.MOV.U32 R105, RZ, RZ, R69 ;  /* 0x000000ffff697224 */ /* 0x000fe400078e0045 */
[----:B------:R-:W-:Y:S02]  /*15d0*/  IMAD.MOV.U32 R84, RZ, RZ, R58 ;  /* 0x000000ffff547224 */ /* 0x000fe400078e003a */
[----:B------:R-:W-:-:S07]  /*15e0*/  IMAD.MOV.U32 R85, RZ, RZ, R59 ;  /* 0x000000ffff557224 */ /* 0x000fce00078e003b */
[----:B------:R-:W-:Y:S05]  /*15f0*/  CALL.REL.NOINC `($__internal_2_$__cuda_sm20_div_rn_f64_full) ;  /* 0x000001b800107944 */ /* 0x000fea0003c00000 */
[----:B------:R-:W-:Y:S01]  /*1600*/  MOV R12, R132 ;  /* 0x00000084000c7202 */ /* 0x000fe20000000f00 */
[----:B------:R-:W-:-:S07]  /*1610*/  IMAD.MOV.U32 R13, RZ, RZ, R133 ;  /* 0x000000ffff0d7224 */ /* 0x000fce00078e0085 */
.L_x_131:
[----:B------:R-:W-:Y:S05]  /*1620*/  BSYNC.RECONVERGENT B1 ;  /* 0x0000000000017941 */ /* 0x000fea0003800200 */
.L_x_130:
        /* <DEDUP_REMOVED lines=23> */
.L_x_133:
[----:B------:R-:W-:Y:S05]  /*17a0*/  BSYNC.RECONVERGENT B1 ;  /* 0x0000000000017941 */ /* 0x000fea0003800200 */
.L_x_132:
        /* <DEDUP_REMOVED lines=23> */
.L_x_135:
[----:B------:R-:W-:Y:S05]  /*1920*/  BSYNC.RECONVERGENT B1 ;  /* 0x0000000000017941 */ /* 0x000fea0003800200 */
.L_x_134:
        /* <DEDUP_REMOVED lines=23> */
.L_x_137:
[----:B------:R-:W-:Y:S05]  /*1aa0*/  BSYNC.RECONVERGENT B1 ;  /* 0x0000000000017941 */ /* 0x000fea0003800200 */
.L_x_136:
        /* <DEDUP_REMOVED lines=23> */
.L_x_139:
[----:B------:R-:W-:Y:S05]  /*1c20*/  BSYNC.RECONVERGENT B1 ;  /* 0x0000000000017941 */ /* 0x000fea0003800200 */
.L_x_138:
[----:B------:R-:W-:Y:S01]  /*1c30*/  DMUL R38, R4, R14 ;  /* 0x0000000e04267228 */ /* 0x000fe20000000000 */
[----:B------:R-:W-:Y:S01]  /*1c40*/  BSSY.RECONVERGENT B0, `(.L_x_140) ;  /* 0x000001d000007945 */ /* 0x000fe20003800200 */
[----:B------:R-:W-:Y:S02]  /*1c50*/  DMUL R72, R8, R10 ;  /* 0x0000000a08487228 */ /* 0x000fe40000000000 */
[----:B------:R-:W-:Y:S02]  /*1c60*/  DMUL R108, R4, R12 ;  /* 0x0000000c046c7228 */ /* 0x000fe40000000000 */
[C---:B------:R-:W-:Y:S02]  /*1c70*/  DMUL R110, R6.reuse, R10 ;  /* 0x0000000a066e7228 */ /* 0x040fe40000000000 */
[----:B------:R-:W-:Y:S02]  /*1c80*/  DMUL R114, R6, R14 ;  /* 0x0000000e06727228 */ /* 0x000fe40000000000 */
[----:B------:R-:W-:-:S02]  /*1c90*/  DADD R112, R38, -R72 ;  /* 0x0000000026707229 */ /* 0x000fc40000000848 */
[----:B------:R-:W-:Y:S02]  /*1ca0*/  DMUL R116, R8, R12 ;  /* 0x0000000c08747228 */ /* 0x000fe40000000000 */
[----:B------:R-:W-:-:S04]  /*1cb0*/  DADD R128, R108, -R110 ;  /* 0x000000006c807229 */ /* 0x000fc8000000086e */
[----:B------:R-:W-:Y:S02]  /*1cc0*/  DMUL R30, R112, R26 ;  /* 0x0000001a701e7228 */ /* 0x000fe40000000000 */
[----:B------:R-:W-:-:S06]  /*1cd0*/  DADD R80, R114, -R116 ;  /* 0x0000000072507229 */ /* 0x000fcc0000000874 */
[----:B------:R-:W-:-:S08]  /*1ce0*/  DFMA R30, R128, R20, -R30 ;  /* 0x00000014801e722b */ /* 0x000fd0000000081e */
[----:B------:R-:W-:-:S06]  /*1cf0*/  DFMA R34, R80, R28, R30 ;  /* 0x0000001c5022722b */ /* 0x000fcc000000001e */
[----:B------:R-:W1:Y:S04]  /*1d00*/  MUFU.RCP64H R31, R35 ;  /* 0x00000023001f7308 */ /* 0x000e680000001800 */
[----:B------:R-:W-:-:S04]  /*1d10*/  IADD3 R30, PT, PT, R35, 0x300402, RZ ;  /* 0x00300402231e7810 */ /* 0x000fc80007ffe0ff */
[----:B------:R-:W-:Y:S02]  /*1d20*/  FSETP.GEU.AND P0, PT, |R30|, 5.8789094863358348022e-39, PT ;  /* 0x004004021e00780b */ /* 0x000fe40003f0e200 */
[----:B-1----:R-:W-:-:S08]  /*1d30*/  DFMA R32, -R34, R30, 1 ;  /* 0x3ff000002220742b */ /* 0x002fd0000000011e */
[----:B------:R-:W-:-:S08]  /*1d40*/  DFMA R32, R32, R32, R32 ;  /* 0x000000202020722b */ /* 0x000fd00000000020 */
[----:B------:R-:W-:-:S08]  /*1d50*/  DFMA R32, R30, R32, R30 ;  /* 0x000000201e20722b */ /* 0x000fd0000000001e */
[----:B------:R-:W-:-:S08]  /*1d60*/  DFMA R36, -R34, R32, 1 ;  /* 0x3ff000002224742b */ /* 0x000fd00000000120 */
[----:B------:R-:W-:Y:S01]  /*1d70*/  DFMA R32, R32, R36, R32 ;  /* 0x000000242020722b */ /* 0x000fe20000000020 */
[----:B------:R-:W-:Y:S10]  /*1d80*/  @P0 BRA `(.L_x_141) ;  /* 0x0000000000200947 */ /* 0x000ff40003800000 */
[----:B------:R-:W-:Y:S01]  /*1d90*/  LOP3.LUT R0, R35, 0x7fffffff, RZ, 0xc0, !PT ;  /* 0x7fffffff23007812 */ /* 0x000fe200078ec0ff */
[----:B------:R-:W-:Y:S02]  /*1da0*/  IMAD.MOV.U32 R3, RZ, RZ, R34 ;  /* 0x000000ffff037224 */ /* 0x000fe400078e0022 */
[----:B------:R-:W-:Y:S02]  /*1db0*/  IMAD.MOV.U32 R17, RZ, RZ, R35 ;  /* 0x000000ffff117224 */ /* 0x000fe400078e0023 */
[----:B------:R-:W-:Y:S01]  /*1dc0*/  VIADD R104, R0, 0xfff00000 ;  /* 0xfff0000000687836 */ /* 0x000fe20000000000 */
[----:B------:R-:W-:-:S07]  /*1dd0*/  MOV R0, 0x1df0 ;  /* 0x00001df000007802 */ /* 0x000fce0000000f00 */
[----:B------:R-:W-:Y:S05]  /*1de0*/  CALL.REL.NOINC `($__internal_1_$__cuda_sm20_dblrcp_rn_slowpath_v3) ;  /* 0x000001ac00647944 */ /* 0x000fea0003c00000 */
[----:B------:R-:W-:Y:S01]  /*1df0*/  IMAD.MOV.U32 R32, RZ, RZ, R3 ;  /* 0x000000ffff207224 */ /* 0x000fe200078e0003 */
[----:B------:R-:W-:-:S07]  /*1e00*/  MOV R33, R17 ;  /* 0x0000001100217202 */ /* 0x000fce0000000f00 */
.L_x_141:
[----:B------:R-:W-:Y:S05]  /*1e10*/  BSYNC.RECONVERGENT B0 ;  /* 0x0000000000007941 */ /* 0x000fea0003800200 */
.L_x_140:
[----:B------:R-:W-:Y:S01]  /*1e20*/  DMUL R30, R4, R26 ;  /* 0x0000001a041e7228 */ /* 0x000fe20000000000 */
[----:B------:R-:W1:Y:S01]  /*1e30*/  MUFU.RCP64H R85, 6 ;  /* 0x4018000000557908 */ /* 0x000e620000001800 */
[----:B------:R-:W-:Y:S01]  /*1e40*/  DMUL R42, R10, R20 ;  /* 0x000000140a2a7228 */ /* 0x000fe20000000000 */
[----:B------:R-:W-:Y:S01]  /*1e50*/  IMAD.MOV.U32 R88, RZ, RZ, 0x0 ;  /* 0x00000000ff587424 */ /* 0x000fe200078e00ff */
[-C--:B------:R-:W-:Y:S01]  /*1e60*/  DMUL R40, R8, R28.reuse ;  /* 0x0000001c08287228 */ /* 0x080fe20000000000 */
[----:B------:R-:W-:Y:S01]  /*1e70*/  IMAD.MOV.U32 R89, RZ, RZ, 0x40180000 ;  /* 0x40180000ff597424 */ /* 0x000fe200078e00ff */
[----:B------:R-:W-:Y:S01]  /*1e80*/  DADD R38, -R38, R72 ;  /* 0x0000000026267229 */ /* 0x000fe20000000148 */
[----:B------:R-:W-:Y:S01]  /*1e90*/  IMAD.MOV.U32 R84, RZ, RZ, 0x1 ;  /* 0x00000001ff547424 */ /* 0x000fe200078e00ff */
[-C--:B------:R-:W-:Y:S01]  /*1ea0*/  DFMA R30, R6, R28.reuse, -R30 ;  /* 0x0000001c061e722b */ /* 0x080fe2000000081e */
[----:B------:R-:W-:Y:S01]  /*1eb0*/  BSSY.RECONVERGENT B1, `(.L_x_142) ;  /* 0x000004b000017945 */ /* 0x000fe20003800200 */
[----:B------:R-:W-:-:S02]  /*1ec0*/  DMUL R36, R12, R28 ;  /* 0x0000001c0c247228 */ /* 0x000fc40000000000 */
[----:B------:R-:W-:Y:S02]  /*1ed0*/  DMUL R74, R6, R20 ;  /* 0x00000014064a7228 */ /* 0x000fe40000000000 */
[----:B------:R-:W-:Y:S02]  /*1ee0*/  DFMA R72, R14, R28, -R42 ;  /* 0x0000001c0e48722b */ /* 0x000fe4000000082a */
[----:B------:R-:W-:Y:S02]  /*1ef0*/  DFMA R28, R4, R20, -R40 ;  /* 0x00000014041c722b */ /* 0x000fe40000000828 */
[----:B------:R-:W-:Y:S02]  /*1f00*/  DMUL R40, R30, R32 ;  /* 0x000000201e287228 */ /* 0x000fe40000000000 */
[-C--:B------:R-:W-:Y:S02]  /*1f10*/  DFMA R36, R10, R26.reuse, -R36 ;  /* 0x0000001a0a24722b */ /* 0x080fe40000000824 */
[----:B------:R-:W-:-:S02]  /*1f20*/  DFMA R74, R8, R26, -R74 ;  /* 0x0000001a084a722b */ /* 0x000fc4000000084a */
[----:B------:R-:W-:Y:S02]  /*1f30*/  DMUL R30, R14, R26 ;  /* 0x0000001a0e1e7228 */ /* 0x000fe40000000000 */
[-C--:B------:R-:W-:Y:S02]  /*1f40*/  DMUL R26, R128, R32.reuse ;  /* 0x00000020801a7228 */ /* 0x080fe40000000000 */
[----:B------:R-:W-:Y:S02]  /*1f50*/  DMUL R42, R28, R32 ;  /* 0x000000201c2a7228 */ /* 0x000fe40000000000 */
[----:B------:R-:W-:Y:S02]  /*1f60*/  DADD R78, RZ, -R40 ;  /* 0x00000000ff4e7229 */ /* 0x000fe40000000828 */
[----:B------:R-:W-:Y:S02]  /*1f70*/  DFMA R30, R12, R20, -R30 ;  /* 0x000000140c1e722b */ /* 0x000fe4000000081e */
[----:B------:R-:W-:-:S02]  /*1f80*/  DMUL R38, R38, R32 ;  /* 0x0000002026267228 */ /* 0x000fc40000000000 */
[----:B------:R-:W-:Y:S02]  /*1f90*/  DADD R28, RZ, -R26 ;  /* 0x00000000ff1c7229 */ /* 0x000fe4000000081a */
[-C--:B------:R-:W-:Y:S02]  /*1fa0*/  DMUL R20, R36, R32.reuse ;  /* 0x0000002024147228 */ /* 0x080fe40000000000 */
[-C--:B------:R-:W-:Y:S02]  /*1fb0*/  DMUL R76, R74, R32.reuse ;  /* 0x000000204a4c7228 */ /* 0x080fe40000000000 */
[----:B------:R-:W-:Y:S02]  /*1fc0*/  DADD R78, -R42, R78 ;  /* 0x000000002a4e7229 */ /* 0x000fe4000000014e */
[----:B------:R-:W-:Y:S02]  /*1fd0*/  DMUL R74, R80, R32 ;  /* 0x00000020504a7228 */ /* 0x000fe40000000000 */
[----:B------:R-:W-:-:S02]  /*1fe0*/  DADD R36, -R38, R28 ;  /* 0x0000000026247229 */ /* 0x000fc4000000011c */
[----:B------:R-:W-:Y:S02]  /*1ff0*/  DMUL R72, R72, R32 ;  /* 0x0000002048487228 */ /* 0x000fe40000000000 */
[----:B-1----:R-:W-:Y:S02]  /*2000*/  DFMA R86, R84, -R88, 1 ;  /* 0x3ff000005456742b */ /* 0x002fe40000000858 */
[----:B------:R-:W-:Y:S02]  /*2010*/  DADD R82, RZ, -R20 ;  /* 0x00000000ff527229 */ /* 0x000fe40000000814 */
[----:B------:R-:W-:Y:S02]  /*2020*/  DADD R28, -R76, R78 ;  /* 0x000000004c1c7229 */ /* 0x000fe4000000014e */
[----:B------:R-:W-:Y:S02]  /*2030*/  DMUL R80, R30, R32 ;  /* 0x000000201e507228 */ /* 0x000fe40000000000 */
[----:B------:R-:W-:-:S02]  /*2040*/  DADD R30, -R74, R36 ;  /* 0x000000004a1e7229 */ /* 0x000fc40000000124 */
[----:B------:R-:W-:Y:S02]  /*2050*/  DFMA R86, R86, R86, R86 ;  /* 0x000000565656722b */ /* 0x000fe40000000056 */
[----:B------:R-:W-:Y:S02]  /*2060*/  DADD R32, -R72, R82 ;  /* 0x0000000048207229 */ /* 0x000fe40000000152 */
[----:B------:R-:W-:-:S04]  /*2070*/  DMUL R36, R28, R28 ;  /* 0x0000001c1c247228 */ /* 0x000fc80000000000 */
[----:B------:R-:W-:Y:S02]  /*2080*/  DFMA R86, R84, R86, R84 ;  /* 0x000000565456722b */ /* 0x000fe40000000054 */
[----:B------:R-:W-:Y:S02]  /*2090*/  DADD R32, -R80, R32 ;  /* 0x0000000050207229 */ /* 0x000fe40000000120 */
[----:B------:R-:W-:-:S04]  /*20a0*/  DFMA R36, R30, R30, R36 ;  /* 0x0000001e1e24722b */ /* 0x000fc80000000024 */
[----:B------:R-:W-:-:S04]  /*20b0*/  DFMA R78, R86, -R88, 1 ;  /* 0x3ff00000564e742b */ /* 0x000fc80000000858 */
[----:B------:R-:W-:-:S04]  /*20c0*/  DFMA R36, R32, R32, R36 ;  /* 0x000000202024722b */ /* 0x000fc80000000024 */
[----:B------:R-:W-:-:S04]  /*20d0*/  DFMA R78, R86, R78, R86 ;  /* 0x0000004e564e722b */ /* 0x000fc80000000056 */
[----:B------:R-:W-:Y:S02]  /*20e0*/  DMUL R90, R34, R36 ;  /* 0x00000024225a7228 */ /* 0x000fe40000000000 */
[----:B------:R-:W-:Y:S02]  /*20f0*/  DADD R36, RZ, R26 ;  /* 0x00000000ff247229 */ /* 0x000fe4000000001a */
[----:B------:R-:W-:-:S04]  /*2100*/  DFMA R26, RZ, R26, RZ ;  /* 0x0000001aff1a722b */ /* 0x000fc800000000ff */
[----:B------:R-:W-:Y:S02]  /*2110*/  DMUL R84, R90, R78 ;  /* 0x0000004e5a547228 */ /* 0x000fe40000000000 */
[-C--:B------:R-:W-:Y:S01]  /*2120*/  DFMA R36, RZ, R38.reuse, R36 ;  /* 0x00000026ff24722b */ /* 0x080fe20000000024 */
[----:B------:R-:W-:Y:S01]  /*2130*/  FSETP.GEU.AND P2, PT, |R91|, 6.5827683646048100446e-37, PT ;  /* 0x036000005b00780b */ /* 0x000fe20003f4e200 */
[--C-:B------:R-:W-:Y:S02]  /*2140*/  DADD R82, R38, R26.reuse ;  /* 0x0000000026527229 */ /* 0x100fe4000000001a */
[----:B------:R-:W-:Y:S02]  /*2150*/  DFMA R88, RZ, R38, R26 ;  /* 0x00000026ff58722b */ /* 0x000fe4000000001a */
[----:B------:R-:W-:Y:S02]  /*2160*/  DFMA R86, R84, -6, R90 ;  /* 0xc01800005456782b */ /* 0x000fe4000000005a */
[----:B------:R-:W-:-:S02]  /*2170*/  DFMA R38, RZ, R74, R36 ;  /* 0x0000004aff26722b */ /* 0x000fc40000000024 */
[----:B------:R-:W-:Y:S02]  /*2180*/  DFMA R36, RZ, R74, R82 ;  /* 0x0000004aff24722b */ /* 0x000fe40000000052 */
[----:B------:R-:W-:Y:S02]  /*2190*/  DADD R82, RZ, R20 ;  /* 0x00000000ff527229 */ /* 0x000fe40000000014 */
[----:B------:R-:W-:Y:S02]  /*21a0*/  DFMA R26, R78, R86, R84 ;  /* 0x000000564e1a722b */ /* 0x000fe40000000054 */
[----:B------:R-:W-:Y:S02]  /*21b0*/  DADD R78, RZ, R40 ;  /* 0x00000000ff4e7229 */ /* 0x000fe40000000028 */
[----:B------:R-:W-:Y:S02]  /*21c0*/  DFMA R84, RZ, R40, RZ ;  /* 0x00000028ff54722b */ /* 0x000fe400000000ff */
[----:B------:R-:W-:-:S02]  /*21d0*/  DFMA R86, RZ, R20, RZ ;  /* 0x00000014ff56722b */ /* 0x000fc400000000ff */
[----:B------:R-:W-:Y:S02]  /*21e0*/  DADD R40, R74, R88 ;  /* 0x000000004a287229 */ /* 0x000fe40000000058 */
[----:B------:R-:W-:Y:S01]  /*21f0*/  FFMA R0, RZ, 2.375, R27 ;  /* 0x40180000ff007823 */ /* 0x000fe2000000001b */
[-C--:B------:R-:W-:Y:S02]  /*2200*/  DFMA R78, RZ, R42.reuse, R78 ;  /* 0x0000002aff4e722b */ /* 0x080fe4000000004e */
[--C-:B------:R-:W-:Y:S02]  /*2210*/  DADD R20, R42, R84.reuse ;  /* 0x000000002a147229 */ /* 0x100fe40000000054 */
[----:B------:R-:W-:Y:S01]  /*2220*/  FSETP.GT.AND P0, PT, |R0|, 1.469367938527859385e-39, PT ;  /* 0x001000000000780b */ /* 0x000fe20003f04200 */
[----:B------:R-:W-:Y:S02]  /*2230*/  DFMA R74, RZ, R42, R84 ;  /* 0x0000002aff4a722b */ /* 0x000fe40000000054 */
[----:B------:R-:W-:-:S02]  /*2240*/  DFMA R82, RZ, R72, R82 ;  /* 0x00000048ff52722b */ /* 0x000fc40000000052 */
[--C-:B------:R-:W-:Y:S02]  /*2250*/  DADD R84, R72, R86.reuse ;  /* 0x0000000048547229 */ /* 0x100fe40000000056 */
[----:B------:R-:W-:Y:S02]  /*2260*/  DFMA R86, RZ, R72, R86 ;  /* 0x00000048ff56722b */ /* 0x000fe40000000056 */
[-C--:B------:R-:W-:Y:S02]  /*2270*/  DFMA R72, RZ, R76.reuse, R78 ;  /* 0x0000004cff48722b */ /* 0x080fe4000000004e */
[----:B------:R-:W-:Y:S02]  /*2280*/  DFMA R42, RZ, R76, R20 ;  /* 0x0000004cff2a722b */ /* 0x000fe40000000014 */
[----:B------:R-:W-:Y:S02]  /*2290*/  DADD R74, R76, R74 ;  /* 0x000000004c4a7229 */ /* 0x000fe4000000004a */
[----:B------:R-:W-:-:S02]  /*22a0*/  DFMA R78, RZ, R80, R82 ;  /* 0x00000050ff4e722b */ /* 0x000fc40000000052 */
[----:B------:R-:W-:Y:S02]  /*22b0*/  DFMA R76, RZ, R80, R84 ;  /* 0x00000050ff4c722b */ /* 0x000fe40000000054 */
[----:B------:R-:W-:Y:S01]  /*22c0*/  DADD R80, R80, R86 ;  /* 0x0000000050507229 */ /* 0x000fe20000000056 */
[----:B------:R-:W-:Y:S10]  /*22d0*/  @P0 BRA P2, `(.L_x_143) ;  /* 0x0000000000200947 */ /* 0x000ff40001000000 */
[----:B------:R-:W-:Y:S01]  /*22e0*/  IMAD.MOV.U32 R104, RZ, RZ, R90 ;  /* 0x000000ffff687224 */ /* 0x000fe200078e005a */
[----:B------:R-:W-:Y:S01]  /*22f0*/  MOV R105, R91 ;  /* 0x0000005b00697202 */ /* 0x000fe20000000f00 */
[----:B------:R-:W-:Y:S01]  /*2300*/  IMAD.MOV.U32 R84, RZ, RZ, RZ ;  /* 0x000000ffff547224 */ /* 0x000fe200078e00ff */
[----:B------:R-:W-:Y:S01]  /*2310*/  MOV R0, 0x2340 ;  /* 0x0000234000007802 */ /* 0x000fe20000000f00 */
[----:B------:R-:W-:-:S07]  /*2320*/  IMAD.MOV.U32 R85, RZ, RZ, 0x40180000 ;  /* 0x40180000ff557424 */ /* 0x000fce00078e00ff */
[----:B------:R-:W-:Y:S05]  /*2330*/  CALL.REL.NOINC `($__internal_2_$__cuda_sm20_div_rn_f64_full) ;  /* 0x000001a800c07944 */ /* 0x000fea0003c00000 */
[----:B------:R-:W-:Y:S02]  /*2340*/  IMAD.MOV.U32 R26, RZ, RZ, R132 ;  /* 0x000000ffff1a7224 */ /* 0x000fe400078e0084 */
[----:B------:R-:W-:-:S07]  /*2350*/  IMAD.MOV.U32 R27, RZ, RZ, R133 ;  /* 0x000000ffff1b7224 */ /* 0x000fce00078e0085 */
.L_x_143:
[----:B------:R-:W-:Y:S05]  /*2360*/  BSYNC.RECONVERGENT B1 ;  /* 0x0000000000017941 */ /* 0x000fea0003800200 */
.L_x_142:
[----:B------:R-:W1:Y:S01]  /*2370*/  MUFU.RCP64H R83, 6 ;  /* 0x4018000000537908 */ /* 0x000e620000001800 */
[----:B------:R-:W-:Y:S01]  /*2380*/  MOV R84, 0x0 ;  /* 0x0000000000547802 */ /* 0x000fe20000000f00 */
[----:B------:R-:W-:Y:S01]  /*2390*/  IMAD.MOV.U32 R85, RZ, RZ, 0x40180000 ;  /* 0x40180000ff557424 */ /* 0x000fe200078e00ff */
[----:B------:R-:W-:Y:S01]  /*23a0*/  DFMA R20, R30, R38, RZ ;  /* 0x000000261e14722b */ /* 0x000fe200000000ff */
[----:B------:R-:W-:Y:S01]  /*23b0*/  IMAD.MOV.U32 R82, RZ, RZ, 0x1 ;  /* 0x00000001ff527424 */ /* 0x000fe200078e00ff */
[----:B------:R2:W-:Y:S01]  /*23c0*/  STG.E.64 desc[UR36][R56.64], R26 ;  /* 0x0000001a38007986 */ /* 0x0005e2000c101b24 */
[----:B------:R-:W-:Y:S05]  /*23d0*/  BSSY.RECONVERGENT B1, `(.L_x_144) ;  /* 0x0000018000017945 */ /* 0x000fea0003800200 */
[----:B------:R-:W-:-:S02]  /*23e0*/  DFMA R20, R28, R72, R20 ;  /* 0x000000481c14722b */ /* 0x000fc40000000014 */
[----:B-1----:R-:W-:-:S06]  /*23f0*/  DFMA R86, R82, -R84, 1 ;  /* 0x3ff000005256742b */ /* 0x002fcc0000000854 */
[----:B------:R-:W-:Y:S02]  /*2400*/  DFMA R20, R32, R78, R20 ;  /* 0x0000004e2014722b */ /* 0x000fe40000000014 */
[----:B------:R-:W-:-:S08]  /*2410*/  DFMA R86, R86, R86, R86 ;  /* 0x000000565656722b */ /* 0x000fd00000000056 */
[----:B------:R-:W-:-:S08]  /*2420*/  DFMA R86, R82, R86, R82 ;  /* 0x000000565256722b */ /* 0x000fd00000000052 */
[----:B------:R-:W-:Y:S02]  /*2430*/  DFMA R82, R86, -R84, 1 ;  /* 0x3ff000005652742b */ /* 0x000fe40000000854 */
[----:B------:R-:W-:-:S06]  /*2440*/  DMUL R84, R34, R20 ;  /* 0x0000001422547228 */ /* 0x000fcc0000000000 */
[----:B------:R-:W-:-:S04]  /*2450*/  DFMA R86, R86, R82, R86 ;  /* 0x000000525656722b */ /* 0x000fc80000000056 */
[----:B------:R-:W-:-:S04]  /*2460*/  FSETP.GEU.AND P2, PT, |R85|, 6.5827683646048100446e-37, PT ;  /* 0x036000005500780b */ /* 0x000fc80003f4e200 */
[----:B------:R-:W-:-:S08]  /*2470*/  DMUL R20, R86, R84 ;  /* 0x0000005456147228 */ /* 0x000fd00000000000 */
[----:B------:R-:W-:-:S08]  /*2480*/  DFMA R82, R20, -6, R84 ;  /* 0xc01800001452782b */ /* 0x000fd00000000054 */
[----:B------:R-:W-:-:S10]  /*2490*/  DFMA R20, R86, R82, R20 ;  /* 0x000000525614722b */ /* 0x000fd40000000014 */
[----:B------:R-:W-:-:S05]  /*24a0*/  FFMA R0, RZ, 2.375, R21 ;  /* 0x40180000ff007823 */ /* 0x000fca0000000015 */
[----:B------:R-:W-:-:S13]  /*24b0*/  FSETP.GT.AND P0, PT, |R0|, 1.469367938527859385e-39, PT ;  /* 0x001000000000780b */ /* 0x000fda0003f04200 */
[----:B--2---:R-:W-:Y:S05]  /*24c0*/  @P0 BRA P2, `(.L_x_145) ;  /* 0x0000000000200947 */ /* 0x004fea0001000000 */
[----:B------:R-:W-:Y:S01]  /*24d0*/  IMAD.MOV.U32 R104, RZ, RZ, R84 ;  /* 0x000000ffff687224 */ /* 0x000fe200078e0054 */
[----:B------:R-:W-:Y:S01]  /*24e0*/  MOV R84, RZ ;  /* 0x000000ff00547202 */ /* 0x000fe20000000f00 */
[----:B------:R-:W-:Y:S01]  /*24f0*/  IMAD.MOV.U32 R105, RZ, RZ, R85 ;  /* 0x000000ffff697224 */ /* 0x000fe200078e0055 */
[----:B------:R-:W-:Y:S01]  /*2500*/  MOV R0, 0x2530 ;  /* 0x0000253000007802 */ /* 0x000fe20000000f00 */
[----:B------:R-:W-:-:S07]  /*2510*/  IMAD.MOV.U32 R85, RZ, RZ, 0x40180000 ;  /* 0x40180000ff557424 */ /* 0x000fce00078e00ff */
[----:B------:R-:W-:Y:S05]  /*2520*/  CALL.REL.NOINC `($__internal_2_$__cuda_sm20_div_rn_f64_full) ;  /* 0x000001a800447944 */ /* 0x000fea0003c00000 */
[----:B------:R-:W-:Y:S02]  /*2530*/  IMAD.MOV.U32 R20, RZ, RZ, R132 ;  /* 0x000000ffff147224 */ /* 0x000fe400078e0084 */
[----:B------:R-:W-:-:S07]  /*2540*/  IMAD.MOV.U32 R21, RZ, RZ, R133 ;  /* 0x000000ffff157224 */ /* 0x000fce00078e0085 */
.L_x_145:
[----:B------:R-:W-:Y:S05]  /*2550*/  BSYNC.RECONVERGENT B1 ;  /* 0x0000000000017941 */ /* 0x000fea0003800200 */
.L_x_144:
[----:B------:R-:W1:Y:S01]  /*2560*/  MUFU.RCP64H R83, 6 ;  /* 0x4018000000537908 */ /* 0x000e620000001800 */
[----:B------:R-:W-:Y:S01]  /*2570*/  IMAD.MOV.U32 R84, RZ, RZ, 0x0 ;  /* 0x00000000ff547424 */ /* 0x000fe200078e00ff */
[----:B------:R-:W-:Y:S01]  /*2580*/  MOV R85, 0x40180000 ;  /* 0x4018000000557802 */ /* 0x000fe20000000f00 */
[----:B------:R-:W-:Y:S01]  /*2590*/  IMAD.MOV.U32 R82, RZ, RZ, 0x1 ;  /* 0x00000001ff527424 */ /* 0x000fe200078e00ff */
[----:B------:R-:W-:Y:S01]  /*25a0*/  DFMA R26, R30, R36, RZ ;  /* 0x000000241e1a722b */ /* 0x000fe200000000ff */
[----:B------:R2:W-:Y:S01]  /*25b0*/  STG.E.64 desc[UR36][R56.64+0x8], R20 ;  /* 0x0000081438007986 */ /* 0x0005e2000c101b24 */
[----:B------:R-:W-:Y:S06]  /*25c0*/  BSSY.RECONVERGENT B1, `(.L_x_146) ;  /* 0x0000018000017945 */ /* 0x000fec0003800200 */
        /* <DEDUP_REMOVED lines=16> */
[----:B------:R-:W-:Y:S01]  /*26d0*/  MOV R0, 0x2720 ;  /* 0x0000272000007802 */ /* 0x000fe20000000f00 */
[----:B------:R-:W-:Y:S01]  /*26e0*/  IMAD.MOV.U32 R105, RZ, RZ, R85 ;  /* 0x000000ffff697224 */ /* 0x000fe200078e0055 */
[----:B------:R-:W-:Y:S01]  /*26f0*/  MOV R85, 0x40180000 ;  /* 0x4018000000557802 */ /* 0x000fe20000000f00 */
[----:B------:R-:W-:-:S07]  /*2700*/  IMAD.MOV.U32 R84, RZ, RZ, RZ ;  /* 0x000000ffff547224 */ /* 0x000fce00078e00ff */
[----:B------:R-:W-:Y:S05]  /*2710*/  CALL.REL.NOINC `($__internal_2_$__cuda_sm20_div_rn_f64_full) ;  /* 0x000001a400c87944 */ /* 0x000fea0003c00000 */
[----:B------:R-:W-:Y:S02]  /*2720*/  IMAD.MOV.U32 R26, RZ, RZ, R132 ;  /* 0x000000ffff1a7224 */ /* 0x000fe400078e0084 */
[----:B------:R-:W-:-:S07]  /*2730*/  IMAD.MOV.U32 R27, RZ, RZ, R133 ;  /* 0x000000ffff1b7224 */ /* 0x000fce00078e0085 */
.L_x_147:
[----:B------:R-:W-:Y:S05]  /*2740*/  BSYNC.RECONVERGENT B1 ;  /* 0x0000000000017941 */ /* 0x000fea0003800200 */
.L_x_146:
        /* <DEDUP_REMOVED lines=10> */
[----:B------:R-:W-:-:S06]  /*27f0*/  DFMA R86, R86, R86, R86 ;  /* 0x000000565656722b */ /* 0x000fcc0000000056 */
[----:B------:R-:W-:Y:S02]  /*2800*/  DMUL R32, R34, R30 ;  /* 0x0000001e22207228 */ /* 0x000fe40000000000 */
[----:B------:R-:W-:-:S08]  /*2810*/  DFMA R86, R82, R86, R82 ;  /* 0x000000565256722b */ /* 0x000fd00000000052 */
[----:B------:R-:W-:Y:S01]  /*2820*/  FSETP.GEU.AND P2, PT, |R33|, 6.5827683646048100446e-37, PT ;  /* 0x036000002100780b */ /* 0x000fe20003f4e200 */
[----:B------:R-:W-:-:S08]  /*2830*/  DFMA R84, R86, -R84, 1 ;  /* 0x3ff000005654742b */ /* 0x000fd00000000854 */
[----:B------:R-:W-:-:S08]  /*2840*/  DFMA R84, R86, R84, R86 ;  /* 0x000000545654722b */ /* 0x000fd00000000056 */
        /* <DEDUP_REMOVED lines=8> */
[----:B------:R-:W-:Y:S02]  /*28d0*/  IMAD.MOV.U32 R105, RZ, RZ, R33 ;  /* 0x000000ffff697224 */ /* 0x000fe400078e0021 */
[----:B------:R-:W-:Y:S02]  /*28e0*/  IMAD.MOV.U32 R84, RZ, RZ, RZ ;  /* 0x000000ffff547224 */ /* 0x000fe400078e00ff */
[----:B------:R-:W-:-:S07]  /*28f0*/  IMAD.MOV.U32 R85, RZ, RZ, 0x40180000 ;  /* 0x40180000ff557424 */ /* 0x000fce00078e00ff */
[----:B------:R-:W-:Y:S05]  /*2900*/  CALL.REL.NOINC `($__internal_2_$__cuda_sm20_div_rn_f64_full) ;  /* 0x000001a4004c7944 */ /* 0x000fea0003c00000 */
[----:B------:R-:W-:Y:S01]  /*2910*/  MOV R28, R132 ;  /* 0x00000084001c7202 */ /* 0x000fe20000000f00 */
[----:B------:R-:W-:-:S07]  /*2920*/  IMAD.MOV.U32 R29, RZ, RZ, R133 ;  /* 0x000000ffff1d7224 */ /* 0x000fce00078e0085 */
.L_x_149:
[----:B------:R-:W-:Y:S05]  /*2930*/  BSYNC.RECONVERGENT B1 ;  /* 0x0000000000017941 */ /* 0x000fea0003800200 */
.L_x_148:
[----:B------:R-:W1:Y:S01]  /*2940*/  MUFU.RCP64H R33, 6 ;  /* 0x4018000000217908 */ /* 0x000e620000001800 */
[----:B------:R-:W-:Y:S01]  /*2950*/  IMAD.MOV.U32 R82, RZ, RZ, 0x0 ;  /* 0x00000000ff527424 */ /* 0x000fe200078e00ff */
[----:B------:R-:W-:Y:S01]  /*2960*/  DMUL R30, R72, R72 ;  /* 0x00000048481e7228 */ /* 0x000fe20000000000 */
[----:B------:R-:W-:Y:S01]  /*2970*/  IMAD.MOV.U32 R83, RZ, RZ, 0x40180000 ;  /* 0x40180000ff537424 */ /* 0x000fe200078e00ff */
[----:B------:R2:W-:Y:S01]  /*2980*/  STG.E.64 desc[UR36][R56.64+0x20], R20 ;  /* 0x0000201438007986 */ /* 0x0005e2000c101b24 */
[----:B------:R-:W-:Y:S01]  /*2990*/  IMAD.MOV.U32 R32, RZ, RZ, 0x1 ;  /* 0x00000001ff207424 */ /* 0x000fe200078e00ff */
[----:B------:R-:W-:Y:S02]  /*29a0*/  BSSY.RECONVERGENT B1, `(.L_x_150) ;  /* 0x0000019000017945 */ /* 0x000fe40003800200 */
[----:B------:R2:W-:Y:S02]  /*29b0*/  STG.E.64 desc[UR36][R56.64+0x18], R28 ;  /* 0x0000181c38007986 */ /* 0x0005e4000c101b24 */
        /* <DEDUP_REMOVED lines=15> */
[----:B------:R-:W-:Y:S01]  /*2ab0*/  MOV R104, R82 ;  /* 0x0000005200687202 */ /* 0x000fe20000000f00 */
[----:B------:R-:W-:Y:S01]  /*2ac0*/  IMAD.MOV.U32 R105, RZ, RZ, R83 ;  /* 0x000000ffff697224 */ /* 0x000fe200078e0053 */
[----:B------:R-:W-:Y:S01]  /*2ad0*/  MOV R0, 0x2b10 ;  /* 0x00002b1000007802 */ /* 0x000fe20000000f00 */
[----:B------:R-:W-:Y:S02]  /*2ae0*/  IMAD.MOV.U32 R84, RZ, RZ, RZ ;  /* 0x000000ffff547224 */ /* 0x000fe400078e00ff */
[----:B------:R-:W-:-:S07]  /*2af0*/  IMAD.MOV.U32 R85, RZ, RZ, 0x40180000 ;  /* 0x40180000ff557424 */ /* 0x000fce00078e00ff */
[----:B------:R-:W-:Y:S05]  /*2b00*/  CALL.REL.NOINC `($__internal_2_$__cuda_sm20_div_rn_f64_full) ;  /* 0x000001a000cc7944 */ /* 0x000fea0003c00000 */
[----:B------:R-:W-:Y:S01]  /*2b10*/  IMAD.MOV.U32 R32, RZ, RZ, R132 ;  /* 0x000000ffff207224 */ /* 0x000fe200078e0084 */
[----:B------:R-:W-:-:S07]  /*2b20*/  MOV R33, R133 ;  /* 0x0000008500217202 */ /* 0x000fce0000000f00 */
.L_x_151:
[----:B------:R-:W-:Y:S05]  /*2b30*/  BSYNC.RECONVERGENT B1 ;  /* 0x0000000000017941 */ /* 0x000fea0003800200 */
.L_x_150:
[----:B------:R-:W1:Y:S01]  /*2b40*/  MUFU.RCP64H R31, 6 ;  /* 0x40180000001f7908 */ /* 0x000e620000001800 */
[----:B------:R-:W-:Y:S01]  /*2b50*/  IMAD.MOV.U32 R82, RZ, RZ, 0x0 ;  /* 0x00000000ff527424 */ /* 0x000fe200078e00ff */
[----:B------:R-:W-:Y:S01]  /*2b60*/  DFMA R20, R38, R36, RZ ;  /* 0x000000242614722b */ /* 0x000fe200000000ff */
[----:B------:R-:W-:Y:S01]  /*2b70*/  IMAD.MOV.U32 R83, RZ, RZ, 0x40180000 ;  /* 0x40180000ff537424 */ /* 0x000fe200078e00ff */
[----:B------:R2:W-:Y:S01]  /*2b80*/  STG.E.64 desc[UR36][R56.64+0x28], R32 ;  /* 0x0000282038007986 */ /* 0x0005e2000c101b24 */
[----:B------:R-:W-:Y:S01]  /*2b90*/  IMAD.MOV.U32 R30, RZ, RZ, 0x1 ;  /* 0x00000001ff1e7424 */ /* 0x000fe200078e00ff */
[----:B------:R-:W-:Y:S04]  /*2ba0*/  BSSY.RECONVERGENT B1, `(.L_x_152) ;  /* 0x0000018000017945 */ /* 0x000fe80003800200 */
        /* <DEDUP_REMOVED lines=23> */
.L_x_153:
[----:B------:R-:W-:Y:S05]  /*2d20*/  BSYNC.RECONVERGENT B1 ;  /* 0x0000000000017941 */ /* 0x000fea0003800200 */
.L_x_152:
        /* <DEDUP_REMOVED lines=30> */
.L_x_155:
[----:B------:R-:W-:Y:S05]  /*2f10*/  BSYNC.RECONVERGENT B1 ;  /* 0x0000000000017941 */ /* 0x000fea0003800200 */
.L_x_154:
[----:B------:R-:W1:Y:S01]  /*2f20*/  MUFU.RCP64H R39, 6 ;  /* 0x4018000000277908 */ /* 0x000e620000001800 */
[----:B------:R-:W-:Y:S01]  /*2f30*/  IMAD.MOV.U32 R72, RZ, RZ, 0x0 ;  /* 0x00000000ff487424 */ /* 0x000fe200078e00ff */
[----:B------:R-:W-:Y:S01]  /*2f40*/  MOV R73, 0x40180000 ;  /* 0x4018000000497802 */ /* 0x000fe20000000f00 */
[----:B------:R-:W-:Y:S01]  /*2f50*/  IMAD.MOV.U32 R38, RZ, RZ, 0x1 ;  /* 0x00000001ff267424 */ /* 0x000fe200078e00ff */
[----:B------:R-:W-:Y:S01]  /*2f60*/  DMUL R32, R42, R42 ;  /* 0x0000002a2a207228 */ /* 0x000fe20000000000 */
[----:B------:R2:W-:Y:S01]  /*2f70*/  STG.E.64 desc[UR36][R56.64+0x40], R26 ;  /* 0x0000401a38007986 */ /* 0x0005e2000c101b24 */
[----:B------:R-:W-:Y:S03]  /*2f80*/  BSSY.RECONVERGENT B1, `(.L_x_156) ;  /* 0x000001a000017945 */ /* 0x000fe60003800200 */
[----:B------:R2:W-:Y:S03]  /*2f90*/  STG.E.64 desc[UR36][R56.64+0x48], R30 ;  /* 0x0000481e38007986 */ /* 0x0005e6000c101b24 */
[----:B------:R-:W-:Y:S01]  /*2fa0*/  DFMA R32, R36, R36, R32 ;  /* 0x000000242420722b */ /* 0x000fe20000000020 */
[----:B------:R2:W-:Y:S01]  /*2fb0*/  STG.E.64 desc[UR36][R56.64+0x38], R20 ;  /* 0x0000381438007986 */ /* 0x0005e2000c101b24 */
        /* <DEDUP_REMOVED lines=22> */
.L_x_157:
[----:B------:R-:W-:Y:S05]  /*3120*/  BSYNC.RECONVERGENT B1 ;  /* 0x0000000000017941 */ /* 0x000fea0003800200 */
.L_x_156:
        /* <DEDUP_REMOVED lines=30> */
.L_x_159:
[----:B------:R-:W-:Y:S05]  /*3310*/  BSYNC.RECONVERGENT B1 ;  /* 0x0000000000017941 */ /* 0x000fea0003800200 */
.L_x_158:
        /* <DEDUP_REMOVED lines=9> */
[----:B------:R2:W-:Y:S04]  /*33b0*/  STG.E.64 desc[UR36][R56.64+0x58], R26 ;  /* 0x0000581a38007986 */ /* 0x0005e8000c101b24 */
[----:B------:R2:W-:Y:S01]  /*33c0*/  STG.E.64 desc[UR36][R56.64+0x70], R26 ;  /* 0x0000701a38007986 */ /* 0x0005e2000c101b24 */
[----:B-1----:R-:W-:Y:S02]  /*33d0*/  DFMA R36, R30, -R32, 1 ;  /* 0x3ff000001e24742b */ /* 0x002fe40000000820 */
[----:B------:R-:W-:-:S06]  /*33e0*/  DFMA R74, R80, R80, R74 ;  /* 0x00000050504a722b */ /* 0x000fcc000000004a */
[----:B------:R-:W-:Y:S02]  /*33f0*/  DFMA R36, R36, R36, R36 ;  /* 0x000000242424722b */ /* 0x000fe40000000024 */
[----:B------:R-:W-:-:S06]  /*3400*/  DMUL R74, R34, R74 ;  /* 0x0000004a224a7228 */ /* 0x000fcc0000000000 */
[----:B------:R-:W-:-:S04]  /*3410*/  DFMA R36, R30, R36, R30 ;  /* 0x000000241e24722b */ /* 0x000fc8000000001e */
[----:B------:R-:W-:-:S04]  /*3420*/  FSETP.GEU.AND P2, PT, |R75|, 6.5827683646048100446e-37, PT ;  /* 0x036000004b00780b */ /* 0x000fc80003f4e200 */
        /* <DEDUP_REMOVED lines=16> */
.L_x_161:
[----:B------:R-:W-:Y:S05]  /*3530*/  BSYNC.RECONVERGENT B1 ;  /* 0x0000000000017941 */ /* 0x000fea0003800200 */
.L_x_160:
[----:B------:R-:W1:Y:S01]  /*3540*/  MUFU.RCP64H R21, R59 ;  /* 0x0000003b00157308 */ /* 0x000e620000001800 */
[----:B------:R-:W-:Y:S01]  /*3550*/  IMAD.MOV.U32 R20, RZ, RZ, 0x1 ;  /* 0x00000001ff147424 */ /* 0x000fe200078e00ff */
[----:B------:R2:W-:Y:S01]  /*3560*/  STG.E.64 desc[UR36][R56.64+0x78], R32 ;  /* 0x0000782038007986 */ /* 0x0005e2000c101b24 */
[----:B------:R-:W-:Y:S04]  /*3570*/  BSSY.RECONVERGENT B1, `(.L_x_162) ;  /* 0x0000016000017945 */ /* 0x000fe80003800200 */
[----:B-1----:R-:W-:-:S08]  /*3580*/  DFMA R26, -R58, R20, 1 ;  /* 0x3ff000003a1a742b */ /* 0x002fd00000000114 */
[----:B------:R-:W-:-:S08]  /*3590*/  DFMA R26, R26, R26, R26 ;  /* 0x0000001a1a1a722b */ /* 0x000fd0000000001a */
[----:B------:R-:W-:Y:S02]  /*35a0*/  DFMA R20, R20, R26, R20 ;  /* 0x0000001a1414722b */ /* 0x000fe40000000014 */
[----:B------:R-:W-:-:S06]  /*35b0*/  DADD R26, -R102, R64 ;  /* 0x00000000661a7229 */ /* 0x000fcc0000000140 */
[----:B------:R-:W-:-:S04]  /*35c0*/  DFMA R28, -R58, R20, 1 ;  /* 0x3ff000003a1c742b */ /* 0x000fc80000000114 */
[----:B------:R-:W-:-:S04]  /*35d0*/  FSETP.GEU.AND P2, PT, |R27|, 6.5827683646048100446e-37, PT ;  /* 0x036000001b00780b */ /* 0x000fc80003f4e200 */
[----:B------:R-:W-:-:S08]  /*35e0*/  DFMA R28, R20, R28, R20 ;  /* 0x0000001c141c722b */ /* 0x000fd00000000014 */
[----:B------:R-:W-:-:S08]  /*35f0*/  DMUL R30, R28, R26 ;  /* 0x0000001a1c1e7228 */ /* 0x000fd00000000000 */
[----:B------:R-:W-:-:S08]  /*3600*/  DFMA R20, -R58, R30, R26 ;  /* 0x0000001e3a14722b */ /* 0x000fd0000000011a */
[----:B------:R-:W-:-:S10]  /*3610*/  DFMA R30, R28, R20, R30 ;  /* 0x000000141c1e722b */ /* 0x000fd4000000001e */
[----:B------:R-:W-:-:S05]  /*3620*/  FFMA R0, RZ, R59, R31 ;  /* 0x0000003bff007223 */ /* 0x000fca000000001f */
[----:B------:R-:W-:-:S13]  /*3630*/  FSETP.GT.AND P0, PT, |R0|, 1.469367938527859385e-39, PT ;  /* 0x001000000000780b */ /* 0x000fda0003f04200 */
[----:B--2---:R-:W-:Y:S05]  /*3640*/  @P0 BRA P2, `(.L_x_163) ;  /* 0x0000000000200947 */ /* 0x004fea0001000000 */
        /* <DEDUP_REMOVED lines=8> */
.L_x_163:
[----:B------:R-:W-:Y:S05]  /*36d0*/  BSYNC.RECONVERGENT B1 ;  /* 0x0000000000017941 */ /* 0x000fea0003800200 */
.L_x_162:
[----:B------:R-:W1:Y:S01]  /*36e0*/  MUFU.RCP64H R21, R59 ;  /* 0x0000003b00157308 */ /* 0x000e620000001800 */
[----:B------:R-:W-:Y:S01]  /*36f0*/  IMAD.MOV.U32 R20, RZ, RZ, 0x1 ;  /* 0x00000001ff147424 */ /* 0x000fe200078e00ff */
[----:B------:R-:W-:Y:S01]  /*3700*/  DADD R102, -R102, R70 ;  /* 0x0000000066667229 */ /* 0x000fe20000000146 */
[----:B------:R-:W-:Y:S04]  /*3710*/  BSSY.RECONVERGENT B1, `(.L_x_164) ;  /* 0x0000016000017945 */ /* 0x000fe80003800200 */
[----:B-1----:R-:W-:-:S08]  /*3720*/  DFMA R26, -R58, R20, 1 ;  /* 0x3ff000003a1a742b */ /* 0x002fd00000000114 */
[----:B------:R-:W-:-:S08]  /*3730*/  DFMA R26, R26, R26, R26 ;  /* 0x0000001a1a1a722b */ /* 0x000fd0000000001a */
[----:B------:R-:W-:Y:S02]  /*3740*/  DFMA R20, R20, R26, R20 ;  /* 0x0000001a1414722b */ /* 0x000fe40000000014 */
[----:B------:R-:W-:-:S06]  /*3750*/  DADD R26, R64, R102 ;  /* 0x00000000401a7229 */ /* 0x000fcc0000000066 */
        /* <DEDUP_REMOVED lines=17> */
.L_x_165:
[----:B------:R-:W-:Y:S05]  /*3870*/  BSYNC.RECONVERGENT B1 ;  /* 0x0000000000017941 */ /* 0x000fea0003800200 */
.L_x_164:
[----:B------:R-:W1:Y:S01]  /*3880*/  MUFU.RCP64H R21, R59 ;  /* 0x0000003b00157308 */ /* 0x000e620000001800 */
[----:B------:R-:W-:Y:S01]  /*3890*/  MOV R20, 0x1 ;  /* 0x0000000100147802 */ /* 0x000fe20000000f00 */
[----:B------:R-:W-:Y:S01]  /*38a0*/  DADD R32, -R100, R62 ;  /* 0x0000000064207229 */ /* 0x000fe2000000013e */
[----:B------:R-:W-:Y:S09]  /*38b0*/  BSSY.RECONVERGENT B1, `(.L_x_166) ;  /* 0x0000015000017945 */ /* 0x000ff20003800200 */
[----:B------:R-:W-:Y:S01]  /*38c0*/  FSETP.GEU.AND P2, PT, |R33|, 6.5827683646048100446e-37, PT ;  /* 0x036000002100780b */ /* 0x000fe20003f4e200 */
        /* <DEDUP_REMOVED lines=19> */
.L_x_167:
[----:B------:R-:W-:Y:S05]  /*3a00*/  BSYNC.RECONVERGENT B1 ;  /* 0x0000000000017941 */ /* 0x000fea0003800200 */
.L_x_166:
        /* <DEDUP_REMOVED lines=25> */
.L_x_169:
[----:B------:R-:W-:Y:S05]  /*3ba0*/  BSYNC.RECONVERGENT B1 ;  /* 0x0000000000017941 */ /* 0x000fea0003800200 */
.L_x_168:
[----:B------:R-:W1:Y:S01]  /*3bb0*/  MUFU.RCP64H R21, R59 ;  /* 0x0000003b00157308 */ /* 0x000e620000001800 */
[----:B------:R-:W-:Y:S01]  /*3bc0*/  IMAD.MOV.U32 R20, RZ, RZ, 0x1 ;  /* 0x00000001ff147424 */ /* 0x000fe200078e00ff */
        /* <DEDUP_REMOVED lines=22> */
.L_x_171:
[----:B------:R-:W-:Y:S05]  /*3d30*/  BSYNC.RECONVERGENT B1 ;  /* 0x0000000000017941 */ /* 0x000fea0003800200 */
.L_x_170:
[----:B------:R-:W1:Y:S01]  /*3d40*/  MUFU.RCP64H R33, R59 ;  /* 0x0000003b00217308 */ /* 0x000e620000001800 */
[----:B------:R-:W-:Y:S01]  /*3d50*/  IMAD.MOV.U32 R32, RZ, RZ, 0x1 ;  /* 0x00000001ff207424 */ /* 0x000fe200078e00ff */
[----:B------:R-:W-:Y:S01]  /*3d60*/  DADD R96, -R96, R66 ;  /* 0x0000000060607229 */ /* 0x000fe20000000142 */
[----:B------:R-:W-:Y:S07]  /*3d70*/  BSSY.RECONVERGENT B1, `(.L_x_172) ;  /* 0x0000016000017945 */ /* 0x000fee0003800200 */
[----:B------:R-:W-:-:S02]  /*3d80*/  DADD R38, R60, R96 ;  /* 0x000000003c267229 */ /* 0x000fc40000000060 */
[----:B-1----:R-:W-:-:S08]  /*3d90*/  DFMA R36, -R58, R32, 1 ;  /* 0x3ff000003a24742b */ /* 0x002fd00000000120 */
[----:B------:R-:W-:Y:S01]  /*3da0*/  FSETP.GEU.AND P2, PT, |R39|, 6.5827683646048100446e-37, PT ;  /* 0x036000002700780b */ /* 0x000fe20003f4e200 */
        /* <DEDUP_REMOVED lines=18> */
.L_x_173:
[----:B------:R-:W-:Y:S05]  /*3ed0*/  BSYNC.RECONVERGENT B1 ;  /* 0x0000000000017941 */ /* 0x000fea0003800200 */
.L_x_172:
[----:B------:R-:W-:Y:S01]  /*3ee0*/  DMUL R42, R32, R26 ;  /* 0x0000001a202a7228 */ /* 0x000fe20000000000 */
[----:B------:R-:W-:Y:S01]  /*3ef0*/  BSSY.RECONVERGENT B0, `(.L_x_174) ;  /* 0x000001d000007945 */ /* 0x000fe20003800200 */
[----:B------:R-:W-:Y:S02]  /*3f00*/  DMUL R74, R20, R34 ;  /* 0x00000022144a7228 */ /* 0x000fe40000000000 */
[----:B------:R-:W-:Y:S02]  /*3f10*/  DMUL R130, R32, R6 ;  /* 0x0000000620827228 */ /* 0x000fe40000000000 */
[-C--:B------:R-:W-:Y:S02]  /*3f20*/  DMUL R136, R34, R4.reuse ;  /* 0x0000000422887228 */ /* 0x080fe40000000000 */
        /* <DEDUP_REMOVED lines=9> */
[----:B------:R-:W-:-:S05]  /*3fc0*/  VIADD R36, R139, 0x300402 ;  /* 0x003004028b247836 */ /* 0x000fca0000000000 */
[----:B------:R-:W-:Y:S01]  /*3fd0*/  FSETP.GEU.AND P0, PT, |R36|, 5.8789094863358348022e-39, PT ;  /* 0x004004022400780b */ /* 0x000fe20003f0e200 */
[----:B-1----:R-:W-:-:S08]  /*3fe0*/  DFMA R38, -R138, R36, 1 ;  /* 0x3ff000008a26742b */ /* 0x002fd00000000124 */
[----:B------:R-:W-:-:S08]  /*3ff0*/  DFMA R38, R38, R38, R38 ;  /* 0x000000262626722b */ /* 0x000fd00000000026 */
[----:B------:R-:W-:-:S08]  /*4000*/  DFMA R38, R36, R38, R36 ;  /* 0x000000262426722b */ /* 0x000fd00000000024 */
[----:B------:R-:W-:-:S08]  /*4010*/  DFMA R40, -R138, R38, 1 ;  /* 0x3ff000008a28742b */ /* 0x000fd00000000126 */
[----:B------:R-:W-:Y:S01]  /*4020*/  DFMA R38, R38, R40, R38 ;  /* 0x000000282626722b */ /* 0x000fe20000000026 */
[----:B------:R-:W-:Y:S10]  /*4030*/  @P0 BRA `(.L_x_175) ;  /* 0x0000000000200947 */ /* 0x000ff40003800000 */
[----:B------:R-:W-:Y:S01]  /*4040*/  LOP3.LUT R0, R139, 0x7fffffff, RZ, 0xc0, !PT ;  /* 0x7fffffff8b007812 */ /* 0x000fe200078ec0ff */
[----:B------:R-:W-:Y:S01]  /*4050*/  IMAD.MOV.U32 R3, RZ, RZ, R138 ;  /* 0x000000ffff037224 */ /* 0x000fe200078e008a */
[----:B------:R-:W-:-:S03]  /*4060*/  MOV R17, R139 ;  /* 0x0000008b00117202 */ /* 0x000fc60000000f00 */
[----:B------:R-:W-:Y:S01]  /*4070*/  VIADD R104, R0, 0xfff00000 ;  /* 0xfff0000000687836 */ /* 0x000fe20000000000 */
[----:B------:R-:W-:-:S07]  /*4080*/  MOV R0, 0x40a0 ;  /* 0x000040a000007802 */ /* 0x000fce0000000f00 */
[----:B------:R-:W-:Y:S05]  /*4090*/  CALL.REL.NOINC `($__internal_1_$__cuda_sm20_dblrcp_rn_slowpath_v3) ;  /* 0x0000018800b87944 */ /* 0x000fea0003c00000 */
[----:B------:R-:W-:Y:S02]  /*40a0*/  IMAD.MOV.U32 R38, RZ, RZ, R3 ;  /* 0x000000ffff267224 */ /* 0x000fe400078e0003 */
[----:B------:R-:W-:-:S07]  /*40b0*/  IMAD.MOV.U32 R39, RZ, RZ, R17 ;  /* 0x000000ffff277224 */ /* 0x000fce00078e0011 */
.L_x_175:
[----:B------:R-:W-:Y:S05]  /*40c0*/  BSYNC.RECONVERGENT B0 ;  /* 0x0000000000007941 */ /* 0x000fea0003800200 */
.L_x_174:
[----:B------:R-:W-:Y:S01]  /*40d0*/  DMUL R120, R28, R4 ;  /* 0x000000041c787228 */ /* 0x000fe20000000000 */
[----:B------:R-:W1:Y:S01]  /*40e0*/  MUFU.RCP64H R145, 6 ;  /* 0x4018000000917908 */ /* 0x000e620000001800 */
[C---:B------:R-:W-:Y:S01]  /*40f0*/  DMUL R122, R32.reuse, R8 ;  /* 0x00000008207a7228 */ /* 0x040fe20000000000 */
[----:B------:R-:W-:Y:S01]  /*4100*/  IMAD.MOV.U32 R146, RZ, RZ, 0x0 ;  /* 0x00000000ff927424 */ /* 0x000fe200078e00ff */
[----:B------:R-:W-:Y:S01]  /*4110*/  DMUL R92, R32, R30 ;  /* 0x0000001e205c7228 */ /* 0x000fe20000000000 */
[----:B------:R-:W-:Y:S01]  /*4120*/  MOV R147, 0x40180000 ;  /* 0x4018000000937802 */ /* 0x000fe20000000f00 */
[----:B------:R-:W-:Y:S01]  /*4130*/  DMUL R90, R20, R28 ;  /* 0x0000001c145a7228 */ /* 0x000fe20000000000 */
[----:B------:R-:W-:Y:S01]  /*4140*/  IMAD.MOV.U32 R144, RZ, RZ, 0x1 ;  /* 0x00000001ff907424 */ /* 0x000fe200078e00ff */
[----:B------:R-:W-:Y:S01]  /*4150*/  DMUL R124, R34, R8 ;  /* 0x00000008227c7228 */ /* 0x000fe20000000000 */
[----:B------:R-:W-:Y:S01]  /*4160*/  BSSY.RECONVERGENT B1, `(.L_x_176) ;  /* 0x0000051000017945 */ /* 0x000fe20003800200 */
[----:B------:R-:W-:-:S02]  /*4170*/  DADD R40, R120, -R122 ;  /* 0x0000000078287229 */ /* 0x000fc4000000087a */
[----:B------:R-:W-:Y:S02]  /*4180*/  DMUL R126, R28, R6 ;  /* 0x000000061c7e7228 */ /* 0x000fe40000000000 */
[----:B------:R-:W-:Y:S02]  /*4190*/  DMUL R78, R20, R8 ;  /* 0x00000008144e7228 */ /* 0x000fe40000000000 */
[----:B------:R-:W-:Y:S02]  /*41a0*/  DMUL R76, R30, R4 ;  /* 0x000000041e4c7228 */ /* 0x000fe40000000000 */
[----:B------:R-:W-:Y:S02]  /*41b0*/  DADD R98, R92, -R90 ;  /* 0x000000005c627229 */ /* 0x000fe4000000085a */
[----:B------:R-:W-:Y:S02]  /*41c0*/  DMUL R84, R40, R38 ;  /* 0x0000002628547228 */ /* 0x000fe40000000000 */
[----:B------:R-:W-:-:S02]  /*41d0*/  DADD R40, R124, -R126 ;  /* 0x000000007c287229 */ /* 0x000fc4000000087e */
[----:B------:R-:W-:Y:S02]  /*41e0*/  DADD R42, -R42, R74 ;  /* 0x000000002a2a7229 */ /* 0x000fe4000000014a */
[----:B------:R-:W-:Y:S02]  /*41f0*/  DMUL R36, R72, R38 ;  /* 0x0000002648247228 */ /* 0x000fe40000000000 */
[----:B------:R-:W-:Y:S02]  /*4200*/  DMUL R88, R26, R28 ;  /* 0x0000001c1a587228 */ /* 0x000fe40000000000 */
[----:B------:R-:W-:Y:S02]  /*4210*/  DMUL R86, R34, R30 ;  /* 0x0000001e22567228 */ /* 0x000fe40000000000 */
[----:B------:R-:W-:Y:S02]  /*4220*/  DADD R118, R78, -R76 ;  /* 0x000000004e767229 */ /* 0x000fe4000000084c */
[----:B------:R-:W-:-:S02]  /*4230*/  DMUL R104, R98, R38 ;  /* 0x0000002662687228 */ /* 0x000fc40000000000 */
[----:B------:R-:W-:Y:S02]  /*4240*/  DADD R132, RZ, -R84 ;  /* 0x00000000ff847229 */ /* 0x000fe40000000854 */
[----:B------:R-:W-:Y:S02]  /*4250*/  DMUL R74, R30, R6 ;  /* 0x000000061e4a7228 */ /* 0x000fe40000000000 */
[----:B------:R-:W-:Y:S02]  /*4260*/  DMUL R72, R26, R8 ;  /* 0x000000081a487228 */ /* 0x000fe40000000000 */
[-C--:B------:R-:W-:Y:S02]  /*4270*/  DMUL R98, R40, R38.reuse ;  /* 0x0000002628627228 */ /* 0x080fe40000000000 */
[----:B------:R-:W-:Y:S02]  /*4280*/  DMUL R42, R42, R38 ;  /* 0x000000262a2a7228 */ /* 0x000fe40000000000 */
[----:B------:R-:W-:-:S02]  /*4290*/  DADD R134, RZ, -R36 ;  /* 0x00000000ff867229 */ /* 0x000fc40000000824 */
[----:B------:R-:W-:Y:S02]  /*42a0*/  DADD R106, R88, -R86 ;  /* 0x00000000586a7229 */ /* 0x000fe40000000856 */
[-C--:B------:R-:W-:Y:S02]  /*42b0*/  DMUL R118, R118, R38.reuse ;  /* 0x0000002676767228 */ /* 0x080fe40000000000 */
[----:B------:R-:W-:Y:S02]  /*42c0*/  DADD R40, -R104, R132 ;  /* 0x0000000068287229 */ /* 0x000fe40000000184 */
[----:B------:R-:W-:Y:S02]  /*42d0*/  DADD R132, R74, -R72 ;  /* 0x000000004a847229 */ /* 0x000fe40000000848 */
        /* <DEDUP_REMOVED lines=27> */
[----:B------:R-:W-:Y:S02]  /*4490*/  DADD R38, RZ, R84 ;  /* 0x00000000ff267229 */ /* 0x000fe40000000054 */
[----:B------:R-:W-:Y:S02]  /*44a0*/  DFMA R140, RZ, R142, R140 ;  /* 0x0000008eff8c722b */ /* 0x000fe4000000008c */
[----:B------:R-:W-:Y:S02]  /*44b0*/  DFMA R36, R148, R146, R134 ;  /* 0x000000929424722b */ /* 0x000fe40000000086 */
[----:B------:R-:W-:Y:S02]  /*44c0*/  DFMA R134, RZ, R84, RZ ;  /* 0x00000054ff86722b */ /* 0x000fe400000000ff */
[----:B------:R-:W-:Y:S02]  /*44d0*/  DADD R84, RZ, R98 ;  /* 0x00000000ff547229 */ /* 0x000fe40000000062 */
        /* <DEDUP_REMOVED lines=25> */
.L_x_177:
[----:B------:R-:W-:Y:S05]  /*4670*/  BSYNC.RECONVERGENT B1 ;  /* 0x0000000000017941 */ /* 0x000fea0003800200 */
.L_x_176:
        /* <DEDUP_REMOVED lines=30> */
.L_x_179:
[----:B------:R-:W-:Y:S05]  /*4860*/  BSYNC.RECONVERGENT B1 ;  /* 0x0000000000017941 */ /* 0x000fea0003800200 */
.L_x_178:
        /* <DEDUP_REMOVED lines=30> */
.L_x_181:
[----:B------:R-:W-:Y:S05]  /*4a50*/  BSYNC.RECONVERGENT B1 ;  /* 0x0000000000017941 */ /* 0x000fea0003800200 */
.L_x_180:
        /* <DEDUP_REMOVED lines=30> */
.L_x_183:
[----:B------:R-:W-:Y:S05]  /*4c40*/  BSYNC.RECONVERGENT B1 ;  /* 0x0000000000017941 */ /* 0x000fea0003800200 */
.L_x_182:
[----:B------:R-:W1:Y:S01]  /*4c50*/  MUFU.RCP64H R99, 6 ;  /* 0x4018000000637908 */ /* 0x000e620000001800 */
[----:B------:R-:W-:Y:S01]  /*4c60*/  MOV R104, 0x0 ;  /* 0x0000000000687802 */ /* 0x000fe20000000f00 */
[----:B------:R-:W-:Y:S01]  /*4c70*/  IMAD.MOV.U32 R105, RZ, RZ, 0x40180000 ;  /* 0x40180000ff697424 */ /* 0x000fe200078e00ff */
[----:B------:R-:W-:Y:S01]  /*4c80*/  DMUL R84, R152, R152 ;  /* 0x0000009898547228 */ /* 0x000fe20000000000 */
[----:B------:R-:W-:Y:S01]  /*4c90*/  IMAD.MOV.U32 R98, RZ, RZ, 0x1 ;  /* 0x00000001ff627424 */ /* 0x000fe200078e00ff */
[----:B------:R2:W-:Y:S01]  /*4ca0*/  STG.E.64 desc[UR36][R56.64+0x120], R38 ;  /* 0x0001202638007986 */ /* 0x0005e2000c101b24 */
[----:B------:R-:W-:Y:S03]  /*4cb0*/  BSSY.RECONVERGENT B1, `(.L_x_184) ;  /* 0x0000017000017945 */ /* 0x000fe60003800200 */
        /* <DEDUP_REMOVED lines=16> */
[----:B------:R-:W-:Y:S01]  /*4dc0*/  IMAD.MOV.U32 R84, RZ, RZ, RZ ;  /* 0x000000ffff547224 */ /* 0x000fe200078e00ff */
[----:B------:R-:W-:Y:S01]  /*4dd0*/  MOV R0, 0x4e00 ;  /* 0x00004e0000007802 */ /* 0x000fe20000000f00 */
[----:B------:R-:W-:-:S07]  /*4de0*/  IMAD.MOV.U32 R85, RZ, RZ, 0x40180000 ;  /* 0x40180000ff557424 */ /* 0x000fce00078e00ff */
[----:B------:R-:W-:Y:S05]  /*4df0*/  CALL.REL.NOINC `($__internal_2_$__cuda_sm20_div_rn_f64_full) ;  /* 0x0000018000107944 */ /* 0x000fea0003c00000 */
[----:B------:R-:W-:Y:S01]  /*4e00*/  MOV R84, R132 ;  /* 0x0000008400547202 */ /* 0x000fe20000000f00 */
[----:B------:R-:W-:-:S07]  /*4e10*/  IMAD.MOV.U32 R85, RZ, RZ, R133 ;  /* 0x000000ffff557224 */ /* 0x000fce00078e0085 */
.L_x_185:
[----:B------:R-:W-:Y:S05]  /*4e20*/  BSYNC.RECONVERGENT B1 ;  /* 0x0000000000017941 */ /* 0x000fea0003800200 */
.L_x_184:
        /* <DEDUP_REMOVED lines=22> */
[----:B------:R-:W-:Y:S01]  /*4f90*/  MOV R84, RZ ;  /* 0x000000ff00547202 */ /* 0x000fe20000000f00 */
[----:B------:R-:W-:Y:S01]  /*4fa0*/  IMAD.MOV.U32 R85, RZ, RZ, 0x40180000 ;  /* 0x40180000ff557424 */ /* 0x000fe200078e00ff */
[----:B------:R-:W-:-:S07]  /*4fb0*/  MOV R0, 0x4fd0 ;  /* 0x00004fd000007802 */ /* 0x000fce0000000f00 */
[----:B------:R-:W-:Y:S05]  /*4fc0*/  CALL.REL.NOINC `($__internal_2_$__cuda_sm20_div_rn_f64_full) ;  /* 0x0000017c009c7944 */ /* 0x000fea0003c00000 */
[----:B------:R-:W-:Y:S02]  /*4fd0*/  IMAD.MOV.U32 R38, RZ, RZ, R132 ;  /* 0x000000ffff267224 */ /* 0x000fe400078e0084 */
[----:B------:R-:W-:-:S07]  /*4fe0*/  IMAD.MOV.U32 R39, RZ, RZ, R133 ;  /* 0x000000ffff277224 */ /* 0x000fce00078e0085 */
.L_x_187:
[----:B------:R-:W-:Y:S05]  /*4ff0*/  BSYNC.RECONVERGENT B1 ;  /* 0x0000000000017941 */ /* 0x000fea0003800200 */
.L_x_186:
        /* <DEDUP_REMOVED lines=30> */
.L_x_189:
[----:B------:R-:W-:Y:S05]  /*51e0*/  BSYNC.RECONVERGENT B1 ;  /* 0x0000000000017941 */ /* 0x000fea0003800200 */
.L_x_188:
        /* <DEDUP_REMOVED lines=28> */
[----:B------:R-:W-:Y:S02]  /*53b0*/  IMAD.MOV.U32 R84, RZ, RZ, R132 ;  /* 0x000000ffff547224 */ /* 0x000fe400078e0084 */
[----:B------:R-:W-:-:S07]  /*53c0*/  IMAD.MOV.U32 R85, RZ, RZ, R133 ;  /* 0x000000ffff557224 */ /* 0x000fce00078e0085 */
.L_x_191:
[----:B------:R-:W-:Y:S05]  /*53d0*/  BSYNC.RECONVERGENT B1 ;  /* 0x0000000000017941 */ /* 0x000fea0003800200 */
.L_x_190:
        /* <DEDUP_REMOVED lines=30> */
.L_x_193:
[----:B------:R-:W-:Y:S05]  /*55c0*/  BSYNC.RECONVERGENT B1 ;  /* 0x0000000000017941 */ /* 0x000fea0003800200 */
.L_x_192:
        /* <DEDUP_REMOVED lines=10> */
[----:B-1----:R-:W-:-:S03]  /*5670*/  DFMA R98, R38, -R84, 1 ;  /* 0x3ff000002662742b */ /* 0x002fc60000000854 */
[----:B------:R2:W-:Y:S03]  /*5680*/  STG.E.64 desc[UR36][R56.64+0x170], R36 ;  /* 0x0001702438007986 */ /* 0x0005e6000c101b24 */
        /* <DEDUP_REMOVED lines=21> */
.L_x_195:
[----:B------:R-:W-:Y:S05]  /*57e0*/  BSYNC.RECONVERGENT B1 ;  /* 0x0000000000017941 */ /* 0x000fea0003800200 */
.L_x_194:
[----:B------:R-:W-:Y:S01]  /*57f0*/  DADD R42, -R130, R136 ;  /* 0x00000000822a7229 */ /* 0x000fe20000000188 */
[----:B------:R1:W-:Y:S01]  /*5800*/  STG.E.64 desc[UR36][R56.64+0x178], R38 ;  /* 0x0001782638007986 */ /* 0x0003e2000c101b24 */
[----:B------:R-:W-:Y:S01]  /*5810*/  DMUL R36, R128, R28 ;  /* 0x0000001c80247228 */ /* 0x000fe20000000000 */
[----:B------:R-:W-:Y:S01]  /*5820*/  BSSY.RECONVERGENT B0, `(.L_x_196) ;  /* 0x0000017000007945 */ /* 0x000fe20003800200 */
[----:B------:R-:W-:Y:S02]  /*5830*/  DMUL R130, R32, R12 ;  /* 0x0000000c20827228 */ /* 0x000fe40000000000 */
[----:B------:R-:W-:-:S04]  /*5840*/  DMUL R128, R34, R10 ;  /* 0x0000000a22807228 */ /* 0x000fc80000000000 */
[----:B------:R-:W-:-:S04]  /*5850*/  DFMA R36, R42, R14, -R36 ;  /* 0x0000000e2a24722b */ /* 0x000fc80000000824 */
[----:B------:R-:W-:-:S08]  /*5860*/  DADD R118, R130, -R128 ;  /* 0x0000000082767229 */ /* 0x000fd00000000880 */
[----:B------:R-:W-:-:S06]  /*5870*/  DFMA R136, R118, R8, R36 ;  /* 0x000000087688722b */ /* 0x000fcc0000000024 */
[----:B------:R-:W2:Y:S04]  /*5880*/  MUFU.RCP64H R37, R137 ;  /* 0x0000008900257308 */ /* 0x000ea80000001800 */
[----:B------:R-:W-:-:S05]  /*5890*/  VIADD R36, R137, 0x300402 ;  /* 0x0030040289247836 */ /* 0x000fca0000000000 */
[----:B------:R-:W-:Y:S01]  /*58a0*/  FSETP.GEU.AND P0, PT, |R36|, 5.8789094863358348022e-39, PT ;  /* 0x004004022400780b */ /* 0x000fe20003f0e200 */
[----:B--2---:R-:W-:-:S08]  /*58b0*/  DFMA R40, -R136, R36, 1 ;  /* 0x3ff000008828742b */ /* 0x004fd00000000124 */
[----:B------:R-:W-:-:S08]  /*58c0*/  DFMA R40, R40, R40, R40 ;  /* 0x000000282828722b */ /* 0x000fd00000000028 */
[----:B------:R-:W-:-:S08]  /*58d0*/  DFMA R40, R36, R40, R36 ;  /* 0x000000282428722b */ /* 0x000fd00000000024 */
[----:B-1----:R-:W-:-:S08]  /*58e0*/  DFMA R38, -R136, R40, 1 ;  /* 0x3ff000008826742b */ /* 0x002fd00000000128 */
        /* <DEDUP_REMOVED lines=10> */
.L_x_197:
[----:B------:R-:W-:Y:S05]  /*5990*/  BSYNC.RECONVERGENT B0 ;  /* 0x0000000000007941 */ /* 0x000fea0003800200 */
.L_x_196:
[----:B------:R-:W-:Y:S01]  /*59a0*/  DADD R120, -R120, R122 ;  /* 0x0000000078787229 */ /* 0x000fe2000000017a */
[----:B------:R-:W-:Y:S01]  /*59b0*/  IMAD.MOV.U32 R132, RZ, RZ, 0x0 ;  /* 0x00000000ff847424 */ /* 0x000fe200078e00ff */
[----:B------:R-:W-:Y:S01]  /*59c0*/  DADD R116, -R114, R116 ;  /* 0x0000000072747229 */ /* 0x000fe20000000174 */
[----:B------:R-:W-:Y:S01]  /*59d0*/  MOV R133, 0x40180000 ;  /* 0x4018000000857802 */ /* 0x000fe20000000f00 */
[----:B------:R-:W-:Y:S01]  /*59e0*/  DMUL R84, R112, R38 ;  /* 0x0000002670547228 */ /* 0x000fe20000000000 */
[----:B------:R-:W-:Y:S01]  /*59f0*/  BSSY.RECONVERGENT B1, `(.L_x_198) ;  /* 0x000004c000017945 */ /* 0x000fe20003800200 */
[----:B------:R-:W-:Y:S02]  /*5a00*/  DMUL R114, R28, R10 ;  /* 0x0000000a1c727228 */ /* 0x000fe40000000000 */
[----:B------:R-:W-:Y:S02]  /*5a10*/  DMUL R112, R32, R14 ;  /* 0x0000000e20707228 */ /* 0x000fe40000000000 */
[----:B------:R-:W-:-:S02]  /*5a20*/  DMUL R120, R120, R38 ;  /* 0x0000002678787228 */ /* 0x000fc40000000000 */
[----:B------:R-:W-:Y:S02]  /*5a30*/  DADD R124, -R124, R126 ;  /* 0x000000007c7c7229 */ /* 0x000fe4000000017e */
[----:B------:R-:W-:Y:S01]  /*5a40*/  DADD R40, -R108, R110 ;  /* 0x000000006c287229 */ /* 0x000fe2000000016e */
[----:B------:R-:W1:Y:S01]  /*5a50*/  MUFU.RCP64H R127, 6 ;  /* 0x40180000007f7908 */ /* 0x000e620000001800 */
[-C--:B------:R-:W-:Y:S01]  /*5a60*/  DMUL R36, R42, R38.reuse ;  /* 0x000000262a247228 */ /* 0x080fe20000000000 */
[----:B------:R-:W-:Y:S01]  /*5a70*/  IMAD.MOV.U32 R126, RZ, RZ, 0x1 ;  /* 0x00000001ff7e7424 */ /* 0x000fe200078e00ff */
[----:B------:R-:W-:Y:S02]  /*5a80*/  DMUL R104, R118, R38 ;  /* 0x0000002676687228 */ /* 0x000fe40000000000 */
[----:B------:R-:W-:Y:S02]  /*5a90*/  DADD R106, R114, -R112 ;  /* 0x00000000726a7229 */ /* 0x000fe40000000870 */
[----:B------:R-:W-:-:S02]  /*5aa0*/  DADD R118, RZ, -R120 ;  /* 0x00000000ff767229 */ /* 0x000fc40000000878 */
[----:B------:R-:W-:Y:S02]  /*5ab0*/  DMUL R42, R40, R38 ;  /* 0x00000026282a7228 */ /* 0x000fe40000000000 */
[----:B------:R-:W-:Y:S02]  /*5ac0*/  DMUL R110, R34, R14 ;  /* 0x0000000e226e7228 */ /* 0x000fe40000000000 */
[----:B------:R-:W-:Y:S02]  /*5ad0*/  DMUL R108, R28, R12 ;  /* 0x0000000c1c6c7228 */ /* 0x000fe40000000000 */
[----:B------:R-:W-:Y:S02]  /*5ae0*/  DADD R40, RZ, -R36 ;  /* 0x00000000ff287229 */ /* 0x000fe40000000824 */
[-C--:B------:R-:W-:Y:S02]  /*5af0*/  DMUL R124, R124, R38.reuse ;  /* 0x000000267c7c7228 */ /* 0x080fe40000000000 */
[----:B------:R-:W-:-:S02]  /*5b00*/  DMUL R106, R106, R38 ;  /* 0x000000266a6a7228 */ /* 0x000fc40000000000 */
[----:B------:R-:W-:Y:S02]  /*5b10*/  DADD R118, -R84, R118 ;  /* 0x0000000054767229 */ /* 0x000fe40000000176 */
[----:B------:R-:W-:Y:S02]  /*5b20*/  DMUL R98, R116, R38 ;  /* 0x0000002674627228 */ /* 0x000fe40000000000 */
[----:B------:R-:W-:Y:S02]  /*5b30*/  DADD R116, R110, -R108 ;  /* 0x000000006e747229 */ /* 0x000fe4000000086c */
[----:B------:R-:W-:Y:S02]  /*5b40*/  DADD R144, -R42, R40 ;  /* 0x000000002a907229 */ /* 0x000fe40000000128 */
[----:B------:R-:W-:Y:S02]  /*5b50*/  DADD R122, RZ, -R124 ;  /* 0x00000000ff7a7229 */ /* 0x000fe4000000087c */
[----:B-1----:R-:W-:-:S02]  /*5b60*/  DFMA R134, R126, -R132, 1 ;  /* 0x3ff000007e86742b */ /* 0x002fc40000000884 */
[----:B------:R-:W-:Y:S02]  /*5b70*/  DADD R40, -R106, R118 ;  /* 0x000000006a287229 */ /* 0x000fe40000000176 */
[----:B------:R-:W-:Y:S02]  /*5b80*/  DMUL R38, R116, R38 ;  /* 0x0000002674267228 */ /* 0x000fe40000000000 */
[----:B------:R-:W-:Y:S02]  /*5b90*/  DADD R144, -R104, R144 ;  /* 0x0000000068907229 */ /* 0x000fe40000000190 */
[----:B------:R-:W-:Y:S02]  /*5ba0*/  DADD R122, -R98, R122 ;  /* 0x00000000627a7229 */ /* 0x000fe4000000017a */
[----:B------:R-:W-:Y:S02]  /*5bb0*/  DFMA R134, R134, R134, R134 ;  /* 0x000000868686722b */ /* 0x000fe40000000086 */
[----:B------:R-:W-:-:S02]  /*5bc0*/  DMUL R116, R40, R40 ;  /* 0x0000002828747228 */ /* 0x000fc40000000000 */
[----:B------:R-:W-:Y:S02]  /*5bd0*/  DADD R118, RZ, R120 ;  /* 0x00000000ff767229 */ /* 0x000fe40000000078 */
[----:B------:R-:W-:Y:S02]  /*5be0*/  DADD R146, -R38, R122 ;  /* 0x0000000026927229 */ /* 0x000fe4000000017a */
[----:B------:R-:W-:Y:S02]  /*5bf0*/  DFMA R134, R126, R134, R126 ;  /* 0x000000867e86722b */ /* 0x000fe4000000007e */
[----:B------:R-:W-:Y:S02]  /*5c00*/  DFMA R116, R144, R144, R116 ;  /* 0x000000909074722b */ /* 0x000fe40000000074 */
[----:B------:R-:W-:-:S04]  /*5c10*/  DFMA R118, RZ, R84, R118 ;  /* 0x00000054ff76722b */ /* 0x000fc80000000076 */
[----:B------:R-:W-:Y:S02]  /*5c20*/  DFMA R132, R134, -R132, 1 ;  /* 0x3ff000008684742b */ /* 0x000fe40000000884 */
[----:B------:R-:W-:Y:S02]  /*5c30*/  DFMA R116, R146, R146, R116 ;  /* 0x000000929274722b */ /* 0x000fe40000000074 */
[----:B------:R-:W-:-:S04]  /*5c40*/  DFMA R140, RZ, R106, R118 ;  /* 0x0000006aff8c722b */ /* 0x000fc80000000076 */
[----:B------:R-:W-:Y:S02]  /*5c50*/  DFMA R138, R134, R132, R134 ;  /* 0x00000084868a722b */ /* 0x000fe40000000086 */
        /* <DEDUP_REMOVED lines=10> */
[----:B------:R-:W-:-:S04]  /*5d00*/  DFMA R116, RZ, R104, R126 ;  /* 0x00000068ff74722b */ /* 0x000fc8000000007e */
[----:B------:R-:W-:Y:S02]  /*5d10*/  DFMA R36, R138, R132, R122 ;  /* 0x000000848a24722b */ /* 0x000fe4000000007a */
[----:B------:R-:W-:Y:S02]  /*5d20*/  DFMA R132, RZ, R120, RZ ;  /* 0x00000078ff84722b */ /* 0x000fe400000000ff */
[----:B------:R-:W-:Y:S02]  /*5d30*/  DADD R122, RZ, R124 ;  /* 0x00000000ff7a7229 */ /* 0x000fe4000000007c */
[----:B------:R-:W-:Y:S02]  /*5d40*/  DFMA R124, RZ, R124, RZ ;  /* 0x0000007cff7c722b */ /* 0x000fe400000000ff */
[----:B------:R-:W-:Y:S02]  /*5d50*/  DADD R120, R104, R134 ;  /* 0x0000000068787229 */ /* 0x000fe40000000086 */
[----:B------:R-:W-:Y:S01]  /*5d60*/  FFMA R0, RZ, 2.375, R37 ;  /* 0x40180000ff007823 */ /* 0x000fe20000000025 */
[----:B------:R-:W-:-:S02]  /*5d70*/  DADD R104, R84, R132 ;  /* 0x0000000054687229 */ /* 0x000fc40000000084 */
[----:B------:R-:W-:Y:S02]  /*5d80*/  DFMA R84, RZ, R84, R132 ;  /* 0x00000054ff54722b */ /* 0x000fe40000000084 */
[----:B------:R-:W-:Y:S01]  /*5d90*/  FSETP.GT.AND P0, PT, |R0|, 1.469367938527859385e-39, PT ;  /* 0x001000000000780b */ /* 0x000fe20003f04200 */
[-C--:B------:R-:W-:Y:S02]  /*5da0*/  DFMA R142, RZ, R98.reuse, R122 ;  /* 0x00000062ff8e722b */ /* 0x080fe4000000007a */
[--C-:B------:R-:W-:Y:S02]  /*5db0*/  DADD R126, R98, R124.reuse ;  /* 0x00000000627e7229 */ /* 0x100fe4000000007c */
[----:B------:R-:W-:Y:S02]  /*5dc0*/  DFMA R138, RZ, R98, R124 ;  /* 0x00000062ff8a722b */ /* 0x000fe4000000007c */
[----:B------:R-:W-:Y:S02]  /*5dd0*/  DFMA R122, RZ, R106, R104 ;  /* 0x0000006aff7a722b */ /* 0x000fe40000000068 */
[----:B------:R-:W-:-:S02]  /*5de0*/  DADD R124, R106, R84 ;  /* 0x000000006a7c7229 */ /* 0x000fc40000000054 */
[-C--:B------:R-:W-:Y:S02]  /*5df0*/  DFMA R142, RZ, R38.reuse, R142 ;  /* 0x00000026ff8e722b */ /* 0x080fe4000000008e */
        /* <DEDUP_REMOVED lines=11> */
.L_x_199:
[----:B------:R-:W-:Y:S05]  /*5eb0*/  BSYNC.RECONVERGENT B1 ;  /* 0x0000000000017941 */ /* 0x000fea0003800200 */
.L_x_198:
        /* <DEDUP_REMOVED lines=30> */
.L_x_201:
[----:B------:R-:W-:Y:S05]  /*60a0*/  BSYNC.RECONVERGENT B1 ;  /* 0x0000000000017941 */ /* 0x000fea0003800200 */
.L_x_200:
        /* <DEDUP_REMOVED lines=30> */
.L_x_203:
[----:B------:R-:W-:Y:S05]  /*6290*/  BSYNC.RECONVERGENT B1 ;  /* 0x0000000000017941 */ /* 0x000fea0003800200 */
.L_x_202:
        /* <DEDUP_REMOVED lines=30> */
.L_x_205:
[----:B------:R-:W-:Y:S05]  /*6480*/  BSYNC.RECONVERGENT B1 ;  /* 0x0000000000017941 */ /* 0x000fea0003800200 */
.L_x_204:
        /* <DEDUP_REMOVED lines=29> */
.L_x_207:
[----:B------:R-:W-:Y:S05]  /*6660*/  BSYNC.RECONVERGENT B1 ;  /* 0x0000000000017941 */ /* 0x000fea0003800200 */
.L_x_206:
        /* <DEDUP_REMOVED lines=28> */
.L_x_209:
[----:B------:R-:W-:Y:S05]  /*6830*/  BSYNC.RECONVERGENT B1 ;  /* 0x0000000000017941 */ /* 0x000fea0003800200 */
.L_x_208:
        /* <DEDUP_REMOVED lines=30> */
.L_x_211:
[----:B------:R-:W-:Y:S05]  /*6a20*/  BSYNC.RECONVERGENT B1 ;  /* 0x0000000000017941 */ /* 0x000fea0003800200 */
.L_x_210:
        /* <DEDUP_REMOVED lines=30> */
.L_x_213:
[----:B------:R-:W-:Y:S05]  /*6c10*/  BSYNC.RECONVERGENT B1 ;  /* 0x0000000000017941 */ /* 0x000fea0003800200 */
.L_x_212:
        /* <DEDUP_REMOVED lines=30> */
.L_x_215:
[----:B------:R-:W-:Y:S05]  /*6e00*/  BSYNC.RECONVERGENT B1 ;  /* 0x0000000000017941 */ /* 0x000fea0003800200 */
.L_x_214:
        /* <DEDUP_REMOVED lines=33> */
.L_x_217:
[----:B------:R-:W-:Y:S05]  /*7020*/  BSYNC.RECONVERGENT B1 ;  /* 0x0000000000017941 */ /* 0x000fea0003800200 */
.L_x_216:
[----:B------:R-:W1:Y:S01]  /*7030*/  MUFU.RCP64H R37, R59 ;  /* 0x0000003b00257308 */ /* 0x000e620000001800 */
[----:B------:R-:W-:Y:S01]  /*7040*/  IMAD.MOV.U32 R36, RZ, RZ, 0x1 ;  /* 0x00000001ff247424 */ /* 0x000fe200078e00ff */
[----:B------:R2:W-:Y:S01]  /*7050*/  STG.E.64 desc[UR36][R56.64+0x278], R38 ;  /* 0x0002782638007986 */ /* 0x0005e2000c101b24 */
[----:B------:R-:W-:Y:S01]  /*7060*/  FSETP.GEU.AND P2, PT, |R103|, 6.5827683646048100446e-37, PT ;  /* 0x036000006700780b */ /* 0x000fe20003f4e200 */
[----:B------:R-:W-:Y:S03]  /*7070*/  BSSY.RECONVERGENT B1, `(.L_x_218) ;  /* 0x0000014000017945 */ /* 0x000fe60003800200 */
        /* <DEDUP_REMOVED lines=19> */
.L_x_219:
[----:B------:R-:W-:Y:S05]  /*71b0*/  BSYNC.RECONVERGENT B1 ;  /* 0x0000000000017941 */ /* 0x000fea0003800200 */
.L_x_218:
        /* <DEDUP_REMOVED lines=23> */
.L_x_221:
[----:B------:R-:W-:Y:S05]  /*7330*/  BSYNC.RECONVERGENT B1 ;  /* 0x0000000000017941 */ /* 0x000fea0003800200 */
.L_x_220:
        /* <DEDUP_REMOVED lines=23> */
.L_x_223:
[----:B------:R-:W-:Y:S05]  /*74b0*/  BSYNC.RECONVERGENT B1 ;  /* 0x0000000000017941 */ /* 0x000fea0003800200 */
.L_x_222:
[----:B------:R-:W-:Y:S01]  /*74c0*/  DMUL R102, R38, R32 ;  /* 0x0000002026667228 */ /* 0x000fe20000000000 */
[----:B------:R-:W-:Y:S01]  /*74d0*/  BSSY.RECONVERGENT B0, `(.L_x_224) ;  /* 0x0000019000007945 */ /* 0x000fe20003800200 */
[C---:B------:R-:W-:Y:S02]  /*74e0*/  DMUL R116, R40.reuse, R34 ;  /* 0x0000002228747228 */ /* 0x040fe40000000000 */
[----:B------:R-:W-:-:S06]  /*74f0*/  DMUL R84, R40, R26 ;  /* 0x0000001a28547228 */ /* 0x000fcc0000000000 */
[----:B------:R-:W-:Y:S02]  /*7500*/  DADD R100, R102, -R116 ;  /* 0x0000000066647229 */ /* 0x000fe40000000874 */
[----:B------:R-:W-:-:S06]  /*7510*/  DFMA R118, R38, R20, -R84 ;  /* 0x000000142676722b */ /* 0x000fcc0000000854 */
[----:B------:R-:W-:-:S08]  /*7520*/  DMUL R42, R100, R30 ;  /* 0x0000001e642a7228 */ /* 0x000fd00000000000 */
        /* <DEDUP_REMOVED lines=19> */
.L_x_225:
[----:B------:R-:W-:Y:S05]  /*7660*/  BSYNC.RECONVERGENT B0 ;  /* 0x0000000000007941 */ /* 0x000fea0003800200 */
.L_x_224:
[----:B------:R-:W-:Y:S01]  /*7670*/  DADD R98, -R88, R86 ;  /* 0x0000000058627229 */ /* 0x000fe20000000156 */
[----:B------:R-:W1:Y:S01]  /*7680*/  MUFU.RCP64H R127, 6 ;  /* 0x40180000007f7908 */ /* 0x000e620000001800 */
[----:B------:R-:W-:Y:S01]  /*7690*/  DADD R42, -R92, R90 ;  /* 0x000000005c2a7229 */ /* 0x000fe2000000015a */
[----:B------:R-:W-:Y:S01]  /*76a0*/  MOV R132, 0x0 ;  /* 0x0000000000847802 */ /* 0x000fe20000000f00 */
[----:B------:R-:W-:Y:S01]  /*76b0*/  DMUL R88, R36, R32 ;  /* 0x0000002024587228 */ /* 0x000fe20000000000 */
[----:B------:R-:W-:Y:S01]  /*76c0*/  IMAD.MOV.U32 R133, RZ, RZ, 0x40180000 ;  /* 0x40180000ff857424 */ /* 0x000fe200078e00ff */
[----:B------:R-:W-:Y:S01]  /*76d0*/  DMUL R86, R40, R28 ;  /* 0x0000001c28567228 */ /* 0x000fe20000000000 */
[----:B------:R-:W-:Y:S01]  /*76e0*/  IMAD.MOV.U32 R126, RZ, RZ, 0x1 ;  /* 0x00000001ff7e7424 */ /* 0x000fe200078e00ff */
[----:B------:R-:W-:Y:S01]  /*76f0*/  DADD R32, -R102, R116 ;  /* 0x0000000066207229 */ /* 0x000fe20000000174 */
[----:B------:R-:W-:Y:S01]  /*7700*/  BSSY.RECONVERGENT B1, `(.L_x_226) ;  /* 0x000004b000017945 */ /* 0x000fe20003800200 */
[----:B------:R-:W-:-:S02]  /*7710*/  DMUL R92, R36, R34 ;  /* 0x00000022245c7228 */ /* 0x000fc40000000000 */
[----:B------:R-:W-:Y:S02]  /*7720*/  DMUL R104, R36, R20 ;  /* 0x0000001424687228 */ /* 0x000fe40000000000 */
[----:B------:R-:W-:Y:S02]  /*7730*/  DADD R102, R88, -R86 ;  /* 0x0000000058667229 */ /* 0x000fe40000000856 */
[----:B------:R-:W-:Y:S02]  /*7740*/  DMUL R34, R42, R84 ;  /* 0x000000542a227228 */ /* 0x000fe40000000000 */
[----:B------:R-:W-:Y:S02]  /*7750*/  DMUL R90, R38, R28 ;  /* 0x0000001c265a7228 */ /* 0x000fe40000000000 */
[----:B------:R-:W-:Y:S02]  /*7760*/  DFMA R106, R40, R30, -R104 ;  /* 0x0000001e286a722b */ /* 0x000fe40000000868 */
[----:B------:R-:W-:-:S02]  /*7770*/  DMUL R94, R94, R84 ;  /* 0x000000545e5e7228 */ /* 0x000fc40000000000 */
[-C--:B------:R-:W-:Y:S02]  /*7780*/  DMUL R104, R102, R84.reuse ;  /* 0x0000005466687228 */ /* 0x080fe40000000000 */
[----:B------:R-:W-:Y:S02]  /*7790*/  DADD R120, RZ, -R34 ;  /* 0x00000000ff787229 */ /* 0x000fe40000000822 */
[----:B------:R-:W-:Y:S02]  /*77a0*/  DMUL R116, R118, R84 ;  /* 0x0000005476747228 */ /* 0x000fe40000000000 */
[----:B------:R-:W-:Y:S02]  /*77b0*/  DMUL R118, R38, R30 ;  /* 0x0000001e26767228 */ /* 0x000fe40000000000 */
[----:B------:R-:W-:Y:S02]  /*77c0*/  DADD R42, R90, -R92 ;  /* 0x000000005a2a7229 */ /* 0x000fe4000000085c */
[----:B------:R-:W-:-:S02]  /*77d0*/  DMUL R98, R98, R84 ;  /* 0x0000005462627228 */ /* 0x000fc40000000000 */
[-C--:B------:R-:W-:Y:S02]  /*77e0*/  DMUL R32, R32, R84.reuse ;  /* 0x0000005420207228 */ /* 0x080fe40000000000 */
[----:B------:R-:W-:Y:S02]  /*77f0*/  DADD R102, RZ, -R94 ;  /* 0x00000000ff667229 */ /* 0x000fe4000000085e */
[----:B------:R-:W-:Y:S02]  /*7800*/  DMUL R124, R106, R84 ;  /* 0x000000546a7c7228 */ /* 0x000fe40000000000 */
[----:B------:R-:W-:Y:S02]  /*7810*/  DADD R120, -R104, R120 ;  /* 0x0000000068787229 */ /* 0x000fe40000000178 */
[----:B------:R-:W-:Y:S02]  /*7820*/  DFMA R118, R36, R26, -R118 ;  /* 0x0000001a2476722b */ /* 0x000fe40000000876 */
[----:B------:R-:W-:-:S02]  /*7830*/  DMUL R106, R42, R84 ;  /* 0x000000542a6a7228 */ /* 0x000fc40000000000 */
[----:B-1----:R-:W-:Y:S02]  /*7840*/  DFMA R134, R126, -R132, 1 ;  /* 0x3ff000007e86742b */ /* 0x002fe40000000884 */
[----:B------:R-:W-:Y:S02]  /*7850*/  DADD R102, -R32, R102 ;  /* 0x0000000020667229 */ /* 0x000fe40000000166 */
[----:B------:R-:W-:Y:S02]  /*7860*/  DADD R122, RZ, -R98 ;  /* 0x00000000ff7a7229 */ /* 0x000fe40000000862 */
[----:B------:R-:W-:Y:S02]  /*7870*/  DADD R42, -R124, R120 ;  /* 0x000000007c2a7229 */ /* 0x000fe40000000178 */
[----:B------:R-:W-:Y:S02]  /*7880*/  DMUL R118, R118, R84 ;  /* 0x0000005476767228 */ /* 0x000fe40000000000 */
[----:B------:R-:W-:-:S02]  /*7890*/  DFMA R134, R134, R134, R134 ;  /* 0x000000868686722b */ /* 0x000fc40000000086 */
[----:B------:R-:W-:Y:S02]  /*78a0*/  DADD R140, -R116, R102 ;  /* 0x00000000748c7229 */ /* 0x000fe40000000166 */
[----:B------:R-:W-:Y:S02]  /*78b0*/  DADD R122, -R106, R122 ;  /* 0x000000006a7a7229 */ /* 0x000fe4000000017a */
[----:B------:R-:W-:Y:S02]  /*78c0*/  DMUL R84, R42, R42 ;  /* 0x0000002a2a547228 */ /* 0x000fe40000000000 */
[----:B------:R-:W-:Y:S02]  /*78d0*/  DFMA R134, R126, R134, R126 ;  /* 0x000000867e86722b */ /* 0x000fe4000000007e */
[----:B------:R-:W-:Y:S02]  /*78e0*/  DADD R120, RZ, R34 ;  /* 0x00000000ff787229 */ /* 0x000fe40000000022 */
[----:B------:R-:W-:-:S02]  /*78f0*/  DADD R142, -R118, R122 ;  /* 0x00000000768e7229 */ /* 0x000fc4000000017a */
[----:B------:R-:W-:Y:S02]  /*7900*/  DFMA R84, R140, R140, R84 ;  /* 0x0000008c8c54722b */ /* 0x000fe40000000054 */
[----:B------:R-:W-:Y:S02]  /*7910*/  DFMA R132, R134, -R132, 1 ;  /* 0x3ff000008684742b */ /* 0x000fe40000000884 */
[----:B------:R-:W-:-:S04]  /*7920*/  DFMA R120, RZ, R104, R120 ;  /* 0x00000068ff78722b */ /* 0x000fc80000000078 */
[----:B------:R-:W-:Y:S02]  /*7930*/  DFMA R84, R142, R142, R84 ;  /* 0x0000008e8e54722b */ /* 0x000fe40000000054 */
[----:B------:R-:W-:Y:S02]  /*7940*/  DFMA R136, R134, R132, R134 ;  /* 0x000000848688722b */ /* 0x000fe40000000086 */
[----:B------:R-:W-:-:S04]  /*7950*/  DFMA R120, RZ, R124, R120 ;  /* 0x0000007cff78722b */ /* 0x000fc80000000078 */
        /* <DEDUP_REMOVED lines=11> */
[----:B------:R-:W-:Y:S02]  /*7a10*/  DADD R116, R116, R126 ;  /* 0x0000000074747229 */ /* 0x000fe4000000007e */
[----:B------:R-:W-:Y:S02]  /*7a20*/  DFMA R32, R136, R132, R122 ;  /* 0x000000848820722b */ /* 0x000fe4000000007a */
[----:B------:R-:W-:Y:S02]  /*7a30*/  DFMA R122, RZ, R34, RZ ;  /* 0x00000022ff7a722b */ /* 0x000fe400000000ff */
[----:B------:R-:W-:Y:S02]  /*7a40*/  DADD R34, RZ, R98 ;  /* 0x00000000ff227229 */ /* 0x000fe40000000062 */
[----:B------:R-:W-:-:S04]  /*7a50*/  DFMA R98, RZ, R98, RZ ;  /* 0x00000062ff62722b */ /* 0x000fc800000000ff */
[----:B------:R-:W-:Y:S01]  /*7a60*/  FFMA R0, RZ, 2.375, R33 ;  /* 0x40180000ff007823 */ /* 0x000fe20000000021 */
[--C-:B------:R-:W-:Y:S02]  /*7a70*/  DADD R84, R104, R122.reuse ;  /* 0x0000000068547229 */ /* 0x100fe4000000007a */
[----:B------:R-:W-:Y:S02]  /*7a80*/  DFMA R104, RZ, R104, R122 ;  /* 0x00000068ff68722b */ /* 0x000fe4000000007a */
[----:B------:R-:W-:Y:S01]  /*7a90*/  FSETP.GT.AND P0, PT, |R0|, 1.469367938527859385e-39, PT ;  /* 0x001000000000780b */ /* 0x000fe20003f04200 */
[-C--:B------:R-:W-:Y:S02]  /*7aa0*/  DFMA R34, RZ, R106.reuse, R34 ;  /* 0x0000006aff22722b */ /* 0x080fe40000000022 */
[--C-:B------:R-:W-:Y:S02]  /*7ab0*/  DADD R136, R106, R98.reuse ;  /* 0x000000006a887229 */ /* 0x100fe40000000062 */
[----:B------:R-:W-:-:S02]  /*7ac0*/  DFMA R138, RZ, R106, R98 ;  /* 0x0000006aff8a722b */ /* 0x000fc40000000062 */
[----:B------:R-:W-:Y:S02]  /*7ad0*/  DFMA R122, RZ, R124, R84 ;  /* 0x0000007cff7a722b */ /* 0x000fe40000000054 */
[----:B------:R-:W-:Y:S02]  /*7ae0*/  DADD R124, R124, R104 ;  /* 0x000000007c7c7229 */ /* 0x000fe40000000068 */
[-C--:B------:R-:W-:Y:S02]  /*7af0*/  DFMA R126, RZ, R118.reuse, R34 ;  /* 0x00000076ff7e722b */ /* 0x080fe40000000022 */
[----:B------:R-:W-:Y:S02]  /*7b00*/  DFMA R136, RZ, R118, R136 ;  /* 0x00000076ff88722b */ /* 0x000fe40000000088 */
[----:B------:R-:W-:Y:S01]  /*7b10*/  DADD R138, R118, R138 ;  /* 0x00000000768a7229 */ /* 0x000fe2000000008a */
[----:B------:R-:W-:Y:S10]  /*7b20*/  @P0 BRA P2, `(.L_x_227) ;  /* 0x0000000000200947 */ /* 0x000ff40001000000 */
        /* <DEDUP_REMOVED lines=8> */
.L_x_227:
[----:B------:R-:W-:Y:S05]  /*7bb0*/  BSYNC.RECONVERGENT B1 ;  /* 0x0000000000017941 */ /* 0x000fea0003800200 */
.L_x_226:
        /* <DEDUP_REMOVED lines=30> */
.L_x_229:
[----:B------:R-:W-:Y:S05]  /*7da0*/  BSYNC.RECONVERGENT B1 ;  /* 0x0000000000017941 */ /* 0x000fea0003800200 */
.L_x_228:
        /* <DEDUP_REMOVED lines=30> */
.L_x_231:
[----:B------:R-:W-:Y:S05]  /*7f90*/  BSYNC.RECONVERGENT B1 ;  /* 0x0000000000017941 */ /* 0x000fea0003800200 */
.L_x_230:
        /* <DEDUP_REMOVED lines=30> */
.L_x_233:
[----:B------:R-:W-:Y:S05]  /*8180*/  BSYNC.RECONVERGENT B1 ;  /* 0x0000000000017941 */ /* 0x000fea0003800200 */
.L_x_232:
        /* <DEDUP_REMOVED lines=24> */
[----:B------:R-:W-:Y:S02]  /*8310*/  MOV R85, 0x40180000 ;  /* 0x4018000000557802 */ /* 0x000fe40000000f00 */
[----:B------:R-:W-:-:S07]  /*8320*/  MOV R0, 0x8340 ;  /* 0x0000834000007802 */ /* 0x000fce0000000f00 */
[----:B------:R-:W-:Y:S05]  /*8330*/  CALL.REL.NOINC `($__internal_2_$__cuda_sm20_div_rn_f64_full) ;  /* 0x0000014800c07944 */ /* 0x000fea0003c00000 */
[----:B------:R-:W-:Y:S02]  /*8340*/  IMAD.MOV.U32 R84, RZ, RZ, R132 ;  /* 0x000000ffff547224 */ /* 0x000fe400078e0084 */
[----:B------:R-:W-:-:S07]  /*8350*/  IMAD.MOV.U32 R85, RZ, RZ, R133 ;  /* 0x000000ffff557224 */ /* 0x000fce00078e0085 */
.L_x_235:
[----:B------:R-:W-:Y:S05]  /*8360*/  BSYNC.RECONVERGENT B1 ;  /* 0x0000000000017941 */ /* 0x000fea0003800200 */
.L_x_234:
        /* <DEDUP_REMOVED lines=28> */
.L_x_237:
[----:B------:R-:W-:Y:S05]  /*8530*/  BSYNC.RECONVERGENT B1 ;  /* 0x0000000000017941 */ /* 0x000fea0003800200 */
.L_x_236:
        /* <DEDUP_REMOVED lines=30> */
.L_x_239:
[----:B------:R-:W-:Y:S05]  /*8720*/  BSYNC.RECONVERGENT B1 ;  /* 0x0000000000017941 */ /* 0x000fea0003800200 */
.L_x_238:
        /* <DEDUP_REMOVED lines=28> */
[----:B------:R-:W-:Y:S01]  /*88f0*/  IMAD.MOV.U32 R84, RZ, RZ, R132 ;  /* 0x000000ffff547224 */ /* 0x000fe200078e0084 */
[----:B------:R-:W-:-:S07]  /*8900*/  MOV R85, R133 ;  /* 0x0000008500557202 */ /* 0x000fce0000000f00 */
.L_x_241:
[----:B------:R-:W-:Y:S05]  /*8910*/  BSYNC.RECONVERGENT B1 ;  /* 0x0000000000017941 */ /* 0x000fea0003800200 */
.L_x_240:
        /* <DEDUP_REMOVED lines=30> */
.L_x_243:
[----:B------:R-:W-:Y:S05]  /*8b00*/  BSYNC.RECONVERGENT B1 ;  /* 0x0000000000017941 */ /* 0x000fea0003800200 */
.L_x_242:
        /* <DEDUP_REMOVED lines=9> */
[----:B------:R2:W-:Y:S01]  /*8ba0*/  STG.E.64 desc[UR36][R56.64+0x358], R32 ;  /* 0x0003582038007986 */ /* 0x0005e2000c101b24 */
[----:B-1----:R-:W-:-:S03]  /*8bb0*/  DFMA R98, R34, -R84, 1 ;  /* 0x3ff000002262742b */ /* 0x002fc60000000854 */
[----:B------:R2:W-:Y:S02]  /*8bc0*/  STG.E.64 desc[UR36][R56.64+0x370], R32 ;  /* 0x0003702038007986 */ /* 0x0005e4000c101b24 */
[----:B------:R-:W-:-:S03]  /*8bd0*/  DFMA R124, R138, R138, R124 ;  /* 0x0000008a8a7c722b */ /* 0x000fc6000000007c */
[----:B------:R-:W-:-:S05]  /*8be0*/  DFMA R98, R98, R98, R98 ;  /* 0x000000626262722b */ /* 0x000fca0000000062 */
[----:B------:R-:W-:-:S03]  /*8bf0*/  DMUL R124, R96, R124 ;  /* 0x0000007c607c7228 */ /* 0x000fc60000000000 */
[----:B------:R-:W-:-:S07]  /*8c00*/  DFMA R98, R34, R98, R34 ;  /* 0x000000622262722b */ /* 0x000fce0000000022 */
        /* <DEDUP_REMOVED lines=17> */
.L_x_245:
[----:B------:R-:W-:Y:S05]  /*8d20*/  BSYNC.RECONVERGENT B1 ;  /* 0x0000000000017941 */ /* 0x000fea0003800200 */
.L_x_244:
[----:B------:R-:W1:Y:S01]  /*8d30*/  MUFU.RCP64H R33, R59 ;  /* 0x0000003b00217308 */ /* 0x000e620000001800 */
[----:B------:R-:W-:Y:S01]  /*8d40*/  IMAD.MOV.U32 R32, RZ, RZ, 0x1 ;  /* 0x00000001ff207424 */ /* 0x000fe200078e00ff */
[----:B------:R-:W-:Y:S01]  /*8d50*/  DADD R64, -R70, R64 ;  /* 0x0000000046407229 */ /* 0x000fe20000000140 */
[----:B------:R2:W-:Y:S01]  /*8d60*/  STG.E.64 desc[UR36][R56.64+0x378], R34 ;  /* 0x0003782238007986 */ /* 0x0005e2000c101b24 */
[----:B------:R-:W-:Y:S08]  /*8d70*/  BSSY.RECONVERGENT B1, `(.L_x_246) ;  /* 0x0000015000017945 */ /* 0x000ff00003800200 */
        /* <DEDUP_REMOVED lines=20> */
.L_x_247:
[----:B------:R-:W-:Y:S05]  /*8ec0*/  BSYNC.RECONVERGENT B1 ;  /* 0x0000000000017941 */ /* 0x000fea0003800200 */
.L_x_246:
        /* <DEDUP_REMOVED lines=24> */
.L_x_249:
[----:B------:R-:W-:Y:S05]  /*9050*/  BSYNC.RECONVERGENT B1 ;  /* 0x0000000000017941 */ /* 0x000fea0003800200 */
.L_x_248:
        /* <DEDUP_REMOVED lines=24> */
.L_x_251:
[----:B------:R-:W-:Y:S05]  /*91e0*/  BSYNC.RECONVERGENT B1 ;  /* 0x0000000000017941 */ /* 0x000fea0003800200 */
.L_x_250:
[----:B------:R-:W-:Y:S01]  /*91f0*/  DMUL R68, R34, R20 ;  /* 0x0000001422447228 */ /* 0x000fe20000000000 */
[----:B------:R-:W-:Y:S01]  /*9200*/  BSSY.RECONVERGENT B0, `(.L_x_252) ;  /* 0x000001a000007945 */ /* 0x000fe20003800200 */
[----:B------:R-:W-:Y:S02]  /*9210*/  DMUL R70, R42, R26 ;  /* 0x0000001a2a467228 */ /* 0x000fe40000000000 */
[----:B------:R-:W-:Y:S02]  /*9220*/  DADD R80, -R82, R80 ;  /* 0x0000000052507229 */ /* 0x000fe40000000150 */
[----:B------:R-:W-:-:S04]  /*9230*/  DMUL R60, R42, R6 ;  /* 0x000000062a3c7228 */ /* 0x000fc80000000000 */
[----:B------:R-:W-:-:S04]  /*9240*/  DADD R58, R68, -R70 ;  /* 0x00000000443a7229 */ /* 0x000fc80000000846 */
[----:B------:R-:W-:-:S04]  /*9250*/  DFMA R82, R34, R4, -R60 ;  /* 0x000000042252722b */ /* 0x000fc8000000083c */
[----:B------:R-:W-:-:S08]  /*9260*/  DMUL R58, R58, R8 ;  /* 0x000000083a3a7228 */ /* 0x000fd00000000000 */
        /* <DEDUP_REMOVED lines=19> */
.L_x_253:
[----:B------:R-:W-:Y:S05]  /*93a0*/  BSYNC.RECONVERGENT B0 ;  /* 0x0000000000007941 */ /* 0x000fea0003800200 */
.L_x_252:
[----:B------:R-:W-:Y:S01]  /*93b0*/  DMUL R64, R32, R4 ;  /* 0x0000000420407228 */ /* 0x000fe20000000000 */
[----:B------:R-:W-:Y:S01]  /*93c0*/  BSSY.RECONVERGENT B1, `(.L_x_254) ;  /* 0x0000051000017945 */ /* 0x000fe20003800200 */
[----:B------:R-:W-:Y:S02]  /*93d0*/  DMUL R4, R42, R30 ;  /* 0x0000001e2a047228 */ /* 0x000fe40000000000 */
[----:B------:R-:W-:Y:S02]  /*93e0*/  DADD R76, -R78, R76 ;  /* 0x000000004e4c7229 */ /* 0x000fe4000000014c */
[----:B------:R-:W-:Y:S02]  /*93f0*/  DMUL R66, R34, R8 ;  /* 0x0000000822427228 */ /* 0x000fe40000000000 */
[C---:B------:R-:W-:Y:S02]  /*9400*/  DMUL R60, R32.reuse, R26 ;  /* 0x0000001a203c7228 */ /* 0x040fe40000000000 */
[----:B------:R-:W-:-:S02]  /*9410*/  DFMA R20, R32, R20, -R4 ;  /* 0x000000142014722b */ /* 0x000fc40000000804 */
[----:B------:R-:W-:Y:S02]  /*9420*/  DMUL R76, R76, R62 ;  /* 0x0000003e4c4c7228 */ /* 0x000fe40000000000 */
[----:B------:R-:W-:Y:S02]  /*9430*/  DFMA R64, R42, R8, -R64 ;  /* 0x000000082a40722b */ /* 0x000fe40000000840 */
[----:B------:R-:W-:Y:S02]  /*9440*/  DFMA R66, R32, R6, -R66 ;  /* 0x000000062042722b */ /* 0x000fe40000000842 */
[----:B------:R-:W-:Y:S01]  /*9450*/  DADD R72, -R74, R72 ;  /* 0x000000004a487229 */ /* 0x000fe20000000148 */
[----:B------:R-:W1:Y:S01]  /*9460*/  MUFU.RCP64H R33, 6 ;  /* 0x4018000000217908 */ /* 0x000e620000001800 */
[----:B------:R-:W-:Y:S01]  /*9470*/  DADD R26, -R68, R70 ;  /* 0x00000000441a7229 */ /* 0x000fe20000000146 */
[----:B------:R-:W-:Y:S01]  /*9480*/  IMAD.MOV.U32 R32, RZ, RZ, 0x1 ;  /* 0x00000001ff207424 */ /* 0x000fe200078e00ff */
[-C--:B------:R-:W-:Y:S01]  /*9490*/  DMUL R4, R80, R62.reuse ;  /* 0x0000003e50047228 */ /* 0x080fe20000000000 */
[----:B------:R-:W-:Y:S01]  /*94a0*/  IMAD.MOV.U32 R70, RZ, RZ, 0x0 ;  /* 0x00000000ff467424 */ /* 0x000fe200078e00ff */
[----:B------:R-:W-:Y:S01]  /*94b0*/  DMUL R42, R20, R62 ;  /* 0x0000003e142a7228 */ /* 0x000fe20000000000 */
[----:B------:R-:W-:Y:S01]  /*94c0*/  IMAD.MOV.U32 R71, RZ, RZ, 0x40180000 ;  /* 0x40180000ff477424 */ /* 0x000fe200078e00ff */
[----:B------:R-:W-:-:S02]  /*94d0*/  DADD R20, RZ, -R76 ;  /* 0x00000000ff147229 */ /* 0x000fc4000000084c */
[----:B------:R-:W-:Y:S02]  /*94e0*/  DFMA R60, R34, R30, -R60 ;  /* 0x0000001e223c722b */ /* 0x000fe4000000083c */
[-C--:B------:R-:W-:Y:S02]  /*94f0*/  DMUL R8, R26, R62.reuse ;  /* 0x0000003e1a087228 */ /* 0x080fe40000000000 */
[----:B------:R-:W-:Y:S02]  /*9500*/  DADD R6, RZ, -R4 ;  /* 0x00000000ff067229 */ /* 0x000fe40000000804 */
[-C--:B------:R-:W-:Y:S02]  /*9510*/  DMUL R72, R72, R62.reuse ;  /* 0x0000003e48487228 */ /* 0x080fe40000000000 */
[----:B------:R-:W-:Y:S02]  /*9520*/  DMUL R64, R64, R62 ;  /* 0x0000003e40407228 */ /* 0x000fe40000000000 */
[----:B------:R-:W-:-:S02]  /*9530*/  DADD R26, -R42, R20 ;  /* 0x000000002a1a7229 */ /* 0x000fc40000000114 */
[-C--:B------:R-:W-:Y:S02]  /*9540*/  DMUL R60, R60, R62.reuse ;  /* 0x0000003e3c3c7228 */ /* 0x080fe40000000000 */
[----:B------:R-:W-:Y:S02]  /*9550*/  DADD R20, -R8, R6 ;  /* 0x0000000008147229 */ /* 0x000fe40000000106 */
[----:B------:R-:W-:Y:S02]  /*9560*/  DADD R30, RZ, -R72 ;  /* 0x00000000ff1e7229 */ /* 0x000fe40000000848 */
[----:B------:R-:W-:Y:S02]  /*9570*/  DMUL R34, R82, R62 ;  /* 0x0000003e52227228 */ /* 0x000fe40000000000 */
[----:B-1----:R-:W-:Y:S02]  /*9580*/  DFMA R74, R32, -R70, 1 ;  /* 0x3ff00000204a742b */ /* 0x002fe40000000846 */
[----:B------:R-:W-:-:S02]  /*9590*/  DADD R6, -R64, R26 ;  /* 0x0000000040067229 */ /* 0x000fc4000000011a */
[----:B------:R-:W-:Y:S02]  /*95a0*/  DADD R26, -R60, R30 ;  /* 0x000000003c1a7229 */ /* 0x000fe4000000011e */
[----:B------:R-:W-:Y:S02]  /*95b0*/  DMUL R68, R66, R62 ;  /* 0x0000003e42447228 */ /* 0x000fe40000000000 */
[----:B------:R-:W-:Y:S02]  /*95c0*/  DADD R20, -R34, R20 ;  /* 0x0000000022147229 */ /* 0x000fe40000000114 */
[----:B------:R-:W-:Y:S02]  /*95d0*/  DFMA R74, R74, R74, R74 ;  /* 0x0000004a4a4a722b */ /* 0x000fe4000000004a */
[----:B------:R-:W-:Y:S02]  /*95e0*/  DMUL R30, R6, R6 ;  /* 0x00000006061e7228 */ /* 0x000fe40000000000 */
[----:B------:R-:W-:-:S04]  /*95f0*/  DADD R26, -R68, R26 ;  /* 0x00000000441a7229 */ /* 0x000fc8000000011a */
[----:B------:R-:W-:Y:S02]  /*9600*/  DFMA R74, R32, R74, R32 ;  /* 0x0000004a204a722b */ /* 0x000fe40000000020 */
[----:B------:R-:W-:-:S06]  /*9610*/  DFMA R30, R20, R20, R30 ;  /* 0x00000014141e722b */ /* 0x000fcc000000001e */
[----:B------:R-:W-:Y:S02]  /*9620*/  DFMA R70, R74, -R70, 1 ;  /* 0x3ff000004a46742b */ /* 0x000fe40000000846 */
[----:B------:R-:W-:-:S06]  /*9630*/  DFMA R30, R26, R26, R30 ;  /* 0x0000001a1a1e722b */ /* 0x000fcc000000001e */
        /* <DEDUP_REMOVED lines=10> */
[----:B------:R-:W-:-:S02]  /*96e0*/  DADD R8, RZ, R76 ;  /* 0x00000000ff087229 */ /* 0x000fc4000000004c */
[----:B------:R-:W-:-:S04]  /*96f0*/  DFMA R76, RZ, R76, RZ ;  /* 0x0000004cff4c722b */ /* 0x000fc800000000ff */
[----:B------:R-:W-:Y:S02]  /*9700*/  DFMA R4, R74, R62, R32 ;  /* 0x0000003e4a04722b */ /* 0x000fe40000000020 */
[----:B------:R-:W-:Y:S02]  /*9710*/  DADD R62, RZ, R72 ;  /* 0x00000000ff3e7229 */ /* 0x000fe40000000048 */
[----:B------:R-:W-:Y:S02]  /*9720*/  DFMA R72, RZ, R72, RZ ;  /* 0x00000048ff48722b */ /* 0x000fe400000000ff */
[-C--:B------:R-:W-:Y:S02]  /*9730*/  DFMA R32, RZ, R34.reuse, R30 ;  /* 0x00000022ff20722b */ /* 0x080fe4000000001e */
[----:B------:R-:W-:Y:S02]  /*9740*/  DFMA R30, RZ, R34, R66 ;  /* 0x00000022ff1e722b */ /* 0x000fe40000000042 */
[----:B------:R-:W-:Y:S01]  /*9750*/  FFMA R0, RZ, 2.375, R5 ;  /* 0x40180000ff007823 */ /* 0x000fe20000000005 */
[----:B------:R-:W-:-:S02]  /*9760*/  DADD R34, R34, R70 ;  /* 0x0000000022227229 */ /* 0x000fc40000000046 */
[----:B------:R-:W-:Y:S02]  /*9770*/  DADD R70, R42, R76 ;  /* 0x000000002a467229 */ /* 0x000fe4000000004c */
[----:B------:R-:W-:Y:S01]  /*9780*/  FSETP.GT.AND P0, PT, |R0|, 1.469367938527859385e-39, PT ;  /* 0x001000000000780b */ /* 0x000fe20003f04200 */
[-C--:B------:R-:W-:Y:S02]  /*9790*/  DFMA R8, RZ, R42.reuse, R8 ;  /* 0x0000002aff08722b */ /* 0x080fe40000000008 */
[----:B------:R-:W-:Y:S02]  /*97a0*/  DFMA R76, RZ, R42, R76 ;  /* 0x0000002aff4c722b */ /* 0x000fe4000000004c */
[-C--:B------:R-:W-:Y:S02]  /*97b0*/  DFMA R66, RZ, R60.reuse, R62 ;  /* 0x0000003cff42722b */ /* 0x080fe4000000003e */
[--C-:B------:R-:W-:Y:S02]  /*97c0*/  DADD R74, R60, R72.reuse ;  /* 0x000000003c4a7229 */ /* 0x100fe40000000048 */
[----:B------:R-:W-:-:S02]  /*97d0*/  DFMA R72, RZ, R60, R72 ;  /* 0x0000003cff48722b */ /* 0x000fc40000000048 */
[-C--:B------:R-:W-:Y:S02]  /*97e0*/  DFMA R60, RZ, R64.reuse, R8 ;  /* 0x00000040ff3c722b */ /* 0x080fe40000000008 */
[----:B------:R-:W-:Y:S02]  /*97f0*/  DFMA R42, RZ, R64, R70 ;  /* 0x00000040ff2a722b */ /* 0x000fe40000000046 */
[----:B------:R-:W-:Y:S02]  /*9800*/  DADD R62, R64, R76 ;  /* 0x00000000403e7229 */ /* 0x000fe4000000004c */
[-C--:B------:R-:W-:Y:S02]  /*9810*/  DFMA R66, RZ, R68.reuse, R66 ;  /* 0x00000044ff42722b */ /* 0x080fe40000000042 */
        /* <DEDUP_REMOVED lines=11> */
.L_x_255:
[----:B------:R-:W-:Y:S05]  /*98d0*/  BSYNC.RECONVERGENT B1 ;  /* 0x0000000000017941 */ /* 0x000fea0003800200 */
.L_x_254:
        /* <DEDUP_REMOVED lines=30> */
.L_x_257:
[----:B------:R-:W-:Y:S05]  /*9ac0*/  BSYNC.RECONVERGENT B1 ;  /* 0x0000000000017941 */ /* 0x000fea0003800200 */
.L_x_256:
        /* <DEDUP_REMOVED lines=30> */
.L_x_259:
[----:B------:R-:W-:Y:S05]  /*9cb0*/  BSYNC.RECONVERGENT B1 ;  /* 0x0000000000017941 */ /* 0x000fea0003800200 */
.L_x_258:
        /* <DEDUP_REMOVED lines=30> */
.L_x_261:
[----:B------:R-:W-:Y:S05]  /*9ea0*/  BSYNC.RECONVERGENT B1 ;  /* 0x0000000000017941 */ /* 0x000fea0003800200 */
.L_x_260:
        /* <DEDUP_REMOVED lines=31> */
.L_x_263:
[----:B------:R-:W-:Y:S05]  /*a0a0*/  BSYNC.RECONVERGENT B1 ;  /* 0x0000000000017941 */ /* 0x000fea0003800200 */
.L_x_262:
        /* <DEDUP_REMOVED lines=30> */
.L_x_265:
[----:B------:R-:W-:Y:S05]  /*a290*/  BSYNC.RECONVERGENT B1 ;  /* 0x0000000000017941 */ /* 0x000fea0003800200 */
.L_x_264:
        /* <DEDUP_REMOVED lines=30> */
.L_x_267:
[----:B------:R-:W-:Y:S05]  /*a480*/  BSYNC.RECONVERGENT B1 ;  /* 0x0000000000017941 */ /* 0x000fea0003800200 */
.L_x_266:
        /* <DEDUP_REMOVED lines=32> */
.L_x_269:
[----:B------:R-:W-:Y:S05]  /*a690*/  BSYNC.RECONVERGENT B1 ;  /* 0x0000000000017941 */ /* 0x000fea0003800200 */
.L_x_268:
        /* <DEDUP_REMOVED lines=30> */
.L_x_271:
[----:B------:R-:W-:Y:S05]  /*a880*/  BSYNC.RECONVERGENT B1 ;  /* 0x0000000000017941 */ /* 0x000fea0003800200 */
.L_x_270:
        /* <DEDUP_REMOVED lines=33> */
.L_x_273:
[----:B------:R-:W-:Y:S05]  /*aaa0*/  BSYNC.RECONVERGENT B1 ;  /* 0x0000000000017941 */ /* 0x000fea0003800200 */
.L_x_272:
[----:B------:R-:W-:Y:S01]  /*aab0*/  DMUL R26, R38, R10 ;  /* 0x0000000a261a7228 */ /* 0x000fe20000000000 */
[----:B------:R1:W-:Y:S01]  /*aac0*/  STG.E.64 desc[UR36][R56.64+0x478], R8 ;  /* 0x0004780838007986 */ /* 0x0003e2000c101b24 */
[----:B------:R-:W-:Y:S01]  /*aad0*/  DMUL R30, R40, R12 ;  /* 0x0000000c281e7228 */ /* 0x000fe20000000000 */
[----:B------:R-:W-:Y:S01]  /*aae0*/  BSSY.RECONVERGENT B0, `(.L_x_274) ;  /* 0x0000017000007945 */ /* 0x000fe20003800200 */
[----:B------:R-:W-:-:S06]  /*aaf0*/  DADD R128, -R130, R128 ;  /* 0x0000000082807229 */ /* 0x000fcc0000000180 */
[----:B------:R-:W-:-:S08]  /*ab00*/  DADD R4, R26, -R30 ;  /* 0x000000001a047229 */ /* 0x000fd0000000081e */
[----:B------:R-:W-:-:S08]  /*ab10*/  DMUL R4, R4, R28 ;  /* 0x0000001c04047228 */ /* 0x000fd00000000000 */
[----:B------:R-:W-:-:S08]  /*ab20*/  DFMA R4, R128, R36, -R4 ;  /* 0x000000248004722b */ /* 0x000fd00000000804 */
        /* <DEDUP_REMOVED lines=16> */
[----:B------:R-:W-:Y:S01]  /*ac30*/  MOV R6, R3 ;  /* 0x0000000300067202 */ /* 0x000fe20000000f00 */
[----:B------:R-:W-:-:S07]  /*ac40*/  IMAD.MOV.U32 R7, RZ, RZ, R17 ;  /* 0x000000ffff077224 */ /* 0x000fce00078e0011 */
.L_x_275:
[----:B------:R-:W-:Y:S05]  /*ac50*/  BSYNC.RECONVERGENT B0 ;  /* 0x0000000000007941 */ /* 0x000fea0003800200 */
.L_x_274:
[----:B------:R-:W-:Y:S01]  /*ac60*/  DADD R112, -R114, R112 ;  /* 0x0000000072707229 */ /* 0x000fe20000000170 */
[----:B------:R-:W1:Y:S01]  /*ac70*/  MUFU.RCP64H R33, 6 ;  /* 0x4018000000217908 */ /* 0x000e620000001800 */
[----:B------:R-:W-:Y:S01]  /*ac80*/  DMUL R40, R40, R14 ;  /* 0x0000000e28287228 */ /* 0x000fe20000000000 */
[----:B------:R-:W-:Y:S01]  /*ac90*/  IMAD.MOV.U32 R34, RZ, RZ, 0x0 ;  /* 0x00000000ff227424 */ /* 0x000fe200078e00ff */
[----:B------:R-:W-:Y:S01]  /*aca0*/  DMUL R12, R36, R12 ;  /* 0x0000000c240c7228 */ /* 0x000fe20000000000 */
[----:B------:R-:W-:Y:S01]  /*acb0*/  IMAD.MOV.U32 R35, RZ, RZ, 0x40180000 ;  /* 0x40180000ff237424 */ /* 0x000fe200078e00ff */
[----:B------:R-:W-:Y:S01]  /*acc0*/  DADD R4, -R26, R30 ;  /* 0x000000001a047229 */ /* 0x000fe2000000011e */
[----:B------:R-:W-:Y:S01]  /*acd0*/  IMAD.MOV.U32 R32, RZ, RZ, 0x1 ;  /* 0x00000001ff207424 */ /* 0x000fe200078e00ff */
[----:B------:R-:W-:Y:S01]  /*ace0*/  DMUL R112, R112, R6 ;  /* 0x0000000670707228 */ /* 0x000fe20000000000 */
[----:B------:R-:W-:Y:S01]  /*acf0*/  BSSY.RECONVERGENT B1, `(.L_x_276) ;  /* 0x0000045000017945 */ /* 0x000fe20003800200 */
[----:B------:R-:W-:-:S02]  /*ad00*/  DFMA R40, R36, R10, -R40 ;  /* 0x0000000a2428722b */ /* 0x000fc40000000828 */
[-C--:B------:R-:W-:Y:S02]  /*ad10*/  DMUL R8, R128, R6.reuse ;  /* 0x0000000680087228 */ /* 0x080fe40000000000 */
[----:B------:R-:W-:Y:S02]  /*ad20*/  DADD R108, -R110, R108 ;  /* 0x000000006e6c7229 */ /* 0x000fe4000000016c */
[----:B------:R-:W-:Y:S02]  /*ad30*/  DADD R86, -R88, R86 ;  /* 0x0000000058567229 */ /* 0x000fe40000000156 */
[----:B------:R-:W-:Y:S02]  /*ad40*/  DMUL R40, R40, R6 ;  /* 0x0000000628287228 */ /* 0x000fe40000000000 */
[----:B------:R-:W-:Y:S02]  /*ad50*/  DADD R10, RZ, -R112 ;  /* 0x00000000ff0a7229 */ /* 0x000fe40000000870 */
[----:B------:R-:W-:-:S02]  /*ad60*/  DFMA R12, R38, R14, -R12 ;  /* 0x0000000e260c722b */ /* 0x000fc4000000080c */
[-C--:B------:R-:W-:Y:S02]  /*ad70*/  DMUL R14, R4, R6.reuse ;  /* 0x00000006040e7228 */ /* 0x080fe40000000000 */
[----:B------:R-:W-:Y:S02]  /*ad80*/  DADD R4, RZ, -R8 ;  /* 0x00000000ff047229 */ /* 0x000fe40000000808 */
[-C--:B------:R-:W-:Y:S02]  /*ad90*/  DMUL R108, R108, R6.reuse ;  /* 0x000000066c6c7228 */ /* 0x080fe40000000000 */
[----:B------:R-:W-:Y:S02]  /*ada0*/  DMUL R86, R86, R6 ;  /* 0x0000000656567228 */ /* 0x000fe40000000000 */
[----:B------:R-:W-:Y:S02]  /*adb0*/  DADD R26, -R40, R10 ;  /* 0x00000000281a7229 */ /* 0x000fe4000000010a */
[----:B------:R-:W-:-:S02]  /*adc0*/  DADD R90, -R90, R92 ;  /* 0x000000005a5a7229 */ /* 0x000fc4000000015c */
[-C--:B------:R-:W-:Y:S02]  /*add0*/  DMUL R30, R12, R6.reuse ;  /* 0x000000060c1e7228 */ /* 0x080fe40000000000 */
[----:B------:R-:W-:Y:S02]  /*ade0*/  DADD R10, -R14, R4 ;  /* 0x000000000e0a7229 */ /* 0x000fe40000000104 */
[----:B------:R-:W-:Y:S02]  /*adf0*/  DMUL R28, R100, R6 ;  /* 0x00000006641c7228 */ /* 0x000fe40000000000 */
[----:B------:R-:W-:Y:S02]  /*ae00*/  DADD R12, RZ, -R108 ;  /* 0x00000000ff0c7229 */ /* 0x000fe4000000086c */
[----:B-1----:R-:W-:Y:S02]  /*ae10*/  DFMA R36, R32, -R34, 1 ;  /* 0x3ff000002024742b */ /* 0x002fe40000000822 */
[----:B------:R-:W-:-:S02]  /*ae20*/  DADD R4, -R86, R26 ;  /* 0x0000000056047229 */ /* 0x000fc4000000011a */
[----:B------:R-:W-:Y:S02]  /*ae30*/  DMUL R90, R90, R6 ;  /* 0x000000065a5a7228 */ /* 0x000fe40000000000 */
[----:B------:R-:W-:Y:S02]  /*ae40*/  DADD R10, -R28, R10 ;  /* 0x000000001c0a7229 */ /* 0x000fe4000000010a */
[----:B------:R-:W-:Y:S02]  /*ae50*/  DADD R12, -R30, R12 ;  /* 0x000000001e0c7229 */ /* 0x000fe4000000010c */
[----:B------:R-:W-:Y:S02]  /*ae60*/  DFMA R36, R36, R36, R36 ;  /* 0x000000242424722b */ /* 0x000fe40000000024 */
[----:B------:R-:W-:-:S04]  /*ae70*/  DMUL R6, R4, R4 ;  /* 0x0000000404067228 */ /* 0x000fc80000000000 */
[----:B------:R-:W-:Y:S02]  /*ae80*/  DADD R12, -R90, R12 ;  /* 0x000000005a0c7229 */ /* 0x000fe4000000010c */
        /* <DEDUP_REMOVED lines=15> */
[----:B------:R-:W-:Y:S02]  /*af80*/  DFMA R112, RZ, R112, RZ ;  /* 0x00000070ff70722b */ /* 0x000fe400000000ff */
[----:B------:R-:W-:Y:S02]  /*af90*/  DFMA R14, RZ, R28, R34 ;  /* 0x0000001cff0e722b */ /* 0x000fe40000000022 */
[----:B------:R-:W-:Y:S02]  /*afa0*/  DFMA R132, R32, R26, R132 ;  /* 0x0000001a2084722b */ /* 0x000fe40000000084 */
[----:B------:R-:W-:Y:S02]  /*afb0*/  DADD R32, RZ, R108 ;  /* 0x00000000ff207229 */ /* 0x000fe4000000006c */
[----:B------:R-:W-:Y:S02]  /*afc0*/  DFMA R108, RZ, R108, RZ ;  /* 0x0000006cff6c722b */ /* 0x000fe400000000ff */
[----:B------:R-:W-:-:S02]  /*afd0*/  DFMA R26, RZ, R28, R6 ;  /* 0x0000001cff1a722b */ /* 0x000fc40000000006 */
[----:B------:R-:W-:Y:S02]  /*afe0*/  DADD R6, R40, R112 ;  /* 0x0000000028067229 */ /* 0x000fe40000000070 */
[----:B------:R-:W-:Y:S01]  /*aff0*/  FFMA R0, RZ, 2.375, R133 ;  /* 0x40180000ff007823 */ /* 0x000fe20000000085 */
[-C--:B------:R-:W-:Y:S02]  /*b000*/  DFMA R8, RZ, R40.reuse, R8 ;  /* 0x00000028ff08722b */ /* 0x080fe40000000008 */
[----:B------:R-:W-:Y:S02]  /*b010*/  DADD R28, R28, R36 ;  /* 0x000000001c1c7229 */ /* 0x000fe40000000024 */
        /* <DEDUP_REMOVED lines=12> */
[----:B------:R-:W-:Y:S01]  /*b0e0*/  MOV R104, R42 ;  /* 0x0000002a00687202 */ /* 0x000fe20000000f00 */
[----:B------:R-:W-:Y:S01]  /*b0f0*/  IMAD.MOV.U32 R105, RZ, RZ, R43 ;  /* 0x000000ffff697224 */ /* 0x000fe200078e002b */
[----:B------:R-:W-:Y:S01]  /*b100*/  MOV R0, 0xb140 ;  /* 0x0000b14000007802 */ /* 0x000fe20000000f00 */
[----:B------:R-:W-:Y:S02]  /*b110*/  IMAD.MOV.U32 R84, RZ, RZ, RZ ;  /* 0x000000ffff547224 */ /* 0x000fe400078e00ff */
[----:B------:R-:W-:-:S07]  /*b120*/  IMAD.MOV.U32 R85, RZ, RZ, 0x40180000 ;  /* 0x40180000ff557424 */ /* 0x000fce00078e00ff */
[----:B------:R-:W-:Y:S05]  /*b130*/  CALL.REL.NOINC `($__internal_2_$__cuda_sm20_div_rn_f64_full) ;  /* 0x0000011c00407944 */ /* 0x000fea0003c00000 */
.L_x_277:
[----:B------:R-:W-:Y:S05]  /*b140*/  BSYNC.RECONVERGENT B1 ;  /* 0x0000000000017941 */ /* 0x000fea0003800200 */
.L_x_276:
        /* <DEDUP_REMOVED lines=30> */
.L_x_279:
[----:B------:R-:W-:Y:S05]  /*b330*/  BSYNC.RECONVERGENT B1 ;  /* 0x0000000000017941 */ /* 0x000fea0003800200 */
.L_x_278:
        /* <DEDUP_REMOVED lines=30> */
.L_x_281:
[----:B------:R-:W-:Y:S05]  /*b520*/  BSYNC.RECONVERGENT B1 ;  /* 0x0000000000017941 */ /* 0x000fea0003800200 */
.L_x_280:
        /* <DEDUP_REMOVED lines=30> */
.L_x_283:
[----:B------:R-:W-:Y:S05]  /*b710*/  BSYNC.RECONVERGENT B1 ;  /* 0x0000000000017941 */ /* 0x000fea0003800200 */
.L_x_282:
        /* <DEDUP_REMOVED lines=31> */
.L_x_285:
[----:B------:R-:W-:Y:S05]  /*b910*/  BSYNC.RECONVERGENT B1 ;  /* 0x0000000000017941 */ /* 0x000fea0003800200 */
.L_x_284:
        /* <DEDUP_REMOVED lines=30> */
.L_x_287:
[----:B------:R-:W-:Y:S05]  /*bb00*/  BSYNC.RECONVERGENT B1 ;  /* 0x0000000000017941 */ /* 0x000fea0003800200 */
.L_x_286:
        /* <DEDUP_REMOVED lines=30> */
.L_x_289:
[----:B------:R-:W-:Y:S05]  /*bcf0*/  BSYNC.RECONVERGENT B1 ;  /* 0x0000000000017941 */ /* 0x000fea0003800200 */
.L_x_288:
        /* <DEDUP_REMOVED lines=32> */
.L_x_291:
[----:B------:R-:W-:Y:S05]  /*bf00*/  BSYNC.RECONVERGENT B1 ;  /* 0x0000000000017941 */ /* 0x000fea0003800200 */
.L_x_290:
        /* <DEDUP_REMOVED lines=30> */
.L_x_293:
[----:B------:R-:W-:Y:S05]  /*c0f0*/  BSYNC.RECONVERGENT B1 ;  /* 0x0000000000017941 */ /* 0x000fea0003800200 */
.L_x_292:
        /* <DEDUP_REMOVED lines=31> */
.L_x_295:
[----:B------:R-:W-:Y:S05]  /*c2f0*/  BSYNC.RECONVERGENT B1 ;  /* 0x0000000000017941 */ /* 0x000fea0003800200 */
.L_x_294:
[----:B------:R1:W-:Y:S01]  /*c300*/  STG.E.64 desc[UR36][R56.64+0x578], R132 ;  /* 0x0005788438007986 */ /* 0x0003e2000c101b24 */
[----:B------:R-:W-:-:S04]  /*c310*/  DEPBAR.LE SB0, 0x0 ;  /* 0x000080000000791a */ /* 0x000fc80000000000 */
[----:B------:R-:W-:Y:S01]  /*c320*/  PLOP3.LUT P2, PT, PT, PT, PT, 0x8, 0x80 ;  /* 0x000000000080781c */ /* 0x000fe20003f4e170 */
[----:B------:R-:W-:Y:S01]  /*c330*/  IMAD.MOV.U32 R23, RZ, RZ, RZ ;  /* 0x000000ffff177224 */ /* 0x000fe200078e00ff */
[----:B------:R-:W-:Y:S11]  /*c340*/  @!P1 BRA `(.L_x_296) ;  /* 0x0000001000709947 */ /* 0x000ff60003800000 */
[----:B------:R-:W2:Y:S01]  /*c350*/  LDCU UR4, c[0x0][0x3a0] ;  /* 0x00007400ff0477ac */ /* 0x000ea20008000800 */
[-C--:B------:R-:W-:Y:S01]  /*c360*/  IMAD R0, R49, R55.reuse, RZ ;  /* 0x0000003731007224 */ /* 0x080fe200078e02ff */
[----:B------:R-:W-:Y:S01]  /*c370*/  BSSY.RECONVERGENT B0, `(.L_x_297) ;  /* 0x0000118000007945 */ /* 0x000fe20003800200 */
[----:B------:R-:W-:Y:S01]  /*c380*/  IMAD.WIDE.U32 R4, R48, R55, RZ ;  /* 0x0000003730047225 */ /* 0x000fe200078e00ff */
[----:B------:R-:W-:-:S03]  /*c390*/  MOV R23, RZ ;  /* 0x000000ff00177202 */ /* 0x000fc60000000f00 */
[----:B------:R-:W-:Y:S02]  /*c3a0*/  IMAD R6, R19, R48, R0 ;  /* 0x0000003013067224 */ /* 0x000fe400078e0200 */
[----:B------:R-:W-:Y:S02]  /*c3b0*/  IMAD.MOV.U32 R7, RZ, RZ, RZ ;  /* 0x000000ffff077224 */ /* 0x000fe400078e00ff */
[----:B------:R-:W-:Y:S02]  /*c3c0*/  IMAD.MOV.U32 R8, RZ, RZ, RZ ;  /* 0x000000ffff087224 */ /* 0x000fe400078e00ff */
[----:B------:R-:W-:Y:S02]  /*c3d0*/  IMAD.MOV.U32 R0, RZ, RZ, RZ ;  /* 0x000000ffff007224 */ /* 0x000fe400078e00ff */
[----:B------:R-:W-:Y:S02]  /*c3e0*/  IMAD.IADD R6, R5, 0x1, R6 ;  /* 0x0000000105067824 */ /* 0x000fe400078e0206 */
[----:B--2---:R-:W-:-:S07]  /*c3f0*/  IMAD.U32 R3, RZ, RZ, UR4 ;  /* 0x00000004ff037e24 */ /* 0x004fce000f8e00ff */
.L_x_306:
[----:B------:R-:W2:Y:S01]  /*c400*/  LDCU UR4, c[0x0][0x3a0] ;  /* 0x00007400ff0477ac */ /* 0x000ea20008000800 */
[----:B------:R-:W-:Y:S01]  /*c410*/  BSSY.RECONVERGENT B1, `(.L_x_298) ;  /* 0x0000108000017945 */ /* 0x000fe20003800200 */
[----:B--2---:R-:W-:-:S04]  /*c420*/  MOV R73, UR4 ;  /* 0x0000000400497c02 */ /* 0x004fc80008000f00 */
[----:B------:R-:W-:-:S13]  /*c430*/  ISETP.GE.AND P0, PT, R0, R73, PT ;  /* 0x000000490000720c */ /* 0x000fda0003f06270 */
[----:B----4-:R-:W-:Y:S05]  /*c440*/  @P0 BRA `(.L_x_299) ;  /* 0x0000001000100947 */ /* 0x010fea0003800000 */
[----:B------:R-:W-:Y:S02]  /*c450*/  IMAD.IADD R9, R54, 0x1, -R0 ;  /* 0x0000000136097824 */ /* 0x000fe400078e0a00 */
[----:B------:R-:W-:Y:S02]  /*c460*/  IMAD.MOV.U32 R17, RZ, RZ, RZ ;  /* 0x000000ffff117224 */ /* 0x000fe400078e00ff */
[----:B------:R-:W-:-:S05]  /*c470*/  IMAD R9, R9, R9, R9 ;  /* 0x0000000909097224 */ /* 0x000fca00078e0209 */
[----:B------:R-:W-:-:S04]  /*c480*/  LEA.HI R9, R9, R9, RZ, 0x1 ;  /* 0x0000000909097211 */ /* 0x000fc800078f08ff */
[----:B------:R-:W-:-:S07]  /*c490*/  SHF.R.S32.HI R69, RZ, 0x1, R9 ;  /* 0x00000001ff457819 */ /* 0x000fce0000011409 */
.L_x_305:
[----:B------:R-:W2:Y:S01]  /*c4a0*/  LDCU UR4, c[0x0][0x3a0] ;  /* 0x00007400ff0477ac */ /* 0x000ea20008000800 */
[----:B------:R-:W-:Y:S01]  /*c4b0*/  IMAD.IADD R10, R17, 0x1, R0 ;  /* 0x00000001110a7824 */ /* 0x000fe200078e0200 */
[----:B------:R-:W-:Y:S01]  /*c4c0*/  BSSY.RECONVERGENT B2, `(.L_x_300) ;  /* 0x00000f8000027945 */ /* 0x000fe20003800200 */
[----:B--2---:R-:W-:-:S05]  /*c4d0*/  IMAD.U32 R73, RZ, RZ, UR4 ;  /* 0x00000004ff497e24 */ /* 0x004fca000f8e00ff */
[----:B------:R-:W-:-:S04]  /*c4e0*/  IADD3 R9, PT, PT, -R10, R73, RZ ;  /* 0x000000490a097210 */ /* 0x000fc80007ffe1ff */
[----:B------:R-:W-:-:S13]  /*c4f0*/  ISETP.GE.AND P0, PT, R9, 0x1, PT ;  /* 0x000000010900780c */ /* 0x000fda0003f06270 */
[----:B----4-:R-:W-:Y:S05]  /*c500*/  @!P0 BRA `(.L_x_301) ;  /* 0x0000000c00cc8947 */ /* 0x010fea0003800000 */
[--C-:B------:R-:W-:Y:S01]  /*c510*/  IMAD.IADD R11, R53, 0x1, -R10.reuse ;  /* 0x00000001350b7824 */ /* 0x100fe200078e0a0a */
[----:B------:R-:W-:Y:S01]  /*c520*/  BSSY.RECONVERGENT B3, `(.L_x_302) ;  /* 0x000008c000037945 */ /* 0x000fe20003800200 */
[--C-:B------:R-:W-:Y:S01]  /*c530*/  IMAD.IADD R9, R3, 0x1, -R17.reuse ;  /* 0x0000000103097824 */ /* 0x100fe200078e0a11 */
[----:B------:R-:W-:Y:S01]  /*c540*/  MOV R62, R23 ;  /* 0x00000017003e7202 */ /* 0x000fe20000000f00 */
[----:B------:R-:W-:Y:S01]  /*c550*/  IMAD.IADD R71, R54, 0x1, -R10 ;  /* 0x0000000136477824 */ /* 0x000fe200078e0a0a */
[----:B------:R-:W-:Y:S01]  /*c560*/  ISETP.GE.U32.AND P1, PT, R11, 0x3, PT ;  /* 0x000000030b00780c */ /* 0x000fe20003f26070 */
[----:B------:R-:W-:Y:S01]  /*c570*/  IMAD.IADD R70, R69, 0x1, -R17 ;  /* 0x0000000145467824 */ /* 0x000fe200078e0a11 */
[----:B------:R-:W-:Y:S01]  /*c580*/  LOP3.LUT R75, R9, 0x3, RZ, 0xc0, !PT ;  /* 0x00000003094b7812 */ /* 0x000fe200078ec0ff */
[----:B------:R-:W-:-:S03]  /*c590*/  IMAD.MOV.U32 R63, RZ, RZ, R8 ;  /* 0x000000ffff3f7224 */ /* 0x000fc600078e0008 */
[----:B------:R-:W-:-:S07]  /*c5a0*/  ISETP.NE.AND P0, PT, R75, RZ, PT ;  /* 0x000000ff4b00720c */ /* 0x000fce0003f05270 */
[----:B------:R-:W-:Y:S06]  /*c5b0*/  @!P1 BRA `(.L_x_303) ;  /* 0x0000000800089947 */ /* 0x000fec0003800000 */
[----:B------:R-:W2:Y:S01]  /*c5c0*/  S2R R11, SR_CgaCtaId ;  /* 0x00000000000b7919 */ /* 0x000ea20000008800 */
[----:B------:R-:W-:Y:S01]  /*c5d0*/  MOV R10, 0x400 ;  /* 0x00000400000a7802 */ /* 0x000fe20000000f00 */
[----:B------:R-:W-:Y:S01]  /*c5e0*/  IMAD.MOV.U32 R62, RZ, RZ, R23 ;  /* 0x000000ffff3e7224 */ /* 0x000fe200078e0017 */
[----:B------:R-:W-:Y:S01]  /*c5f0*/  LOP3.LUT R72, R9, 0xfffffffc, RZ, 0xc0, !PT ;  /* 0xfffffffc09487812 */ /* 0x000fe200078ec0ff */
[----:B------:R-:W-:Y:S02]  /*c600*/  IMAD.MOV.U32 R63, RZ, RZ, R8 ;  /* 0x000000ffff3f7224 */ /* 0x000fe400078e0008 */
[----:B------:R-:W-:Y:S01]  /*c610*/  IMAD.MOV.U32 R23, RZ, RZ, RZ ;  /* 0x000000ffff177224 */ /* 0x000fe200078e00ff */
[----:B--2---:R-:W-:-:S07]  /*c620*/  LEA R74, R11, R10, 0x18 ;  /* 0x0000000a0b4a7211 */ /* 0x004fce00078ec0ff */
.L_x_304:
[----:B------:R-:W-:Y:S01]  /*c630*/  IADD3 R8, PT, PT, R7, 0x1, RZ ;  /* 0x0000000107087810 */ /* 0x000fe20007ffe0ff */
[----:B------:R-:W2:Y:S01]  /*c640*/  LDCU.64 UR4, c[0x0][0x3b8] ;  /* 0x00007700ff0477ac */ /* 0x000ea20008000a00 */
[----:B------:R-:W-:Y:S01]  /*c650*/  SHF.R.S32.HI R13, RZ, 0x1f, R7 ;  /* 0x0000001fff0d7819 */ /* 0x000fe20000011407 */
[----:B------:R-:W-:Y:S01]  /*c660*/  VIADD R23, R23, 0x4 ;  /* 0x0000000417177836 */ /* 0x000fe20000000000 */
[----:B------:R-:W-:Y:S02]  /*c670*/  SHF.R.S32.HI R9, RZ, 0x1f, R8 ;  /* 0x0000001fff097819 */ /* 0x000fe40000011408 */
[----:B------:R-:W-:Y:S01]  /*c680*/  IADD3 R14, P1, P2, R7, R4, R62 ;  /* 0x00000004070e7210 */ /* 0x000fe20007a3e03e */
[----:B------:R-:W-:Y:S01]  /*c690*/  IMAD R7, R63, 0xa0, R52 ;  /* 0x000000a03f077824 */ /* 0x000fe200078e0234 */
[----:B------:R-:W-:Y:S02]  /*c6a0*/  LEA.HI R12, R9, R8, RZ, 0x3 ;  /* 0x00000008090c7211 */ /* 0x000fe400078f18ff */
[----:B------:R-:W-:Y:S01]  /*c6b0*/  SHF.R.S32.HI R11, RZ, 0x1f, R62 ;  /* 0x0000001fff0b7819 */ /* 0x000fe2000001143e */
[----:B------:R-:W-:Y:S01]  /*c6c0*/  IMAD R7, R7, 0x8, R74 ;  /* 0x0000000807077824 */ /* 0x000fe200078e024a */
[----:B------:R-:W-:-:S02]  /*c6d0*/  LOP3.LUT R9, R12, 0xfffffff8, RZ, 0xc0, !PT ;  /* 0xfffffff80c097812 */ /* 0x000fc400078ec0ff */
[----:B------:R-:W-:Y:S01]  /*c6e0*/  IADD3.X R11, PT, PT, R13, R6, R11, P1, P2 ;  /* 0x000000060d0b7210 */ /* 0x000fe20000fe440b */
[----:B-1--4-:R-:W-:Y:S01]  /*c6f0*/  IMAD R56, R70, 0x500, R7 ;  /* 0x0000050046387824 */ /* 0x012fe200078e0207 */
[----:B------:R-:W-:Y:S01]  /*c700*/  SHF.R.S32.HI R26, RZ, 0x3, R12 ;  /* 0x00000003ff1a7819 */ /* 0x000fe2000001140c */
[----:B------:R-:W-:Y:S01]  /*c710*/  IMAD.IADD R27, R8, 0x1, -R9 ;  /* 0x00000001081b7824 */ /* 0x000fe200078e0a09 */
[----:B------:R-:W-:Y:S01]  /*c720*/  LDS.64 R20, [R7+0x500] ;  /* 0x0005000007147984 */ /* 0x000fe20000000a00 */
[----:B------:R-:W-:Y:S01]  /*c730*/  IMAD R58, R71, 0x500, R7 ;  /* 0x00000500473a7824 */ /* 0x000fe200078e0207 */
[----:B------:R-:W-:Y:S01]  /*c740*/  IADD3 R63, PT, PT, R63, 0x4, RZ ;  /* 0x000000043f3f7810 */ /* 0x000fe20007ffe0ff */
[----:B------:R-:W-:Y:S01]  /*c750*/  VIADD R8, R27, 0x1 ;  /* 0x000000011b087836 */ /* 0x000fe20000000000 */
[----:B------:R-:W1:Y:S04]  /*c760*/  LDS.64 R12, [R56] ;  /* 0x00000000380c7984 */ /* 0x000e680000000a00 */
[C---:B------:R-:W-:Y:S01]  /*c770*/  PRMT R9, R8.reuse, 0x8880, RZ ;  /* 0x0000888008097816 */ /* 0x040fe200000000ff */
[----:B------:R-:W-:Y:S03]  /*c780*/  LDS.64 R32, [R7+0xa00] ;  /* 0x000a000007207984 */ /* 0x000fe60000000a00 */
[----:B------:R-:W-:Y:S01]  /*c790*/  PRMT R9, R9, 0x7710, RZ ;  /* 0x0000771009097816 */ /* 0x000fe200000000ff */
[----:B------:R-:W-:Y:S03]  /*c7a0*/  LDS.64 R28, [R56+0x500] ;  /* 0x00050000381c7984 */ /* 0x000fe60000000a00 */
[----:B------:R-:W-:Y:S01]  /*c7b0*/  SHF.R.U32.HI R9, RZ, 0xc, R9 ;  /* 0x0000000cff097819 */ /* 0x000fe20000011609 */
[----:B------:R-:W-:Y:S03]  /*c7c0*/  LDS.64 R30, [R58+0x500] ;  /* 0x000500003a1e7984 */ /* 0x000fe60000000a00 */
[----:B------:R-:W-:Y:S01]  /*c7d0*/  LOP3.LUT R9, R9, 0x7, RZ, 0xc0, !PT ;  /* 0x0000000709097812 */ /* 0x000fe200078ec0ff */
[----:B------:R-:W-:Y:S04]  /*c7e0*/  LDS.64 R40, [R7+0xf00] ;  /* 0x000f000007287984 */ /* 0x000fe80000000a00 */
[----:B------:R-:W-:Y:S01]  /*c7f0*/  IMAD.IADD R9, R8, 0x1, R9 ;  /* 0x0000000108097824 */ /* 0x000fe200078e0209 */
[----:B------:R-:W-:Y:S04]  /*c800*/  LDS.64 R36, [R56+0xa00] ;  /* 0x000a000038247984 */ /* 0x000fe80000000a00 */
[----:B------:R-:W-:Y:S01]  /*c810*/  LOP3.LUT R10, R9, 0xfff8, RZ, 0xc0, !PT ;  /* 0x0000fff8090a7812 */ /* 0x000fe200078ec0ff */
[----:B------:R-:W-:Y:S04]  /*c820*/  LDS.64 R38, [R58+0xa00] ;  /* 0x000a00003a267984 */ /* 0x000fe80000000a00 */
[----:B------:R-:W-:Y:S01]  /*c830*/  IMAD.MOV R10, RZ, RZ, -R10 ;  /* 0x000000ffff0a7224 */ /* 0x000fe200078e0a0a */
[----:B------:R-:W-:Y:S04]  /*c840*/  LDS.64 R56, [R56+0xf00] ;  /* 0x000f000038387984 */ /* 0x000fe80000000a00 */
[----:B------:R-:W-:-:S04]  /*c850*/  PRMT R35, R10, 0x7710, RZ ;  /* 0x000077100a237816 */ /* 0x000fc800000000ff */
[----:B------:R-:W-:-:S04]  /*c860*/  IADD3 R35, PT, PT, R8, R35, RZ ;  /* 0x0000002308237210 */ /* 0x000fc80007ffe0ff */
[C---:B------:R-:W-:Y:S01]  /*c870*/  LOP3.LUT R60, R35.reuse, 0xffff, RZ, 0xc0, !PT ;  /* 0x0000ffff233c7812 */ /* 0x040fe200078ec0ff */
[----:B------:R-:W-:-:S03]  /*c880*/  VIADD R8, R35, 0x1 ;  /* 0x0000000123087836 */ /* 0x000fc60000000000 */
[----:B------:R-:W-:Y:S02]  /*c890*/  PRMT R60, R60, 0x8880, RZ ;  /* 0x000088803c3c7816 */ /* 0x000fe400000000ff */
[----:B------:R-:W-:-:S04]  /*c8a0*/  PRMT R10, R8, 0x8880, RZ ;  /* 0x00008880080a7816 */ /* 0x000fc800000000ff */
[----:B------:R-:W-:-:S04]  /*c8b0*/  PRMT R10, R10, 0x7710, RZ ;  /* 0x000077100a0a7816 */ /* 0x000fc800000000ff */
[----:B------:R-:W-:-:S04]  /*c8c0*/  SHF.R.U32.HI R10, RZ, 0xc, R10 ;  /* 0x0000000cff0a7819 */ /* 0x000fc8000001160a */
[----:B------:R-:W-:-:S05]  /*c8d0*/  LOP3.LUT R10, R10, 0x7, RZ, 0xc0, !PT ;  /* 0x000000070a0a7812 */ /* 0x000fca00078ec0ff */
[----:B------:R-:W-:-:S05]  /*c8e0*/  IMAD.IADD R15, R8, 0x1, R10 ;  /* 0x00000001080f7824 */ /* 0x000fca00078e020a */
[C---:B------:R-:W-:Y:S02]  /*c8f0*/  LOP3.LUT R10, R15.reuse, 0xfff8, RZ, 0xc0, !PT ;  /* 0x0000fff80f0a7812 */ /* 0x040fe400078ec0ff */
[----:B------:R-:W-:-:S03]  /*c900*/  PRMT R42, R15, 0x8880, RZ ;  /* 0x000088800f2a7816 */ /* 0x000fc600000000ff */
[----:B------:R-:W-:Y:S01]  /*c910*/  IMAD.MOV R43, RZ, RZ, -R10 ;  /* 0x000000ffff2b7224 */ /* 0x000fe200078e0a0a */
[C---:B--2---:R-:W-:Y:S02]  /*c920*/  LEA R10, P1, R14.reuse, UR4, 0x3 ;  /* 0x000000040e0a7c11 */ /* 0x044fe4000f8218ff */
[----:B------:R-:W-:Y:S02]  /*c930*/  SHF.R.S32.HI R42, RZ, 0x3, R42 ;  /* 0x00000003ff2a7819 */ /* 0x000fe4000001142a */
[----:B------:R-:W-:Y:S02]  /*c940*/  LEA.HI.X R11, R14, UR5, R11, 0x3, P1 ;  /* 0x000000050e0b7c11 */ /* 0x000fe400088f1c0b */
[----:B------:R-:W-:Y:S02]  /*c950*/  PRMT R43, R43, 0x7710, RZ ;  /* 0x000077102b2b7816 */ /* 0x000fe400000000ff */
[----:B------:R-:W-:Y:S01]  /*c960*/  PRMT R14, R9, 0x8880, RZ ;  /* 0x00008880090e7816 */ /* 0x000fe200000000ff */
[----:B-1----:R-:W-:Y:S01]  /*c970*/  STG.E.64 desc[UR36][R10.64+0x40], R12 ;  /* 0x0000400c0a007986 */ /* 0x002fe2000c101b24 */
[----:B------:R-:W-:-:S02]  /*c980*/  IADD3 R43, PT, PT, R8, R43, RZ ;  /* 0x0000002b082b7210 */ /* 0x000fc40007ffe0ff */
[----:B------:R-:W-:Y:S01]  /*c990*/  SHF.R.S32.HI R14, RZ, 0x3, R14 ;  /* 0x00000003ff0e7819 */ /* 0x000fe2000001140e */
[----:B------:R-:W1:Y:S01]  /*c9a0*/  LDS.64 R8, [R7] ;  /* 0x0000000007087984 */ /* 0x000e620000000a00 */
[----:B------:R-:W-:Y:S02]  /*c9b0*/  PRMT R61, R42, 0x9910, RZ ;  /* 0x000099102a3d7816 */ /* 0x000fe400000000ff */
[----:B------:R-:W-:Y:S01]  /*c9c0*/  PRMT R34, R14, 0x9910, RZ ;  /* 0x000099100e227816 */ /* 0x000fe200000000ff */
[----:B------:R-:W-:Y:S02]  /*c9d0*/  STG.E.64 desc[UR36][R10.64+0xc0], R20 ;  /* 0x0000c0140a007986 */ /* 0x000fe4000c101b24 */
[----:B------:R-:W-:Y:S02]  /*c9e0*/  IMAD.MOV.U32 R35, RZ, RZ, R61 ;  /* 0x000000ffff237224 */ /* 0x000fe400078e003d */
[C---:B------:R-:W-:Y:S01]  /*c9f0*/  IMAD.IADD R34, R26.reuse, 0x1, R34 ;  /* 0x000000011a227824 */ /* 0x040fe200078e0222 */
[----:B------:R-:W2:Y:S01]  /*ca00*/  LDS.64 R14, [R58] ;  /* 0x000000003a0e7984 */ /* 0x000ea20000000a00 */
[----:B------:R-:W-:-:S02]  /*ca10*/  IMAD R26, R26, 0x20, R62 ;  /* 0x000000201a1a7824 */ /* 0x000fc400078e023e */
[C---:B------:R-:W-:Y:S01]  /*ca20*/  IMAD.IADD R64, R34.reuse, 0x1, R35 ;  /* 0x0000000122407824 */ /* 0x040fe200078e0223 */
[----:B------:R-:W-:Y:S01]  /*ca30*/  LEA R34, R34, R62, 0x5 ;  /* 0x0000003e22227211 */ /* 0x000fe200078e28ff */
[----:B------:R-:W3:Y:S01]  /*ca40*/  LDS.64 R58, [R58+0xf00] ;  /* 0x000f00003a3a7984 */ /* 0x000ee20000000a00 */
[--C-:B------:R-:W-:Y:S02]  /*ca50*/  SHF.R.S32.HI R42, RZ, 0x1f, R26.reuse ;  /* 0x0000001fff2a7819 */ /* 0x100fe4000001141a */
[-C--:B------:R-:W-:Y:S02]  /*ca60*/  IADD3 R68, P1, P2, R27, R4.reuse, R26 ;  /* 0x000000041b447210 */ /* 0x080fe40007a3e01a */
[----:B------:R-:W-:Y:S02]  /*ca70*/  LOP3.LUT R26, R43, 0xffff, RZ, 0xc0, !PT ;  /* 0x0000ffff2b1a7812 */ /* 0x000fe400078ec0ff */
[----:B------:R-:W-:Y:S02]  /*ca80*/  SHF.R.S32.HI R35, RZ, 0x1f, R34 ;  /* 0x0000001fff237819 */ /* 0x000fe40000011422 */
[----:B------:R-:W-:Y:S01]  /*ca90*/  PRMT R61, R26, 0x8880, RZ ;  /* 0x000088801a3d7816 */ /* 0x000fe200000000ff */
[----:B------:R-:W-:Y:S01]  /*caa0*/  IMAD R26, R64, 0x20, R62 ;  /* 0x00000020401a7824 */ /* 0x000fe200078e023e */
[----:B------:R-:W-:-:S02]  /*cab0*/  IADD3 R67, P3, P4, R60, R4, R34 ;  /* 0x000000043c437210 */ /* 0x000fc40007c7e022 */
[----:B------:R-:W-:Y:S02]  /*cac0*/  SHF.R.S32.HI R34, RZ, 0x1f, R60 ;  /* 0x0000001fff227819 */ /* 0x000fe4000001143c */
[--C-:B------:R-:W-:Y:S02]  /*cad0*/  SHF.R.S32.HI R65, RZ, 0x1f, R26.reuse ;  /* 0x0000001fff417819 */ /* 0x100fe4000001141a */
[----:B------:R-:W-:Y:S02]  /*cae0*/  IADD3 R66, P5, P6, R61, R4, R26 ;  /* 0x000000043d427210 */ /* 0x000fe40007ebe01a */
[----:B------:R-:W-:Y:S02]  /*caf0*/  SHF.R.S32.HI R26, RZ, 0x1f, R61 ;  /* 0x0000001fff1a7819 */ /* 0x000fe4000001143d */
[----:B------:R-:W-:Y:S01]  /*cb00*/  SHF.R.S32.HI R27, RZ, 0x1f, R27 ;  /* 0x0000001fff1b7819 */ /* 0x000fe2000001141b */
[----:B------:R4:W5:Y:S01]  /*cb10*/  LDS.64 R60, [R7+0x1400] ;  /* 0x00140000073c7984 */ /* 0x0009620000000a00 */
[----:B------:R-:W-:-:S02]  /*cb20*/  IADD3.X R35, PT, PT, R34, R6, R35, P3, P4 ;  /* 0x0000000622237210 */ /* 0x000fc40001fe8423 */
[-C--:B------:R-:W-:Y:S01]  /*cb30*/  IADD3.X R27, PT, PT, R27, R6.reuse, R42, P1, P2 ;  /* 0x000000061b1b7210 */ /* 0x080fe20000fe442a */
[----:B-1----:R1:W-:Y:S01]  /*cb40*/  STG.E.64 desc[UR36][R10.64], R8 ;  /* 0x000000080a007986 */ /* 0x0023e2000c101b24 */
[----:B------:R-:W-:Y:S02]  /*cb50*/  LEA R34, P2, R67, UR4, 0x3 ;  /* 0x0000000443227c11 */ /* 0x000fe4000f8418ff */
[----:B------:R-:W-:Y:S01]  /*cb60*/  IADD3.X R65, PT, PT, R26, R6, R65, P5, P6 ;  /* 0x000000061a417210 */ /* 0x000fe20002fec441 */
[----:B----4-:R-:W-:Y:S01]  /*cb70*/  VIADD R7, R43, 0x1 ;  /* 0x000000012b077836 */ /* 0x010fe20000000000 */
[----:B------:R-:W-:Y:S02]  /*cb80*/  LEA.HI.X R35, R67, UR5, R35, 0x3, P2 ;  /* 0x0000000543237c11 */ /* 0x000fe400090f1c23 */
[----:B------:R-:W-:Y:S02]  /*cb90*/  LEA R26, P1, R68, UR4, 0x3 ;  /* 0x00000004441a7c11 */ /* 0x000fe4000f8218ff */
[----:B------:R-:W-:Y:S01]  /*cba0*/  PRMT R67, R7, 0x8880, RZ ;  /* 0x0000888007437816 */ /* 0x000fe200000000ff */
[----:B--2---:R2:W-:Y:S01]  /*cbb0*/  STG.E.64 desc[UR36][R10.64+0x80], R14 ;  /* 0x0000800e0a007986 */ /* 0x0045e2000c101b24 */
[----:B------:R-:W-:-:S02]  /*cbc0*/  LEA R42, P3, R66, UR4, 0x3 ;  /* 0x00000004422a7c11 */ /* 0x000fc4000f8618ff */
[----:B------:R-:W-:Y:S02]  /*cbd0*/  LEA.HI.X R27, R68, UR5, R27, 0x3, P1 ;  /* 0x00000005441b7c11 */ /* 0x000fe400088f1c1b */
[----:B-1----:R-:W-:Y:S02]  /*cbe0*/  PRMT R8, R67, 0x7710, RZ ;  /* 0x0000771043087816 */ /* 0x002fe400000000ff */
[----:B------:R-:W-:Y:S01]  /*cbf0*/  LEA.HI.X R43, R66, UR5, R65, 0x3, P3 ;  /* 0x00000005422b7c11 */ /* 0x000fe200098f1c41 */
[----:B------:R4:W-:Y:S01]  /*cc00*/  STG.E.64 desc[UR36][R26.64], R20 ;  /* 0x000000141a007986 */ /* 0x0009e2000c101b24 */
[----:B------:R-:W-:Y:S02]  /*cc10*/  SHF.R.U32.HI R8, RZ, 0xc, R8 ;  /* 0x0000000cff087819 */ /* 0x000fe40000011608 */
[----:B------:R-:W-:Y:S01]  /*cc20*/  ISETP.NE.AND P1, PT, R23, R72, PT ;  /* 0x000000481700720c */ /* 0x000fe20003f25270 */
[----:B------:R4:W-:Y:S01]  /*cc30*/  STG.E.64 desc[UR36][R26.64+0x40], R28 ;  /* 0x0000401c1a007986 */ /* 0x0009e2000c101b24 */
[----:B------:R-:W-:-:S03]  /*cc40*/  LOP3.LUT R8, R8, 0x7, RZ, 0xc0, !PT ;  /* 0x0000000708087812 */ /* 0x000fc600078ec0ff */
[----:B------:R4:W-:Y:S02]  /*cc50*/  STG.E.64 desc[UR36][R26.64+0x80], R30 ;  /* 0x0000801e1a007986 */ /* 0x0009e4000c101b24 */
[----:B------:R-:W-:Y:S02]  /*cc60*/  IMAD.IADD R8, R7, 0x1, R8 ;  /* 0x0000000107087824 */ /* 0x000fe400078e0208 */
[----:B------:R4:W-:Y:S03]  /*cc70*/  STG.E.64 desc[UR36][R26.64+0xc0], R32 ;  /* 0x0000c0201a007986 */ /* 0x0009e6000c101b24 */
[C---:B------:R-:W-:Y:S01]  /*cc80*/  PRMT R9, R8.reuse, 0x8880, RZ ;  /* 0x0000888008097816 */ /* 0x040fe200000000ff */
[----:B------:R4:W-:Y:S01]  /*cc90*/  STG.E.64 desc[UR36][R34.64], R32 ;  /* 0x0000002022007986 */ /* 0x0009e2000c101b24 */
[----:B------:R-:W-:-:S03]  /*cca0*/  LOP3.LUT R8, R8, 0xf8, RZ, 0xc0, !PT ;  /* 0x000000f808087812 */ /* 0x000fc600078ec0ff */
[----:B------:R4:W-:Y:S02]  /*ccb0*/  STG.E.64 desc[UR36][R34.64+0x40], R36 ;  /* 0x0000402422007986 */ /* 0x0009e4000c101b24 */
[----:B--2---:R-:W-:Y:S01]  /*ccc0*/  IMAD.MOV R10, RZ, RZ, -R8 ;  /* 0x000000ffff0a7224 */ /* 0x004fe200078e0a08 */
[----:B------:R-:W-:Y:S01]  /*ccd0*/  SHF.R.S32.HI R8, RZ, 0x3, R9 ;  /* 0x00000003ff087819 */ /* 0x000fe20000011409 */
[----:B------:R4:W-:Y:S03]  /*cce0*/  STG.E.64 desc[UR36][R34.64+0x80], R38 ;  /* 0x0000802622007986 */ /* 0x0009e6000c101b24 */
[----:B------:R-:W-:Y:S01]  /*ccf0*/  PRMT R9, R10, 0x7710, RZ ;  /* 0x000077100a097816 */ /* 0x000fe200000000ff */
[----:B------:R4:W-:Y:S01]  /*cd00*/  STG.E.64 desc[UR36][R34.64+0xc0], R40 ;  /* 0x0000c02822007986 */ /* 0x0009e2000c101b24 */
[----:B------:R-:W-:Y:S02]  /*cd10*/  PRMT R10, R8, 0x9910, RZ ;  /* 0x00009910080a7816 */ /* 0x000fe400000000ff */
[----:B------:R-:W-:Y:S01]  /*cd20*/  IADD3 R8, PT, PT, R7, R9, RZ ;  /* 0x0000000907087210 */ /* 0x000fe20007ffe0ff */
[----:B------:R4:W-:Y:S02]  /*cd30*/  STG.E.64 desc[UR36][R42.64], R40 ;  /* 0x000000282a007986 */ /* 0x0009e4000c101b24 */
[----:B------:R-:W-:Y:S01]  /*cd40*/  IMAD.MOV.U32 R7, RZ, RZ, R10 ;  /* 0x000000ffff077224 */ /* 0x000fe200078e000a */
[----:B------:R-:W-:Y:S01]  /*cd50*/  LOP3.LUT R8, R8, 0xffff, RZ, 0xc0, !PT ;  /* 0x0000ffff08087812 */ /* 0x000fe200078ec0ff */
[----:B------:R4:W-:Y:S02]  /*cd60*/  STG.E.64 desc[UR36][R42.64+0x40], R56 ;  /* 0x000040382a007986 */ /* 0x0009e4000c101b24 */
[----:B------:R-:W-:Y:S01]  /*cd70*/  IMAD.IADD R7, R64, 0x1, R7 ;  /* 0x0000000140077824 */ /* 0x000fe200078e0207 */
[----:B------:R-:W-:Y:S01]  /*cd80*/  PRMT R8, R8, 0x8880, RZ ;  /* 0x0000888008087816 */ /* 0x000fe200000000ff */
[----:B---3--:R4:W-:Y:S02]  /*cd90*/  STG.E.64 desc[UR36][R42.64+0x80], R58 ;  /* 0x0000803a2a007986 */ /* 0x0089e4000c101b24 */
[----:B------:R-:W-:-:S02]  /*cda0*/  IMAD R62, R7, 0x20, R62 ;  /* 0x00000020073e7824 */ /* 0x000fc400078e023e */
[----:B-----5:R4:W-:Y:S01]  /*cdb0*/  STG.E.64 desc[UR36][R42.64+0xc0], R60 ;  /* 0x0000c03c2a007986 */ /* 0x0209e2000c101b24 */
[----:B------:R-:W-:Y:S01]  /*cdc0*/  IMAD.MOV.U32 R7, RZ, RZ, R8 ;  /* 0x000000ffff077224 */ /* 0x000fe200078e0008 */
[----:B------:R-:W-:Y:S06]  /*cdd0*/  @P1 BRA `(.L_x_304) ;  /* 0xfffffff800141947 */ /* 0x000fec000383ffff */
.L_x_303:
[----:B------:R-:W-:Y:S05]  /*cde0*/  BSYNC.RECONVERGENT B3 ;  /* 0x0000000000037941 */ /* 0x000fea0003800200 */
.L_x_302:
[----:B------:R-:W-:Y:S02]  /*cdf0*/  IMAD.MOV.U32 R8, RZ, RZ, R63 ;  /* 0x000000ffff087224 */ /* 0x000fe400078e003f */
[----:B------:R-:W-:Y:S01]  /*ce00*/  IMAD.MOV.U32 R23, RZ, RZ, R62 ;  /* 0x000000ffff177224 */ /* 0x000fe200078e003e */
[----:B------:R-:W-:Y:S06]  /*ce10*/  @!P0 BRA `(.L_x_301) ;  /* 0x0000000400888947 */ /* 0x000fec0003800000 */
[----:B------:R-:W2:Y:S01]  /*ce20*/  S2UR UR5, SR_CgaCtaId ;  /* 0x00000000000579c3 */ /* 0x000ea20000008800 */
[----:B------:R-:W-:Y:S01]  /*ce30*/  UMOV UR4, 0x400 ;  /* 0x0000040000047882 */ /* 0x000fe20000000000 */
[----:B------:R-:W-:Y:S01]  /*ce40*/  IMAD R8, R63, 0xa0, R52 ;  /* 0x000000a03f087824 */ /* 0x000fe200078e0234 */
[----:B------:R-:W-:Y:S02]  /*ce50*/  SHF.R.S32.HI R11, RZ, 0x1f, R7 ;  /* 0x0000001fff0b7819 */ /* 0x000fe40000011407 */
[C-C-:B------:R-:W-:Y:S01]  /*ce60*/  IADD3 R23, P0, P1, R7.reuse, R4, R62.reuse ;  /* 0x0000000407177210 */ /* 0x140fe2000791e03e */
[----:B------:R-:W-:Y:S01]  /*ce70*/  VIADD R7, R7, 0x1 ;  /* 0x0000000107077836 */ /* 0x000fe20000000000 */
[----:B------:R-:W-:Y:S01]  /*ce80*/  SHF.R.S32.HI R10, RZ, 0x1f, R62 ;  /* 0x0000001fff0a7819 */ /* 0x000fe2000001143e */
[----:B----4-:R-:W3:Y:S03]  /*ce90*/  LDC.64 R30, c[0x0][0x3b8] ;  /* 0x0000ee00ff1e7b82 */ /* 0x010ee60000000a00 */
[----:B------:R-:W-:Y:S01]  /*cea0*/  IADD3.X R11, PT, PT, R11, R6, R10, P0, P1 ;  /* 0x000000060b0b7210 */ /* 0x000fe200007e240a */
[----:B--2---:R-:W-:-:S06]  /*ceb0*/  ULEA UR4, UR5, UR4, 0x18 ;  /* 0x0000000405047291 */ /* 0x004fcc000f8ec0ff */
[----:B------:R-:W-:Y:S02]  /*cec0*/  LEA R28, R8, UR4, 0x3 ;  /* 0x00000004081c7c11 */ /* 0x000fe4000f8e18ff */
[----:B---3--:R-:W-:-:S03]  /*ced0*/  LEA R10, P0, R23, R30, 0x3 ;  /* 0x0000001e170a7211 */ /* 0x008fc600078018ff */
[--C-:B------:R-:W-:Y:S01]  /*cee0*/  IMAD R70, R70, 0x500, R28.reuse ;  /* 0x0000050046467824 */ /* 0x100fe200078e021c */
[----:B------:R-:W2:Y:S01]  /*cef0*/  LDS.64 R20, [R28+0x500] ;  /* 0x000500001c147984 */ /* 0x000ea20000000a00 */
[----:B------:R-:W-:Y:S01]  /*cf00*/  IMAD R71, R71, 0x500, R28 ;  /* 0x0000050047477824 */ /* 0x000fe200078e021c */
[----:B------:R-:W-:Y:S02]  /*cf10*/  LEA.HI.X R11, R23, R31, R11, 0x3, P0 ;  /* 0x0000001f170b7211 */ /* 0x000fe400000f1c0b */
[----:B------:R-:W3:Y:S01]  /*cf20*/  LDS.64 R12, [R70] ;  /* 0x00000000460c7984 */ /* 0x000ee20000000a00 */
[----:B------:R-:W-:-:S03]  /*cf30*/  ISETP.NE.AND P0, PT, R75, 0x1, PT ;  /* 0x000000014b00780c */ /* 0x000fc60003f05270 */
[----:B------:R-:W4:Y:S04]  /*cf40*/  LDS.64 R8, [R28] ;  /* 0x000000001c087984 */ /* 0x000f280000000a00 */
[----:B------:R-:W5:Y:S04]  /*cf50*/  LDS.64 R14, [R71] ;  /* 0x00000000470e7984 */ /* 0x000f680000000a00 */
[----:B--2---:R-:W-:Y:S04]  /*cf60*/  STG.E.64 desc[UR36][R10.64+0xc0], R20 ;  /* 0x0000c0140a007986 */ /* 0x004fe8000c101b24 */
[----:B---3--:R-:W-:Y:S04]  /*cf70*/  STG.E.64 desc[UR36][R10.64+0x40], R12 ;  /* 0x0000400c0a007986 */ /* 0x008fe8000c101b24 */
[----:B----4-:R2:W-:Y:S04]  /*cf80*/  STG.E.64 desc[UR36][R10.64], R8 ;  /* 0x000000080a007986 */ /* 0x0105e8000c101b24 */
[----:B-----5:R3:W-:Y:S01]  /*cf90*/  STG.E.64 desc[UR36][R10.64+0x80], R14 ;  /* 0x0000800e0a007986 */ /* 0x0207e2000c101b24 */
[----:B--2---:R-:W-:-:S04]  /*cfa0*/  SHF.R.S32.HI R8, RZ, 0x1f, R7 ;  /* 0x0000001fff087819 */ /* 0x004fc80000011407 */
[----:B------:R-:W-:-:S04]  /*cfb0*/  LEA.HI R8, R8, R7, RZ, 0x3 ;  /* 0x0000000708087211 */ /* 0x000fc800078f18ff */
[----:B---3--:R-:W-:Y:S02]  /*cfc0*/  SHF.R.S32.HI R15, RZ, 0x3, R8 ;  /* 0x00000003ff0f7819 */ /* 0x008fe40000011408 */
[----:B------:R-:W-:Y:S01]  /*cfd0*/  LOP3.LUT R9, R8, 0xfffffff8, RZ, 0xc0, !PT ;  /* 0xfffffff808097812 */ /* 0x000fe200078ec0ff */
[----:B------:R-:W-:Y:S02]  /*cfe0*/  VIADD R8, R63, 0x1 ;  /* 0x000000013f087836 */ /* 0x000fe40000000000 */
[----:B------:R-:W-:Y:S01]  /*cff0*/  IMAD R23, R15, 0x20, R62 ;  /* 0x000000200f177824 */ /* 0x000fe200078e023e */
[----:B------:R-:W-:Y:S01]  /*d000*/  IADD3 R7, PT, PT, R7, -R9, RZ ;  /* 0x8000000907077210 */ /* 0x000fe20007ffe0ff */
[----:B------:R-:W-:Y:S06]  /*d010*/  @!P0 BRA `(.L_x_301) ;  /* 0x0000000400088947 */ /* 0x000fec0003800000 */
[----:B------:R-:W2:Y:S01]  /*d020*/  LDS.64 R10, [R70+0x500] ;  /* 0x00050000460a7984 */ /* 0x000ea20000000a00 */
[C---:B------:R-:W-:Y:S01]  /*d030*/  VIADD R29, R7.reuse, 0x1 ;  /* 0x00000001071d7836 */ /* 0x040fe20000000000 */
[--C-:B------:R-:W-:Y:S02]  /*d040*/  IADD3 R14, P0, P1, R7, R4, R23.reuse ;  /* 0x00000004070e7210 */ /* 0x100fe4000791e017 */
[----:B------:R-:W3:Y:S01]  /*d050*/  LDS.64 R12, [R71+0x500] ;  /* 0x00050000470c7984 */ /* 0x000ee20000000a00 */
[----:B------:R-:W-:Y:S02]  /*d060*/  SHF.R.S32.HI R9, RZ, 0x1f, R23 ;  /* 0x0000001fff097819 */ /* 0x000fe40000011417 */
[----:B------:R-:W-:Y:S01]  /*d070*/  PRMT R8, R29, 0x8880, RZ ;  /* 0x000088801d087816 */ /* 0x000fe200000000ff */
[----:B------:R-:W4:Y:S01]  /*d080*/  LDS.64 R26, [R28+0xa00] ;  /* 0x000a00001c1a7984 */ /* 0x000f220000000a00 */
[----:B------:R-:W-:Y:S02]  /*d090*/  SHF.R.S32.HI R23, RZ, 0x1f, R7 ;  /* 0x0000001fff177819 */ /* 0x000fe40000011407 */
[----:B------:R-:W-:-:S02]  /*d0a0*/  PRMT R8, R8, 0x7710, RZ ;  /* 0x0000771008087816 */ /* 0x000fc400000000ff */
[----:B------:R-:W-:Y:S02]  /*d0b0*/  IADD3.X R9, PT, PT, R23, R6, R9, P0, P1 ;  /* 0x0000000617097210 */ /* 0x000fe400007e2409 */
[----:B------:R-:W-:Y:S02]  /*d0c0*/  SHF.R.U32.HI R7, RZ, 0xc, R8 ;  /* 0x0000000cff077819 */ /* 0x000fe40000011608 */
[C---:B------:R-:W-:Y:S02]  /*d0d0*/  LEA R8, P0, R14.reuse, R30, 0x3 ;  /* 0x0000001e0e087211 */ /* 0x040fe400078018ff */
[----:B------:R-:W-:Y:S02]  /*d0e0*/  LOP3.LUT R7, R7, 0x7, RZ, 0xc0, !PT ;  /* 0x0000000707077812 */ /* 0x000fe400078ec0ff */
[----:B------:R-:W-:Y:S02]  /*d0f0*/  LEA.HI.X R9, R14, R31, R9, 0x3, P0 ;  /* 0x0000001f0e097211 */ /* 0x000fe400000f1c09 */
[----:B------:R-:W-:Y:S01]  /*d100*/  ISETP.NE.AND P0, PT, R75, 0x2, PT ;  /* 0x000000024b00780c */ /* 0x000fe20003f05270 */
[----:B------:R-:W-:-:S02]  /*d110*/  IMAD.IADD R7, R29, 0x1, R7 ;  /* 0x000000011d077824 */ /* 0x000fc400078e0207 */
[----:B------:R5:W-:Y:S03]  /*d120*/  STG.E.64 desc[UR36][R8.64], R20 ;  /* 0x0000001408007986 */ /* 0x000be6000c101b24 */
[C---:B------:R-:W-:Y:S02]  /*d130*/  LOP3.LUT R14, R7.reuse, 0xfff8, RZ, 0xc0, !PT ;  /* 0x0000fff8070e7812 */ /* 0x040fe400078ec0ff */
[----:B------:R-:W-:Y:S02]  /*d140*/  PRMT R7, R7, 0x8880, RZ ;  /* 0x0000888007077816 */ /* 0x000fe400000000ff */
[----:B------:R-:W-:Y:S02]  /*d150*/  IADD3 R14, PT, PT, RZ, -R14, RZ ;  /* 0x8000000eff0e7210 */ /* 0x000fe40007ffe0ff */
[----:B------:R-:W-:-:S04]  /*d160*/  SHF.R.S32.HI R7, RZ, 0x3, R7 ;  /* 0x00000003ff077819 */ /* 0x000fc80000011407 */
[----:B------:R-:W-:Y:S01]  /*d170*/  PRMT R7, R7, 0x9910, RZ ;  /* 0x0000991007077816 */ /* 0x000fe200000000ff */
[----:B--2---:R-:W-:Y:S04]  /*d180*/  STG.E.64 desc[UR36][R8.64+0x40], R10 ;  /* 0x0000400a08007986 */ /* 0x004fe8000c101b24 */
[----:B---3--:R-:W-:Y:S01]  /*d190*/  STG.E.64 desc[UR36][R8.64+0x80], R12 ;  /* 0x0000800c08007986 */ /* 0x008fe2000c101b24 */
[----:B-----5:R-:W-:-:S03]  /*d1a0*/  IMAD.IADD R20, R15, 0x1, R7 ;  /* 0x000000010f147824 */ /* 0x020fc600078e0207 */
[----:B----4-:R2:W-:Y:S02]  /*d1b0*/  STG.E.64 desc[UR36][R8.64+0xc0], R26 ;  /* 0x0000c01a08007986 */ /* 0x0105e4000c101b24 */
[----:B------:R-:W-:Y:S02]  /*d1c0*/  LEA R23, R20, R62, 0x5 ;  /* 0x0000003e14177211 */ /* 0x000fe400078e28ff */
[----:B--2---:R-:W-:-:S05]  /*d1d0*/  PRMT R8, R14, 0x7710, RZ ;  /* 0x000077100e087816 */ /* 0x004fca00000000ff */
[----:B------:R-:W-:-:S05]  /*d1e0*/  IMAD.IADD R8, R29, 0x1, R8 ;  /* 0x000000011d087824 */ /* 0x000fca00078e0208 */
[----:B------:R-:W-:Y:S01]  /*d1f0*/  LOP3.LUT R9, R8, 0xffff, RZ, 0xc0, !PT ;  /* 0x0000ffff08097812 */ /* 0x000fe200078ec0ff */
[----:B------:R-:W-:-:S03]  /*d200*/  VIADD R8, R63, 0x2 ;  /* 0x000000023f087836 */ /* 0x000fc60000000000 */
[----:B------:R-:W-:-:S05]  /*d210*/  PRMT R10, R9, 0x8880, RZ ;  /* 0x00008880090a7816 */ /* 0x000fca00000000ff */
[----:B------:R-:W-:Y:S01]  /*d220*/  IMAD.MOV.U32 R7, RZ, RZ, R10 ;  /* 0x000000ffff077224 */ /* 0x000fe200078e000a */
[----:B------:R-:W-:Y:S06]  /*d230*/  @!P0 BRA `(.L_x_301) ;  /* 0x0000000000808947 */ /* 0x000fec0003800000 */
[----:B------:R-:W-:Y:S01]  /*d240*/  VIADD R21, R7, 0x1 ;  /* 0x0000000107157836 */ /* 0x000fe20000000000 */
[----:B------:R2:W3:Y:S01]  /*d250*/  LDS.64 R14, [R28+0xf00] ;  /* 0x000f00001c0e7984 */ /* 0x0004e20000000a00 */
[----:B------:R-:W-:Y:S02]  /*d260*/  PRMT R7, R9, 0x8880, RZ ;  /* 0x0000888009077816 */ /* 0x000fe400000000ff */
[--C-:B------:R-:W-:Y:S01]  /*d270*/  SHF.R.S32.HI R8, RZ, 0x1f, R23.reuse ;  /* 0x0000001fff087819 */ /* 0x100fe20000011417 */
[----:B------:R-:W4:Y:S01]  /*d280*/  LDS.64 R10, [R70+0xa00] ;  /* 0x000a0000460a7984 */ /* 0x000f220000000a00 */
[----:B------:R-:W-:Y:S02]  /*d290*/  IADD3 R9, P0, P1, R7, R4, R23 ;  /* 0x0000000407097210 */ /* 0x000fe4000791e017 */
[----:B------:R-:W-:Y:S01]  /*d2a0*/  SHF.R.S32.HI R7, RZ, 0x1f, R7 ;  /* 0x0000001fff077819 */ /* 0x000fe20000011407 */
[----:B------:R-:W5:Y:S01]  /*d2b0*/  LDS.64 R12, [R71+0xa00] ;  /* 0x000a0000470c7984 */ /* 0x000f620000000a00 */
[----:B--2---:R-:W-:-:S02]  /*d2c0*/  PRMT R28, R21, 0x8880, RZ ;  /* 0x00008880151c7816 */ /* 0x004fc400000000ff */
[----:B------:R-:W-:Y:S02]  /*d2d0*/  IADD3.X R7, PT, PT, R7, R6, R8, P0, P1 ;  /* 0x0000000607077210 */ /* 0x000fe400007e2408 */
[----:B------:R-:W-:Y:S02]  /*d2e0*/  PRMT R28, R28, 0x7710, RZ ;  /* 0x000077101c1c7816 */ /* 0x000fe400000000ff */
[C---:B------:R-:W-:Y:S02]  /*d2f0*/  LEA R8, P0, R9.reuse, R30, 0x3 ;  /* 0x0000001e09087211 */ /* 0x040fe400078018ff */
[----:B------:R-:W-:Y:S02]  /*d300*/  SHF.R.U32.HI R28, RZ, 0xc, R28 ;  /* 0x0000000cff1c7819 */ /* 0x000fe4000001161c */
[----:B------:R-:W-:Y:S02]  /*d310*/  LEA.HI.X R9, R9, R31, R7, 0x3, P0 ;  /* 0x0000001f09097211 */ /* 0x000fe400000f1c07 */
[----:B------:R-:W-:-:S03]  /*d320*/  LOP3.LUT R28, R28, 0x7, RZ, 0xc0, !PT ;  /* 0x000000071c1c7812 */ /* 0x000fc600078ec0ff */
[----:B------:R-:W-:Y:S02]  /*d330*/  STG.E.64 desc[UR36][R8.64], R26 ;  /* 0x0000001a08007986 */ /* 0x000fe4000c101b24 */
[----:B------:R-:W-:-:S05]  /*d340*/  IMAD.IADD R28, R21, 0x1, R28 ;  /* 0x00000001151c7824 */ /* 0x000fca00078e021c */
[C---:B------:R-:W-:Y:S02]  /*d350*/  LOP3.LUT R7, R28.reuse, 0xf8, RZ, 0xc0, !PT ;  /* 0x000000f81c077812 */ /* 0x040fe400078ec0ff */
[----:B------:R-:W-:-:S03]  /*d360*/  PRMT R23, R28, 0x8880, RZ ;  /* 0x000088801c177816 */ /* 0x000fc600000000ff */
[----:B------:R-:W-:Y:S01]  /*d370*/  IMAD.MOV R7, RZ, RZ, -R7 ;  /* 0x000000ffff077224 */ /* 0x000fe200078e0a07 */
[----:B------:R-:W-:Y:S01]  /*d380*/  SHF.R.S32.HI R23, RZ, 0x3, R23 ;  /* 0x00000003ff177819 */ /* 0x000fe20000011417 */
[----:B---3--:R-:W-:Y:S03]  /*d390*/  STG.E.64 desc[UR36][R8.64+0xc0], R14 ;  /* 0x0000c00e08007986 */ /* 0x008fe6000c101b24 */
[----:B------:R-:W-:Y:S02]  /*d3a0*/  PRMT R7, R7, 0x7710, RZ ;  /* 0x0000771007077816 */ /* 0x000fe400000000ff */
[----:B------:R-:W-:Y:S01]  /*d3b0*/  PRMT R23, R23, 0x9910, RZ ;  /* 0x0000991017177816 */ /* 0x000fe200000000ff */
[----:B----4-:R-:W-:Y:S02]  /*d3c0*/  STG.E.64 desc[UR36][R8.64+0x40], R10 ;  /* 0x0000400a08007986 */ /* 0x010fe4000c101b24 */
[----:B------:R-:W-:Y:S01]  /*d3d0*/  IMAD.IADD R7, R21, 0x1, R7 ;  /* 0x0000000115077824 */ /* 0x000fe200078e0207 */
[----:B------:R-:W-:Y:S01]  /*d3e0*/  IADD3 R23, PT, PT, R23, R20, RZ ;  /* 0x0000001417177210 */ /* 0x000fe20007ffe0ff */
[----:B-----5:R2:W-:Y:S03]  /*d3f0*/  STG.E.64 desc[UR36][R8.64+0x80], R12 ;  /* 0x0000800c08007986 */ /* 0x0205e6000c101b24 */
[----:B------:R-:W-:Y:S01]  /*d400*/  LOP3.LUT R7, R7, 0xffff, RZ, 0xc0, !PT ;  /* 0x0000ffff07077812 */ /* 0x000fe200078ec0ff */
[----:B------:R-:W-:-:S03]  /*d410*/  IMAD R23, R23, 0x20, R62 ;  /* 0x0000002017177824 */ /* 0x000fc600078e023e */
[----:B------:R-:W-:Y:S01]  /*d420*/  PRMT R7, R7, 0x8880, RZ ;  /* 0x0000888007077816 */ /* 0x000fe200000000ff */
[----:B--2---:R-:W-:-:S07]  /*d430*/  VIADD R8, R63, 0x3 ;  /* 0x000000033f087836 */ /* 0x004fce0000000000 */
.L_x_301:
[----:B------:R-:W-:Y:S05]  /*d440*/  BSYNC.RECONVERGENT B2 ;  /* 0x0000000000027941 */ /* 0x000fea0003800200 */
.L_x_300:
[----:B------:R-:W-:Y:S02]  /*d450*/  VIADD R17, R17, 0x1 ;  /* 0x0000000111117836 */ /* 0x000fe40000000000 */
[----:B------:R-:W-:-:S03]  /*d460*/  VIADD R8, R8, 0x1 ;  /* 0x0000000108087836 */ /* 0x000fc60000000000 */
[----:B------:R-:W-:-:S13]  /*d470*/  ISETP.NE.AND P0, PT, R17, R3, PT ;  /* 0x000000031100720c */ /* 0x000fda0003f05270 */
[----:B------:R-:W-:Y:S05]  /*d480*/  @P0 BRA `(.L_x_305) ;  /* 0xfffffff000040947 */ /* 0x000fea000383ffff */
.L_x_299:
[----:B------:R-:W-:Y:S05]  /*d490*/  BSYNC.RECONVERGENT B1 ;  /* 0x0000000000017941 */ /* 0x000fea0003800200 */
.L_x_298:
[----:B------:R-:W-:Y:S01]  /*d4a0*/  IADD3 R0, PT, PT, R0, 0x1, RZ ;  /* 0x0000000100007810 */ /* 0x000fe20007ffe0ff */
[----:B------:R-:W-:Y:S02]  /*d4b0*/  VIADD R8, R8, 0x1 ;  /* 0x0000000108087836 */ /* 0x000fe40000000000 */
[----:B------:R-:W-:Y:S01]  /*d4c0*/  VIADD R3, R3, 0xffffffff ;  /* 0xffffffff03037836 */ /* 0x000fe20000000000 */
[----:B------:R-:W-:-:S13]  /*d4d0*/  ISETP.NE.AND P0, PT, R0, R73, PT ;  /* 0x000000490000720c */ /* 0x000fda0003f05270 */
[----:B------:R-:W-:Y:S05]  /*d4e0*/  @P0 BRA `(.L_x_306) ;  /* 0xffffffec00c40947 */ /* 0x000fea000383ffff */
[----:B------:R-:W-:Y:S05]  /*d4f0*/  BSYNC.RECONVERGENT B0 ;  /* 0x0000000000007941 */ /* 0x000fea0003800200 */
.L_x_297:
[----:B------:R-:W-:-:S13]  /*d500*/  ISETP.GT.AND P2, PT, R7, RZ, PT ;  /* 0x000000ff0700720c */ /* 0x000fda0003f44270 */
.L_x_296:
[----:B------:R-:W-:Y:S01]  /*d510*/  ISETP.NE.U32.AND P0, PT, R48, RZ, PT ;  /* 0x000000ff3000720c */ /* 0x000fe20003f05070 */
[----:B------:R-:W-:Y:S01]  /*d520*/  BSSY.RECONVERGENT B6, `(.L_x_307) ;  /* 0x0000010000067945 */ /* 0x000fe20003800200 */
[----:B----4-:R-:W-:Y:S01]  /*d530*/  IADD3 R26, P1, PT, R2, 0x10, RZ ;  /* 0x00000010021a7810 */ /* 0x010fe20007f3e0ff */
[----:B------:R-:W-:Y:S01]  /*d540*/  @P2 VIADD R23, R23, 0x20 ;  /* 0x0000002017172836 */ /* 0x000fe20000000000 */
[----:B------:R-:W-:-:S03]  /*d550*/  ISETP.NE.AND.EX P0, PT, R49, RZ, PT, P0 ;  /* 0x000000ff3100720c */ /* 0x000fc60003f05300 */
[----:B------:R-:W-:-:S10]  /*d560*/  IMAD.X R27, RZ, RZ, R24, P1 ;  /* 0x000000ffff1b7224 */ /* 0x000fd400008e0618 */
[----:B------:R-:W-:Y:S05]  /*d570*/  @P0 BRA `(.L_x_308) ;  /* 0x0000000000280947 */ /* 0x000fea0003800000 */
[----:B------:R-:W-:Y:S01]  /*d580*/  MOV R0, 0xc8 ;  /* 0x000000c800007802 */ /* 0x000fe20000000f00 */
[----:B------:R2:W-:Y:S01]  /*d590*/  STL.64 [R1+0x10], R22 ;  /* 0x0000101601007387 */ /* 0x0005e20000100a00 */
[----:B------:R-:W3:Y:S01]  /*d5a0*/  LDCU.64 UR4, c[0x4][0x10] ;  /* 0x01000200ff0477ac */ /* 0x000ee20008000a00 */
[----:B------:R-:W-:Y:S01]  /*d5b0*/  IMAD.MOV.U32 R6, RZ, RZ, R26 ;  /* 0x000000ffff067224 */ /* 0x000fe200078e001a */
[----:B------:R2:W4:Y:S01]  /*d5c0*/  LDC.64 R8, c[0x4][R0] ;  /* 0x0100000000087b82 */ /* 0x0005220000000a00 */
[----:B------:R-:W-:Y:S01]  /*d5d0*/  IMAD.MOV.U32 R7, RZ, RZ, R27 ;  /* 0x000000ffff077224 */ /* 0x000fe200078e001b */
[----:B---3--:R-:W-:Y:S01]  /*d5e0*/  MOV R4, UR4 ;  /* 0x0000000400047c02 */ /* 0x008fe20008000f00 */
[----:B--2---:R-:W-:-:S07]  /*d5f0*/  IMAD.U32 R5, RZ, RZ, UR5 ;  /* 0x00000005ff057e24 */ /* 0x004fce000f8e00ff */
[----:B------:R-:W-:-:S07]  /*d600*/  LEPC R20, `(.L_x_308) ;  /* 0x000000001014794e */ /* 0x000fce0000000000 */
[----:B-1--4-:R-:W-:Y:S05]  /*d610*/  CALL.ABS.NOINC R8 ;  /* 0x0000000008007343 */ /* 0x012fea0003c00000 */
.L_x_308:
[----:B------:R-:W-:Y:S05]  /*d620*/  BSYNC.RECONVERGENT B6 ;  /* 0x0000000000067941 */ /* 0x000fea0003800200 */
.L_x_307:
[----:B------:R-:W2:Y:S01]  /*d630*/  LDC R36, c[0x0][0x3a0] ;  /* 0x0000e800ff247b82 */ /* 0x000ea20000000800 */
[----:B------:R-:W-:Y:S02]  /*d640*/  PLOP3.LUT P1, PT, PT, PT, PT, 0x8, 0x80 ;  /* 0x000000000080781c */ /* 0x000fe40003f2e170 */
[C---:B--2---:R-:W-:Y:S01]  /*d650*/  ISETP.GE.AND P0, PT, R36.reuse, 0x1, PT ;  /* 0x000000012400780c */ /* 0x044fe20003f06270 */
[----:B------:R-:W-:-:S12]  /*d660*/  VIADD R36, R36, 0xfffffffe ;  /* 0xfffffffe24247836 */ /* 0x000fd80000000000 */
[----:B------:R-:W-:Y:S05]  /*d670*/  @!P0 BRA `(.L_x_309) ;  /* 0x0000000800748947 */ /* 0x000fea0003800000 */
[----:B------:R-:W2:Y:S01]  /*d680*/  LDCU UR4, c[0x0][0x3a0] ;  /* 0x00007400ff0477ac */ /* 0x000ea20008000800 */
[-C--:B------:R-:W-:Y:S01]  /*d690*/  IMAD R0, R49, R55.reuse, RZ ;  /* 0x0000003731007224 */ /* 0x080fe200078e02ff */
[----:B------:R-:W-:Y:S01]  /*d6a0*/  BSSY.RECONVERGENT B0, `(.L_x_310) ;  /* 0x0000099000007945 */ /* 0x000fe20003800200 */
[----:B------:R-:W-:Y:S01]  /*d6b0*/  IMAD.WIDE.U32 R32, R48, R55, RZ ;  /* 0x0000003730207225 */ /* 0x000fe200078e00ff */
[----:B------:R-:W-:-:S03]  /*d6c0*/  MOV R3, RZ ;  /* 0x000000ff00037202 */ /* 0x000fc60000000f00 */
[----:B-1----:R-:W-:Y:S02]  /*d6d0*/  IMAD R56, R19, R48, R0 ;  /* 0x0000003013387224 */ /* 0x002fe400078e0200 */
[----:B------:R-:W-:Y:S02]  /*d6e0*/  IMAD.MOV.U32 R17, RZ, RZ, RZ ;  /* 0x000000ffff117224 */ /* 0x000fe400078e00ff */
[----:B------:R-:W-:Y:S02]  /*d6f0*/  IMAD.MOV.U32 R34, RZ, RZ, RZ ;  /* 0x000000ffff227224 */ /* 0x000fe400078e00ff */
[----:B------:R-:W-:Y:S02]  /*d700*/  IMAD.IADD R56, R56, 0x1, R33 ;  /* 0x0000000138387824 */ /* 0x000fe400078e0221 */
[----:B--2---:R-:W-:-:S07]  /*d710*/  IMAD.U32 R0, RZ, RZ, UR4 ;  /* 0x00000004ff007e24 */ /* 0x004fce000f8e00ff */
.L_x_319:
[----:B------:R-:W1:Y:S01]  /*d720*/  LDCU UR4, c[0x0][0x3a0] ;  /* 0x00007400ff0477ac */ /* 0x000e620008000800 */
[----:B------:R-:W-:Y:S01]  /*d730*/  IMAD.IADD R4, R54, 0x1, -R34 ;  /* 0x0000000136047824 */ /* 0x000fe200078e0a22 */
[----:B------:R-:W-:Y:S01]  /*d740*/  BSSY.RECONVERGENT B1, `(.L_x_311) ;  /* 0x0000089000017945 */ /* 0x000fe20003800200 */
[----:B-1----:R-:W-:-:S05]  /*d750*/  MOV R61, UR4 ;  /* 0x00000004003d7c02 */ /* 0x002fca0008000f00 */
[----:B------:R-:W-:-:S04]  /*d760*/  IMAD.IADD R5, R61, 0x1, -R34 ;  /* 0x000000013d057824 */ /* 0x000fc800078e0a22 */
[----:B------:R-:W-:Y:S01]  /*d770*/  IMAD R4, R4, R5, RZ ;  /* 0x0000000504047224 */ /* 0x000fe200078e02ff */
[----:B------:R-:W-:-:S04]  /*d780*/  ISETP.GE.AND P0, PT, R5, 0x1, PT ;  /* 0x000000010500780c */ /* 0x000fc80003f06270 */
[----:B------:R-:W-:-:S09]  /*d790*/  LEA.HI R4, R4, R4, RZ, 0x1 ;  /* 0x0000000404047211 */ /* 0x000fd200078f08ff */
[----:B------:R-:W-:Y:S05]  /*d7a0*/  @!P0 BRA `(.L_x_312) ;  /* 0x0000000800088947 */ /* 0x000fea0003800000 */
[----:B------:R-:W-:Y:S01]  /*d7b0*/  SHF.R.S32.HI R57, RZ, 0x1, R4 ;  /* 0x00000001ff397819 */ /* 0x000fe20000011404 */
[----:B------:R-:W-:-:S07]  /*d7c0*/  IMAD.MOV.U32 R35, RZ, RZ, RZ ;  /* 0x000000ffff237224 */ /* 0x000fce00078e00ff */
.L_x_318:
[----:B------:R-:W1:Y:S01]  /*d7d0*/  LDCU UR4, c[0x0][0x3a0] ;  /* 0x00007400ff0477ac */ /* 0x000e620008000800 */
[C---:B------:R-:W-:Y:S01]  /*d7e0*/  IMAD.IADD R58, R35.reuse, 0x1, R34 ;  /* 0x00000001233a7824 */ /* 0x040fe200078e0222 */
[----:B------:R-:W-:Y:S01]  /*d7f0*/  BSSY.RECONVERGENT B2, `(.L_x_313) ;  /* 0x000007b000027945 */ /* 0x000fe20003800200 */
[----:B------:R-:W-:-:S05]  /*d800*/  VIADD R35, R35, 0x1 ;  /* 0x0000000123237836 */ /* 0x000fca0000000000 */
[----:B------:R-:W-:Y:S02]  /*d810*/  ISETP.NE.AND P0, PT, R35, R0, PT ;  /* 0x000000002300720c */ /* 0x000fe40003f05270 */
[----:B-1----:R-:W-:-:S05]  /*d820*/  MOV R61, UR4 ;  /* 0x00000004003d7c02 */ /* 0x002fca0008000f00 */
[----:B------:R-:W-:-:S05]  /*d830*/  IMAD.IADD R59, R61, 0x1, -R58 ;  /* 0x000000013d3b7824 */ /* 0x000fca00078e0a3a */
[----:B------:R-:W-:-:S13]  /*d840*/  ISETP.GE.AND P1, PT, R59, 0x2, PT ;  /* 0x000000023b00780c */ /* 0x000fda0003f26270 */
[----:B------:R-:W-:Y:S05]  /*d850*/  @!P1 BRA `(.L_x_314) ;  /* 0x0000000400d09947 */ /* 0x000fea0003800000 */
[----:B------:R-:W-:Y:S01]  /*d860*/  ISETP.NE.AND P2, PT, R36, R58, PT ;  /* 0x0000003a2400720c */ /* 0x000fe20003f45270 */
[----:B------:R-:W-:Y:S01]  /*d870*/  IMAD.IADD R4, R53, 0x1, -R58 ;  /* 0x0000000135047824 */ /* 0x000fe200078e0a3a */
[----:B------:R-:W-:Y:S04]  /*d880*/  BSSY.RECONVERGENT B3, `(.L_x_315) ;  /* 0x000004b000037945 */ /* 0x000fe80003800200 */
[----:B------:R-:W-:-:S04]  /*d890*/  LOP3.LUT R5, R4, 0x1, RZ, 0xc0, !PT ;  /* 0x0000000104057812 */ /* 0x000fc800078ec0ff */
[----:B------:R-:W-:-:S03]  /*d8a0*/  ISETP.NE.U32.AND P1, PT, R5, 0x1, PT ;  /* 0x000000010500780c */ /* 0x000fc60003f25070 */
[----:B------:R-:W-:Y:S10]  /*d8b0*/  @!P2 BRA `(.L_x_316) ;  /* 0x00000004001ca947 */ /* 0x000ff40003800000 */
[----:B------:R-:W1:Y:S01]  /*d8c0*/  S2R R6, SR_CgaCtaId ;  /* 0x0000000000067919 */ /* 0x000e620000008800 */
[----:B------:R-:W-:Y:S01]  /*d8d0*/  MOV R5, 0x400 ;  /* 0x0000040000057802 */ /* 0x000fe20000000f00 */
[----:B------:R-:W-:Y:S01]  /*d8e0*/  IMAD.MOV.U32 R37, RZ, RZ, RZ ;  /* 0x000000ffff257224 */ /* 0x000fe200078e00ff */
[----:B------:R-:W-:Y:S02]  /*d8f0*/  LOP3.LUT R60, R4, 0xfffffffe, RZ, 0xc0, !PT ;  /* 0xfffffffe043c7812 */ /* 0x000fe400078ec0ff */
[----:B-1----:R-:W-:-:S07]  /*d900*/  LEA R62, R6, R5, 0x18 ;  /* 0x00000005063e7211 */ /* 0x002fce00078ec0ff */
.L_x_317:
[C---:B------:R-:W-:Y:S01]  /*d910*/  IADD3 R4, PT, PT, R17.reuse, 0x1, R57 ;  /* 0x0000000111047810 */ /* 0x040fe20007ffe039 */
[----:B------:R-:W-:Y:S01]  /*d920*/  IMAD R6, R17, 0xa0, R52 ;  /* 0x000000a011067824 */ /* 0x000fe200078e0234 */
[----:B------:R-:W1:Y:S01]  /*d930*/  LDCU.64 UR4, c[0x0][0x3b8] ;  /* 0x00007700ff0477ac */ /* 0x000e620008000a00 */
[----:B------:R-:W-:Y:S01]  /*d940*/  VIADD R7, R3, 0x1 ;  /* 0x0000000103077836 */ /* 0x000fe20000000000 */
[-C--:B------:R-:W-:Y:S01]  /*d950*/  LEA R5, R59, R4.reuse, 0x1 ;  /* 0x000000043b057211 */ /* 0x080fe200078e08ff */
[----:B------:R-:W-:Y:S01]  /*d960*/  IMAD R6, R6, 0x8, R62 ;  /* 0x0000000806067824 */ /* 0x000fe200078e023e */
[----:B------:R-:W-:Y:S01]  /*d970*/  IADD3 R4, PT, PT, -R58, R4, R54 ;  /* 0x000000043a047210 */ /* 0x000fe20007ffe136 */
[----:B------:R-:W-:Y:S01]  /*d980*/  VIADD R37, R37, 0x2 ;  /* 0x0000000225257836 */ /* 0x000fe20000000000 */
[----:B------:R-:W-:Y:S01]  /*d990*/  SHF.R.S32.HI R14, RZ, 0x1f, R7 ;  /* 0x0000001fff0e7819 */ /* 0x000fe20000011407 */
[--C-:B------:R-:W-:Y:S01]  /*d9a0*/  IMAD R5, R5, 0xa0, R52.reuse ;  /* 0x000000a005057824 */ /* 0x100fe200078e0234 */
[----:B------:R-:W-:Y:S01]  /*d9b0*/  SHF.R.S32.HI R39, RZ, 0x1f, R3 ;  /* 0x0000001fff277819 */ /* 0x000fe20000011403 */
[----:B------:R-:W-:Y:S01]  /*d9c0*/  IMAD R4, R4, 0xa0, R52 ;  /* 0x000000a004047824 */ /* 0x000fe200078e0234 */
[----:B------:R-:W-:Y:S01]  /*d9d0*/  LEA.HI R20, R14, R7, RZ, 0x3 ;  /* 0x000000070e147211 */ /* 0x000fe200078f18ff */
[--C-:B------:R-:W-:Y:S01]  /*d9e0*/  IMAD R28, R5, 0x8, R62.reuse ;  /* 0x00000008051c7824 */ /* 0x100fe200078e023e */
[----:B------:R-:W-:Y:S01]  /*d9f0*/  LDS.64 R14, [R6+0xa00] ;  /* 0x000a0000060e7984 */ /* 0x000fe20000000a00 */
[----:B------:R-:W-:Y:S01]  /*da00*/  IMAD R30, R4, 0x8, R62 ;  /* 0x00000008041e7824 */ /* 0x000fe200078e023e */
[----:B------:R-:W-:Y:S01]  /*da10*/  IADD3 R42, P2, P3, R3, R32, R23 ;  /* 0x00000020032a7210 */ /* 0x000fe20007b5e017 */
[----:B------:R-:W-:Y:S01]  /*da20*/  VIADD R17, R17, 0x2 ;  /* 0x0000000211117836 */ /* 0x000fe20000000000 */
[----:B------:R2:W3:Y:S01]  /*da30*/  LDS.64 R4, [R6+0x500] ;  /* 0x0005000006047984 */ /* 0x0004e20000000a00 */
[----:B------:R-:W-:-:S03]  /*da40*/  SHF.R.S32.HI R3, RZ, 0x3, R20 ;  /* 0x00000003ff037819 */ /* 0x000fc60000011414 */
[----:B------:R-:W4:Y:S01]  /*da50*/  LDS.64 R8, [R28] ;  /* 0x000000001c087984 */ /* 0x000f220000000a00 */
[----:B--2---:R-:W-:-:S03]  /*da60*/  LOP3.LUT R6, R20, 0xfffffff8, RZ, 0xc0, !PT ;  /* 0xfffffff814067812 */ /* 0x004fc600078ec0ff */
[----:B------:R-:W2:Y:S01]  /*da70*/  LDS.64 R10, [R30] ;  /* 0x000000001e0a7984 */ /* 0x000ea20000000a00 */
[----:B------:R-:W-:-:S03]  /*da80*/  IADD3 R21, PT, PT, R7, -R6, RZ ;  /* 0x8000000607157210 */ /* 0x000fc60007ffe0ff */
[----:B------:R-:W5:Y:S01]  /*da90*/  LDS.64 R12, [R30+-0x500] ;  /* 0xfffb00001e0c7984 */ /* 0x000f620000000a00 */
[--C-:B------:R-:W-:Y:S01]  /*daa0*/  SHF.R.S32.HI R6, RZ, 0x1f, R23.reuse ;  /* 0x0000001fff067819 */ /* 0x100fe20000011417 */
[----:B------:R-:W-:Y:S01]  /*dab0*/  IMAD R7, R3, 0x20, R23 ;  /* 0x0000002003077824 */ /* 0x000fe200078e0217 */
[----:B------:R-:W-:Y:S01]  /*dac0*/  SHF.R.S32.HI R40, RZ, 0x1f, R21 ;  /* 0x0000001fff287819 */ /* 0x000fe20000011415 */
[----:B------:R-:W5:Y:S01]  /*dad0*/  LDS.64 R28, [R28+0x500] ;  /* 0x000500001c1c7984 */ /* 0x000f620000000a00 */
[----:B------:R-:W-:Y:S01]  /*dae0*/  VIADD R38, R21, 0x1 ;  /* 0x0000000115267836 */ /* 0x000fe20000000000 */
[----:B------:R-:W-:Y:S02]  /*daf0*/  IADD3.X R43, PT, PT, R39, R56, R6, P2, P3 ;  /* 0x00000038272b7210 */ /* 0x000fe400017e6406 */
[----:B------:R-:W5:Y:S01]  /*db00*/  LDS.64 R30, [R30+0x500] ;  /* 0x000500001e1e7984 */ /* 0x000f620000000a00 */
[----:B------:R-:W-:Y:S02]  /*db10*/  SHF.R.S32.HI R39, RZ, 0x1f, R7 ;  /* 0x0000001fff277819 */ /* 0x000fe40000011407 */
[----:B------:R-:W-:-:S02]  /*db20*/  PRMT R20, R38, 0x8880, RZ ;  /* 0x0000888026147816 */ /* 0x000fc400000000ff */
[----:B------:R-:W-:Y:S02]  /*db30*/  IADD3 R41, P3, P4, R21, R32, R7 ;  /* 0x0000002015297210 */ /* 0x000fe40007c7e007 */
[----:B------:R-:W-:Y:S02]  /*db40*/  PRMT R20, R20, 0x7710, RZ ;  /* 0x0000771014147816 */ /* 0x000fe400000000ff */
[----:B------:R-:W-:Y:S02]  /*db50*/  IADD3.X R40, PT, PT, R40, R56, R39, P3, P4 ;  /* 0x0000003828287210 */ /* 0x000fe40001fe8427 */
[----:B------:R-:W-:Y:S02]  /*db60*/  SHF.R.U32.HI R21, RZ, 0xc, R20 ;  /* 0x0000000cff157819 */ /* 0x000fe40000011614 */
[----:B-1----:R-:W-:Y:S02]  /*db70*/  LEA R6, P2, R42, UR4, 0x3 ;  /* 0x000000042a067c11 */ /* 0x002fe4000f8418ff */
[----:B------:R-:W-:-:S02]  /*db80*/  LOP3.LUT R39, R21, 0x7, RZ, 0xc0, !PT ;  /* 0x0000000715277812 */ /* 0x000fc400078ec0ff */
[----:B------:R-:W-:Y:S02]  /*db90*/  LEA.HI.X R7, R42, UR5, R43, 0x3, P2 ;  /* 0x000000052a077c11 */ /* 0x000fe400090f1c2b */
[C---:B------:R-:W-:Y:S01]  /*dba0*/  LEA R20, P2, R41.reuse, UR4, 0x3 ;  /* 0x0000000429147c11 */ /* 0x040fe2000f8418ff */
[----:B------:R-:W-:Y:S02]  /*dbb0*/  IMAD.IADD R39, R38, 0x1, R39 ;  /* 0x0000000126277824 */ /* 0x000fe400078e0227 */
[----:B---3--:R1:W-:Y:S01]  /*dbc0*/  STG.E.64 desc[UR36][R6.64], R4 ;  /* 0x0000000406007986 */ /* 0x0083e2000c101b24 */
[----:B------:R-:W-:Y:S02]  /*dbd0*/  LEA.HI.X R21, R41, UR5, R40, 0x3, P2 ;  /* 0x0000000529157c11 */ /* 0x000fe400090f1c28 */
[----:B------:R-:W-:Y:S01]  /*dbe0*/  ISETP.NE.AND P2, PT, R37, R60, PT ;  /* 0x0000003c2500720c */ /* 0x000fe20003f45270 */
[----:B----4-:R3:W-:Y:S04]  /*dbf0*/  STG.E.64 desc[UR36][R6.64+0x40], R8 ;  /* 0x0000400806007986 */ /* 0x0107e8000c101b24 */
[----:B--2---:R3:W-:Y:S04]  /*dc00*/  STG.E.64 desc[UR36][R6.64+0x80], R10 ;  /* 0x0000800a06007986 */ /* 0x0047e8000c101b24 */
[----:B-----5:R3:W-:Y:S01]  /*dc10*/  STG.E.64 desc[UR36][R6.64+0xc0], R12 ;  /* 0x0000c00c06007986 */ /* 0x0207e2000c101b24 */
[----:B-1----:R-:W-:-:S02]  /*dc20*/  PRMT R4, R39, 0x8880, RZ ;  /* 0x0000888027047816 */ /* 0x002fc400000000ff */
[----:B------:R-:W-:Y:S01]  /*dc30*/  LOP3.LUT R39, R39, 0xf8, RZ, 0xc0, !PT ;  /* 0x000000f827277812 */ /* 0x000fe200078ec0ff */
[----:B------:R3:W-:Y:S01]  /*dc40*/  STG.E.64 desc[UR36][R20.64+0xc0], R10 ;  /* 0x0000c00a14007986 */ /* 0x0007e2000c101b24 */
[----:B------:R-:W-:-:S03]  /*dc50*/  SHF.R.S32.HI R4, RZ, 0x3, R4 ;  /* 0x00000003ff047819 */ /* 0x000fc60000011404 */
[----:B------:R-:W-:Y:S01]  /*dc60*/  IMAD.MOV R5, RZ, RZ, -R39 ;  /* 0x000000ffff057224 */ /* 0x000fe200078e0a27 */
[----:B------:R3:W-:Y:S01]  /*dc70*/  STG.E.64 desc[UR36][R20.64], R14 ;  /* 0x0000000e14007986 */ /* 0x0007e2000c101b24 */
[----:B------:R-:W-:-:S03]  /*dc80*/  PRMT R4, R4, 0x9910, RZ ;  /* 0x0000991004047816 */ /* 0x000fc600000000ff */
[----:B------:R3:W-:Y:S01]  /*dc90*/  STG.E.64 desc[UR36][R20.64+0x40], R28 ;  /* 0x0000401c14007986 */ /* 0x0007e2000c101b24 */
[----:B------:R-:W-:Y:S01]  /*dca0*/  PRMT R5, R5, 0x7710, RZ ;  /* 0x0000771005057816 */ /* 0x000fe200000000ff */
[----:B------:R-:W-:Y:S02]  /*dcb0*/  IMAD.IADD R4, R3, 0x1, R4 ;  /* 0x0000000103047824 */ /* 0x000fe400078e0204 */
[----:B------:R3:W-:Y:S01]  /*dcc0*/  STG.E.64 desc[UR36][R20.64+0x80], R30 ;  /* 0x0000801e14007986 */ /* 0x0007e2000c101b24 */
[----:B------:R-:W-:Y:S01]  /*dcd0*/  IADD3 R38, PT, PT, R38, R5, RZ ;  /* 0x0000000526267210 */ /* 0x000fe20007ffe0ff */
[----:B------:R-:W-:-:S03]  /*dce0*/  IMAD R23, R4, 0x20, R23 ;  /* 0x0000002004177824 */ /* 0x000fc600078e0217 */
[----:B------:R-:W-:-:S04]  /*dcf0*/  LOP3.LUT R38, R38, 0xffff, RZ, 0xc0, !PT ;  /* 0x0000ffff26267812 */ /* 0x000fc800078ec0ff */
[----:B------:R-:W-:-:S04]  /*dd00*/  PRMT R38, R38, 0x8880, RZ ;  /* 0x0000888026267816 */ /* 0x000fc800000000ff */
[----:B------:R-:W-:Y:S01]  /*dd10*/  MOV R3, R38 ;  /* 0x0000002600037202 */ /* 0x000fe20000000f00 */
[----:B---3--:R-:W-:Y:S06]  /*dd20*/  @P2 BRA `(.L_x_317) ;  /* 0xfffffff800f82947 */ /* 0x008fec000383ffff */
.L_x_316:
[----:B------:R-:W-:Y:S05]  /*dd30*/  BSYNC.RECONVERGENT B3 ;  /* 0x0000000000037941 */ /* 0x000fea0003800200 */
.L_x_315:
[----:B------:R-:W-:Y:S05]  /*dd40*/  @P1 BRA `(.L_x_314) ;  /* 0x0000000000941947 */ /* 0x000fea0003800000 */
[----:B------:R-:W1:Y:S01]  /*dd50*/  S2UR UR5, SR_CgaCtaId ;  /* 0x00000000000579c3 */ /* 0x000e620000008800 */
[C---:B------:R-:W-:Y:S01]  /*dd60*/  VIADD R14, R17.reuse, 0x1 ;  /* 0x00000001110e7836 */ /* 0x040fe20000000000 */
[----:B------:R-:W-:Y:S01]  /*dd70*/  UMOV UR4, 0x400 ;  /* 0x0000040000047882 */ /* 0x000fe20000000000 */
[----:B------:R-:W-:Y:S01]  /*dd80*/  IMAD R6, R17, 0xa0, R52 ;  /* 0x000000a011067824 */ /* 0x000fe200078e0234 */
[----:B------:R-:W-:Y:S01]  /*dd90*/  IADD3 R15, P1, P2, R3, R32, R23 ;  /* 0x00000020030f7210 */ /* 0x000fe20007a3e017 */
[--C-:B------:R-:W-:Y:S02]  /*dda0*/  IMAD.IADD R4, R57, 0x1, R14.reuse ;  /* 0x0000000139047824 */ /* 0x100fe400078e020e */
[----:B------:R-:W-:Y:S02]  /*ddb0*/  IMAD.MOV.U32 R17, RZ, RZ, R14 ;  /* 0x000000ffff117224 */ /* 0x000fe400078e000e */
[----:B------:R-:W-:Y:S01]  /*ddc0*/  IMAD R5, R59, 0x2, R4 ;  /* 0x000000023b057824 */ /* 0x000fe200078e0204 */
[----:B------:R-:W-:-:S03]  /*ddd0*/  IADD3 R4, PT, PT, -R58, R4, R54 ;  /* 0x000000043a047210 */ /* 0x000fc60007ffe136 */
[--C-:B------:R-:W-:Y:S02]  /*dde0*/  IMAD R5, R5, 0xa0, R52.reuse ;  /* 0x000000a005057824 */ /* 0x100fe400078e0234 */
[----:B------:R-:W-:Y:S01]  /*ddf0*/  IMAD R7, R4, 0xa0, R52 ;  /* 0x000000a004077824 */ /* 0x000fe200078e0234 */
[----:B-1----:R-:W-:-:S06]  /*de00*/  ULEA UR4, UR5, UR4, 0x18 ;  /* 0x0000000405047291 */ /* 0x002fcc000f8ec0ff */
[----:B------:R-:W-:Y:S02]  /*de10*/  LEA R8, R5, UR4, 0x3 ;  /* 0x0000000405087c11 */ /* 0x000fe4000f8e18ff */
[----:B------:R-:W-:Y:S02]  /*de20*/  LEA R7, R7, UR4, 0x3 ;  /* 0x0000000407077c11 */ /* 0x000fe4000f8e18ff */
[----:B------:R-:W-:Y:S01]  /*de30*/  LEA R4, R6, UR4, 0x3 ;  /* 0x0000000406047c11 */ /* 0x000fe2000f8e18ff */
[----:B------:R-:W1:Y:S01]  /*de40*/  LDCU.64 UR4, c[0x0][0x3b8] ;  /* 0x00007700ff0477ac */ /* 0x000e620008000a00 */
[----:B------:R-:W2:Y:S01]  /*de50*/  LDS.64 R8, [R8] ;  /* 0x0000000008087984 */ /* 0x000ea20000000a00 */
[----:B------:R-:W-:-:S03]  /*de60*/  SHF.R.S32.HI R6, RZ, 0x1f, R23 ;  /* 0x0000001fff067819 */ /* 0x000fc60000011417 */
[----:B------:R-:W3:Y:S04]  /*de70*/  LDS.64 R10, [R7] ;  /* 0x00000000070a7984 */ /* 0x000ee80000000a00 */
[----:B------:R4:W5:Y:S04]  /*de80*/  LDS.64 R12, [R7+-0x500] ;  /* 0xfffb0000070c7984 */ /* 0x0009680000000a00 */
[----:B------:R-:W5:Y:S01]  /*de90*/  LDS.64 R4, [R4+0x500] ;  /* 0x0005000004047984 */ /* 0x000f620000000a00 */
[----:B----4-:R-:W-:Y:S01]  /*dea0*/  SHF.R.S32.HI R7, RZ, 0x1f, R3 ;  /* 0x0000001fff077819 */ /* 0x010fe20000011403 */
[----:B------:R-:W-:-:S03]  /*deb0*/  VIADD R3, R3, 0x1 ;  /* 0x0000000103037836 */ /* 0x000fc60000000000 */
[----:B------:R-:W-:Y:S02]  /*dec0*/  IADD3.X R7, PT, PT, R7, R56, R6, P1, P2 ;  /* 0x0000003807077210 */ /* 0x000fe40000fe4406 */
[----:B-1----:R-:W-:-:S04]  /*ded0*/  LEA R6, P1, R15, UR4, 0x3 ;  /* 0x000000040f067c11 */ /* 0x002fc8000f8218ff */
[----:B------:R-:W-:-:S05]  /*dee0*/  LEA.HI.X R7, R15, UR5, R7, 0x3, P1 ;  /* 0x000000050f077c11 */ /* 0x000fca00088f1c07 */
[----:B--2---:R-:W-:Y:S04]  /*def0*/  STG.E.64 desc[UR36][R6.64+0x40], R8 ;  /* 0x0000400806007986 */ /* 0x004fe8000c101b24 */
[----:B---3--:R-:W-:Y:S04]  /*df00*/  STG.E.64 desc[UR36][R6.64+0x80], R10 ;  /* 0x0000800a06007986 */ /* 0x008fe8000c101b24 */
[----:B-----5:R-:W-:Y:S04]  /*df10*/  STG.E.64 desc[UR36][R6.64+0xc0], R12 ;  /* 0x0000c00c06007986 */ /* 0x020fe8000c101b24 */
[----:B------:R1:W-:Y:S02]  /*df20*/  STG.E.64 desc[UR36][R6.64], R4 ;  /* 0x0000000406007986 */ /* 0x0003e4000c101b24 */
[----:B-1----:R-:W-:-:S04]  /*df30*/  SHF.R.S32.HI R4, RZ, 0x1f, R3 ;  /* 0x0000001fff047819 */ /* 0x002fc80000011403 */
[----:B------:R-:W-:-:S04]  /*df40*/  LEA.HI R4, R4, R3, RZ, 0x3 ;  /* 0x0000000304047211 */ /* 0x000fc800078f18ff */
[C---:B------:R-:W-:Y:S02]  /*df50*/  SHF.L.U32 R5, R4.reuse, 0x2, RZ ;  /* 0x0000000204057819 */ /* 0x040fe400000006ff */
[----:B------:R-:W-:Y:S02]  /*df60*/  LOP3.LUT R4, R4, 0xfffffff8, RZ, 0xc0, !PT ;  /* 0xfffffff804047812 */ /* 0x000fe400078ec0ff */
[----:B------:R-:W-:-:S03]  /*df70*/  LOP3.LUT R5, R5, 0xffffffe0, RZ, 0xc0, !PT ;  /* 0xffffffe005057812 */ /* 0x000fc600078ec0ff */
[----:B------:R-:W-:Y:S02]  /*df80*/  IMAD.IADD R3, R3, 0x1, -R4 ;  /* 0x0000000103037824 */ /* 0x000fe400078e0a04 */
[----:B------:R-:W-:-:S07]  /*df90*/  IMAD.IADD R23, R23, 0x1, R5 ;  /* 0x0000000117177824 */ /* 0x000fce00078e0205 */
.L_x_314:
[----:B------:R-:W-:Y:S05]  /*dfa0*/  BSYNC.RECONVERGENT B2 ;  /* 0x0000000000027941 */ /* 0x000fea0003800200 */
.L_x_313:
[----:B------:R-:W-:Y:S01]  /*dfb0*/  VIADD R17, R17, 0x2 ;  /* 0x0000000211117836 */ /* 0x000fe20000000000 */
[----:B------:R-:W-:Y:S06]  /*dfc0*/  @P0 BRA `(.L_x_318) ;  /* 0xfffffff800000947 */ /* 0x000fec000383ffff */
.L_x_312:
[----:B------:R-:W-:Y:S05]  /*dfd0*/  BSYNC.RECONVERGENT B1 ;  /* 0x0000000000017941 */ /* 0x000fea0003800200 */
.L_x_311:
[----:B------:R-:W-:Y:S01]  /*dfe0*/  IADD3 R34, PT, PT, R34, 0x1, RZ ;  /* 0x0000000122227810 */ /* 0x000fe20007ffe0ff */
[----:B------:R-:W-:Y:S02]  /*dff0*/  VIADD R17, R17, 0x1 ;  /* 0x0000000111117836 */ /* 0x000fe40000000000 */
[----:B------:R-:W-:Y:S01]  /*e000*/  VIADD R0, R0, 0xffffffff ;  /* 0xffffffff00007836 */ /* 0x000fe20000000000 */
[----:B------:R-:W-:-:S13]  /*e010*/  ISETP.NE.AND P0, PT, R34, R61, PT ;  /* 0x0000003d2200720c */ /* 0x000fda0003f05270 */
[----:B------:R-:W-:Y:S05]  /*e020*/  @P0 BRA `(.L_x_319) ;  /* 0xfffffff400bc0947 */ /* 0x000fea000383ffff */
[----:B------:R-:W-:Y:S05]  /*e030*/  BSYNC.RECONVERGENT B0 ;  /* 0x0000000000007941 */ /* 0x000fea0003800200 */
.L_x_310:
[----:B------:R-:W-:-:S13]  /*e040*/  ISETP.GT.AND P1, PT, R3, RZ, PT ;  /* 0x000000ff0300720c */ /* 0x000fda0003f24270 */
.L_x_309:
[----:B------:R-:W-:Y:S01]  /*e050*/  ISETP.NE.U32.AND P0, PT, R48, RZ, PT ;  /* 0x000000ff3000720c */ /* 0x000fe20003f05070 */
[----:B------:R-:W-:Y:S01]  /*e060*/  IMAD.MOV.U32 R17, RZ, RZ, R23 ;  /* 0x000000ffff117224 */ /* 0x000fe200078e0017 */
[----:B------:R-:W-:Y:S02]  /*e070*/  BSSY.RECONVERGENT B6, `(.L_x_320) ;  /* 0x000000e000067945 */ /* 0x000fe40003800200 */
[----:B------:R-:W-:Y:S01]  /*e080*/  ISETP.NE.AND.EX P0, PT, R49, RZ, PT, P0 ;  /* 0x000000ff3100720c */ /* 0x000fe20003f05300 */
[----:B------:R-:W-:-:S12]  /*e090*/  @P1 VIADD R17, R17, 0x20 ;  /* 0x0000002011111836 */ /* 0x000fd80000000000 */
        /* <DEDUP_REMOVED lines=11> */
.L_x_321:
[----:B------:R-:W-:Y:S05]  /*e150*/  BSYNC.RECONVERGENT B6 ;  /* 0x0000000000067941 */ /* 0x000fea0003800200 */
.L_x_320:
[----:B------:R-:W2:Y:S01]  /*e160*/  LDCU UR4, c[0x0][0x3a0] ;  /* 0x00007400ff0477ac */ /* 0x000ea20008000800 */
[----:B------:R-:W-:Y:S01]  /*e170*/  PLOP3.LUT P0, PT, PT, PT, PT, 0x8, 0x80 ;  /* 0x000000000080781c */ /* 0x000fe20003f0e170 */
[----:B--2---:R-:W-:-:S05]  /*e180*/  IMAD.U32 R0, RZ, RZ, UR4 ;  /* 0x00000004ff007e24 */ /* 0x004fca000f8e00ff */
[----:B------:R-:W-:-:S13]  /*e190*/  ISETP.GE.AND P1, PT, R0, 0x1, PT ;  /* 0x000000010000780c */ /* 0x000fda0003f26270 */
[----:B------:R-:W-:Y:S05]  /*e1a0*/  @!P1 BRA `(.L_x_322) ;  /* 0x0000000800889947 */ /* 0x000fea0003800000 */
        /* <DEDUP_REMOVED lines=8> */
[----:B------:R-:W-:Y:S02]  /*e230*/  IMAD.IADD R58, R0, 0x1, R35 ;  /* 0x00000001003a7824 */ /* 0x000fe400078e0223 */
[----:B--2---:R-:W-:-:S07]  /*e240*/  IMAD.U32 R3, RZ, RZ, UR4 ;  /* 0x00000004ff037e24 */ /* 0x004fce000f8e00ff */
.L_x_332:
[----:B------:R-:W2:Y:S01]  /*e250*/  LDCU UR4, c[0x0][0x3a0] ;  /* 0x00007400ff0477ac */ /* 0x000ea20008000800 */
[----:B------:R-:W-:Y:S01]  /*e260*/  IMAD.IADD R4, R54, 0x1, -R23 ;  /* 0x0000000136047824 */ /* 0x000fe200078e0a17 */
[----:B------:R-:W-:Y:S01]  /*e270*/  BSSY.RECONVERGENT B1, `(.L_x_324) ;  /* 0x000008e000017945 */ /* 0x000fe20003800200 */
[----:B--2---:R-:W-:-:S05]  /*e280*/  MOV R0, UR4 ;  /* 0x0000000400007c02 */ /* 0x004fca0008000f00 */
[----:B------:R-:W-:-:S04]  /*e290*/  IMAD.IADD R5, R0, 0x1, -R23 ;  /* 0x0000000100057824 */ /* 0x000fc800078e0a17 */
[----:B------:R-:W-:Y:S01]  /*e2a0*/  IMAD R4, R4, R5, RZ ;  /* 0x0000000504047224 */ /* 0x000fe200078e02ff */
[----:B------:R-:W-:-:S04]  /*e2b0*/  ISETP.GE.AND P0, PT, R5, 0x1, PT ;  /* 0x000000010500780c */ /* 0x000fc80003f06270 */
[----:B------:R-:W-:-:S09]  /*e2c0*/  LEA.HI R4, R4, R4, RZ, 0x1 ;  /* 0x0000000404047211 */ /* 0x000fd200078f08ff */
[----:B------:R-:W-:Y:S05]  /*e2d0*/  @!P0 BRA `(.L_x_325) ;  /* 0x00000008001c8947 */ /* 0x000fea0003800000 */
[----:B------:R-:W-:Y:S01]  /*e2e0*/  SHF.R.S32.HI R59, RZ, 0x1, R4 ;  /* 0x00000001ff3b7819 */ /* 0x000fe20000011404 */
[----:B------:R-:W-:-:S07]  /*e2f0*/  IMAD.MOV.U32 R38, RZ, RZ, RZ ;  /* 0x000000ffff267224 */ /* 0x000fce00078e00ff */
.L_x_331:
[----:B------:R-:W2:Y:S01]  /*e300*/  LDCU UR4, c[0x0][0x3a0] ;  /* 0x00007400ff0477ac */ /* 0x000ea20008000800 */
[C---:B------:R-:W-:Y:S01]  /*e310*/  IMAD.IADD R4, R38.reuse, 0x1, R23 ;  /* 0x0000000126047824 */ /* 0x040fe200078e0217 */
[----:B------:R-:W-:Y:S01]  /*e320*/  BSSY.RECONVERGENT B2, `(.L_x_326) ;  /* 0x0000080000027945 */ /* 0x000fe20003800200 */
[----:B------:R-:W-:-:S05]  /*e330*/  VIADD R38, R38, 0x1 ;  /* 0x0000000126267836 */ /* 0x000fca0000000000 */
[----:B------:R-:W-:Y:S02]  /*e340*/  ISETP.NE.AND P0, PT, R38, R3, PT ;  /* 0x000000032600720c */ /* 0x000fe40003f05270 */
[----:B--2---:R-:W-:-:S05]  /*e350*/  MOV R0, UR4 ;  /* 0x0000000400007c02 */ /* 0x004fca0008000f00 */
[----:B------:R-:W-:-:S05]  /*e360*/  IMAD.IADD R5, R0, 0x1, -R4 ;  /* 0x0000000100057824 */ /* 0x000fca00078e0a04 */
[----:B------:R-:W-:-:S13]  /*e370*/  ISETP.GE.AND P1, PT, R5, 0x2, PT ;  /* 0x000000020500780c */ /* 0x000fda0003f26270 */
[----:B------:R-:W-:Y:S05]  /*e380*/  @!P1 BRA `(.L_x_327) ;  /* 0x0000000400e49947 */ /* 0x000fea0003800000 */
[----:B------:R-:W-:Y:S01]  /*e390*/  ISETP.NE.AND P2, PT, R36, R4, PT ;  /* 0x000000042400720c */ /* 0x000fe20003f45270 */
[--C-:B------:R-:W-:Y:S01]  /*e3a0*/  IMAD.IADD R5, R53, 0x1, -R4.reuse ;  /* 0x0000000135057824 */ /* 0x100fe200078e0a04 */
[----:B------:R-:W-:Y:S01]  /*e3b0*/  BSSY.RECONVERGENT B3, `(.L_x_328) ;  /* 0x000004f000037945 */ /* 0x000fe20003800200 */
[----:B------:R-:W-:-:S03]  /*e3c0*/  IMAD.IADD R60, R54, 0x1, -R4 ;  /* 0x00000001363c7824 */ /* 0x000fc600078e0a04 */
[----:B------:R-:W-:Y:S02]  /*e3d0*/  LOP3.LUT R6, R5, 0x1, RZ, 0xc0, !PT ;  /* 0x0000000105067812 */ /* 0x000fe400078ec0ff */
[----:B------:R-:W-:Y:S02]  /*e3e0*/  LEA R61, R60, 0xfffffffe, 0x1 ;  /* 0xfffffffe3c3d7811 */ /* 0x000fe400078e08ff */
[----:B------:R-:W-:-:S03]  /*e3f0*/  ISETP.NE.U32.AND P1, PT, R6, 0x1, PT ;  /* 0x000000010600780c */ /* 0x000fc60003f25070 */
[----:B------:R-:W-:Y:S10]  /*e400*/  @!P2 BRA `(.L_x_329) ;  /* 0x000000040024a947 */ /* 0x000ff40003800000 */
[----:B------:R-:W2:Y:S01]  /*e410*/  S2R R6, SR_CgaCtaId ;  /* 0x0000000000067919 */ /* 0x000ea20000008800 */
[----:B------:R-:W-:Y:S02]  /*e420*/  MOV R4, 0x400 ;  /* 0x0000040000047802 */ /* 0x000fe40000000f00 */
[----:B------:R-:W-:Y:S02]  /*e430*/  LOP3.LUT R62, R5, 0xfffffffe, RZ, 0xc0, !PT ;  /* 0xfffffffe053e7812 */ /* 0x000fe400078ec0ff */
[----:B------:R-:W-:Y:S02]  /*e440*/  MOV R39, RZ ;  /* 0x000000ff00277202 */ /* 0x000fe40000000f00 */
[----:B--2---:R-:W-:-:S07]  /*e450*/  LEA R63, R6, R4, 0x18 ;  /* 0x00000004063f7211 */ /* 0x004fce00078ec0ff */
.L_x_330:
[C---:B------:R-:W-:Y:S01]  /*e460*/  IADD3 R4, PT, PT, R37.reuse, 0x1, R59 ;  /* 0x0000000125047810 */ /* 0x040fe20007ffe03b */
[----:B------:R-:W-:Y:S01]  /*e470*/  IMAD R6, R37, 0xa0, R52 ;  /* 0x000000a025067824 */ /* 0x000fe200078e0234 */
[----:B------:R-:W2:Y:S01]  /*e480*/  LDCU.64 UR4, c[0x0][0x3b8] ;  /* 0x00007700ff0477ac */ /* 0x000ea20008000a00 */
[----:B------:R-:W-:Y:S01]  /*e490*/  VIADD R7, R20, 0x1 ;  /* 0x0000000114077836 */ /* 0x000fe20000000000 */
[----:B------:R-:W-:Y:S01]  /*e4a0*/  SHF.R.S32.HI R43, RZ, 0x1f, R20 ;  /* 0x0000001fff2b7819 */ /* 0x000fe20000011414 */
[--C-:B------:R-:W-:Y:S01]  /*e4b0*/  IMAD.IADD R5, R60, 0x1, R4.reuse ;  /* 0x000000013c057824 */ /* 0x100fe200078e0204 */
[----:B-1----:R-:W-:Y:S01]  /*e4c0*/  IADD3 R57, P2, P3, R20, R34, R17 ;  /* 0x0000002214397210 */ /* 0x002fe20007b5e011 */
[----:B------:R-:W-:Y:S01]  /*e4d0*/  IMAD.IADD R4, R61, 0x1, R4 ;  /* 0x000000013d047824 */ /* 0x000fe200078e0204 */
[----:B------:R-:W-:Y:S01]  /*e4e0*/  SHF.R.S32.HI R14, RZ, 0x1f, R7 ;  /* 0x0000001fff0e7819 */ /* 0x000fe20000011407 */
[--C-:B------:R-:W-:Y:S02]  /*e4f0*/  IMAD R5, R5, 0xa0, R52.reuse ;  /* 0x000000a005057824 */ /* 0x100fe400078e0234 */
[----:B------:R-:W-:Y:S01]  /*e500*/  IMAD R4, R4, 0xa0, R52 ;  /* 0x000000a004047824 */ /* 0x000fe200078e0234 */
[----:B------:R-:W-:Y:S01]  /*e510*/  LEA.HI R21, R14, R7, RZ, 0x3 ;  /* 0x000000070e157211 */ /* 0x000fe200078f18ff */
[--C-:B------:R-:W-:Y:S01]  /*e520*/  IMAD R6, R6, 0x8, R63.reuse ;  /* 0x0000000806067824 */ /* 0x100fe200078e023f */
[----:B------:R-:W-:Y:S01]  /*e530*/  LEA R28, R5, R63, 0x3 ;  /* 0x0000003f051c7211 */ /* 0x000fe200078e18ff */
[----:B------:R-:W-:Y:S01]  /*e540*/  IMAD R30, R4, 0x8, R63 ;  /* 0x00000008041e7824 */ /* 0x000fe200078e023f */
[----:B------:R-:W-:Y:S01]  /*e550*/  SHF.R.S32.HI R40, RZ, 0x3, R21 ;  /* 0x00000003ff287819 */ /* 0x000fe20000011415 */
[----:B------:R-:W-:Y:S01]  /*e560*/  IMAD R32, R60, 0x500, R6 ;  /* 0x000005003c207824 */ /* 0x000fe200078e0206 */
[----:B------:R-:W1:Y:S01]  /*e570*/  LDS.64 R4, [R6+0x500] ;  /* 0x0005000006047984 */ /* 0x000e620000000a00 */
[----:B------:R-:W-:-:S02]  /*e580*/  VIADD R39, R39, 0x2 ;  /* 0x0000000227277836 */ /* 0x000fc40000000000 */
[----:B------:R-:W-:Y:S01]  /*e590*/  VIADD R37, R37, 0x2 ;  /* 0x0000000225257836 */ /* 0x000fe20000000000 */
[----:B------:R3:W-:Y:S04]  /*e5a0*/  LDS.64 R14, [R6+0xa00] ;  /* 0x000a0000060e7984 */ /* 0x0007e80000000a00 */
[----:B------:R-:W4:Y:S01]  /*e5b0*/  LDS.64 R8, [R28] ;  /* 0x000000001c087984 */ /* 0x000f220000000a00 */
[----:B---3--:R-:W-:-:S03]  /*e5c0*/  LOP3.LUT R6, R21, 0xfffffff8, RZ, 0xc0, !PT ;  /* 0xfffffff815067812 */ /* 0x008fc600078ec0ff */
[----:B------:R-:W3:Y:S02]  /*e5d0*/  LDS.64 R10, [R30] ;  /* 0x000000001e0a7984 */ /* 0x000ee40000000a00 */
[----:B------:R-:W-:Y:S01]  /*e5e0*/  IMAD.IADD R41, R7, 0x1, -R6 ;  /* 0x0000000107297824 */ /* 0x000fe200078e0a06 */
[--C-:B------:R-:W-:Y:S01]  /*e5f0*/  SHF.R.S32.HI R6, RZ, 0x1f, R17.reuse ;  /* 0x0000001fff067819 */ /* 0x100fe20000011411 */
[----:B------:R-:W-:Y:S01]  /*e600*/  IMAD R7, R40, 0x20, R17 ;  /* 0x0000002028077824 */ /* 0x000fe200078e0211 */
[----:B------:R-:W5:Y:S01]  /*e610*/  LDS.64 R12, [R32+0x500] ;  /* 0x00050000200c7984 */ /* 0x000f620000000a00 */
[----:B------:R-:W-:Y:S01]  /*e620*/  VIADD R42, R41, 0x1 ;  /* 0x00000001292a7836 */ /* 0x000fe20000000000 */
[----:B------:R-:W-:Y:S02]  /*e630*/  IADD3.X R21, PT, PT, R43, R58, R6, P2, P3 ;  /* 0x0000003a2b157210 */ /* 0x000fe400017e6406 */
[----:B--2---:R-:W-:Y:S01]  /*e640*/  LEA R6, P2, R57, UR4, 0x3 ;  /* 0x0000000439067c11 */ /* 0x004fe2000f8418ff */
[----:B------:R-:W2:Y:S01]  /*e650*/  LDS.64 R28, [R28+0x500] ;  /* 0x000500001c1c7984 */ /* 0x000ea20000000a00 */
[----:B------:R-:W-:-:S02]  /*e660*/  PRMT R20, R42, 0x8880, RZ ;  /* 0x000088802a147816 */ /* 0x000fc400000000ff */
[--C-:B------:R-:W-:Y:S01]  /*e670*/  SHF.R.S32.HI R43, RZ, 0x1f, R7.reuse ;  /* 0x0000001fff2b7819 */ /* 0x100fe20000011407 */
[----:B------:R-:W2:Y:S01]  /*e680*/  LDS.64 R30, [R30+0x500] ;  /* 0x000500001e1e7984 */ /* 0x000ea20000000a00 */
[----:B------:R-:W-:Y:S02]  /*e690*/  PRMT R20, R20, 0x7710, RZ ;  /* 0x0000771014147816 */ /* 0x000fe400000000ff */
[----:B------:R-:W-:Y:S01]  /*e6a0*/  IADD3 R56, P3, P4, R41, R34, R7 ;  /* 0x0000002229387210 */ /* 0x000fe20007c7e007 */
[----:B------:R-:W2:Y:S01]  /*e6b0*/  LDS.64 R32, [R32+0xa00] ;  /* 0x000a000020207984 */ /* 0x000ea20000000a00 */
[----:B------:R-:W-:Y:S02]  /*e6c0*/  SHF.R.S32.HI R41, RZ, 0x1f, R41 ;  /* 0x0000001fff297819 */ /* 0x000fe40000011429 */
[----:B------:R-:W-:Y:S02]  /*e6d0*/  LEA.HI.X R7, R57, UR5, R21, 0x3, P2 ;  /* 0x0000000539077c11 */ /* 0x000fe400090f1c15 */
[----:B------:R-:W-:-:S02]  /*e6e0*/  SHF.R.U32.HI R21, RZ, 0xc, R20 ;  /* 0x0000000cff157819 */ /* 0x000fc40000011614 */
[----:B------:R-:W-:Y:S01]  /*e6f0*/  IADD3.X R43, PT, PT, R41, R58, R43, P3, P4 ;  /* 0x0000003a292b7210 */ /* 0x000fe20001fe842b */
[----:B-1----:R1:W-:Y:S01]  /*e700*/  STG.E.64 desc[UR36][R6.64], R4 ;  /* 0x0000000406007986 */ /* 0x0023e2000c101b24 */
[----:B------:R-:W-:Y:S02]  /*e710*/  LOP3.LUT R41, R21, 0x7, RZ, 0xc0, !PT ;  /* 0x0000000715297812 */ /* 0x000fe400078ec0ff */
[----:B------:R-:W-:Y:S02]  /*e720*/  LEA R20, P2, R56, UR4, 0x3 ;  /* 0x0000000438147c11 */ /* 0x000fe4000f8418ff */
[----:B------:R-:W-:Y:S02]  /*e730*/  IADD3 R41, PT, PT, R42, R41, RZ ;  /* 0x000000292a297210 */ /* 0x000fe40007ffe0ff */
[----:B------:R-:W-:Y:S01]  /*e740*/  LEA.HI.X R21, R56, UR5, R43, 0x3, P2 ;  /* 0x0000000538157c11 */ /* 0x000fe200090f1c2b */
[----:B----4-:R-:W-:Y:S01]  /*e750*/  STG.E.64 desc[UR36][R6.64+0x40], R8 ;  /* 0x0000400806007986 */ /* 0x010fe2000c101b24 */
[----:B------:R-:W-:-:S03]  /*e760*/  ISETP.NE.AND P2, PT, R39, R62, PT ;  /* 0x0000003e2700720c */ /* 0x000fc60003f45270 */
[----:B---3--:R-:W-:Y:S01]  /*e770*/  STG.E.64 desc[UR36][R6.64+0x80], R10 ;  /* 0x0000800a06007986 */ /* 0x008fe2000c101b24 */
[C---:B-1----:R-:W-:Y:S02]  /*e780*/  PRMT R4, R41.reuse, 0x8880, RZ ;  /* 0x0000888029047816 */ /* 0x042fe400000000ff */
[----:B------:R-:W-:Y:S02]  /*e790*/  LOP3.LUT R41, R41, 0xf8, RZ, 0xc0, !PT ;  /* 0x000000f829297812 */ /* 0x000fe400078ec0ff */
[----:B------:R-:W-:Y:S01]  /*e7a0*/  SHF.R.S32.HI R4, RZ, 0x3, R4 ;  /* 0x00000003ff047819 */ /* 0x000fe20000011404 */
[----:B-----5:R-:W-:Y:S02]  /*e7b0*/  STG.E.64 desc[UR36][R6.64+0xc0], R12 ;  /* 0x0000c00c06007986 */ /* 0x020fe4000c101b24 */
[----:B------:R-:W-:Y:S01]  /*e7c0*/  IMAD.MOV R5, RZ, RZ, -R41 ;  /* 0x000000ffff057224 */ /* 0x000fe200078e0a29 */
[----:B------:R-:W-:Y:S01]  /*e7d0*/  PRMT R4, R4, 0x9910, RZ ;  /* 0x0000991004047816 */ /* 0x000fe200000000ff */
[----:B------:R-:W-:Y:S03]  /*e7e0*/  STG.E.64 desc[UR36][R20.64], R14 ;  /* 0x0000000e14007986 */ /* 0x000fe6000c101b24 */
[----:B------:R-:W-:Y:S01]  /*e7f0*/  PRMT R5, R5, 0x7710, RZ ;  /* 0x0000771005057816 */ /* 0x000fe200000000ff */
[----:B------:R-:W-:Y:S01]  /*e800*/  IMAD.IADD R4, R40, 0x1, R4 ;  /* 0x0000000128047824 */ /* 0x000fe200078e0204 */
[----:B--2---:R-:W-:Y:S03]  /*e810*/  STG.E.64 desc[UR36][R20.64+0x40], R28 ;  /* 0x0000401c14007986 */ /* 0x004fe6000c101b24 */
[----:B------:R-:W-:Y:S01]  /*e820*/  IMAD.IADD R42, R42, 0x1, R5 ;  /* 0x000000012a2a7824 */ /* 0x000fe200078e0205 */
[----:B------:R-:W-:Y:S01]  /*e830*/  STG.E.64 desc[UR36][R20.64+0x80], R30 ;  /* 0x0000801e14007986 */ /* 0x000fe2000c101b24 */
[----:B------:R-:W-:-:S03]  /*e840*/  LEA R17, R4, R17, 0x5 ;  /* 0x0000001104117211 */ /* 0x000fc600078e28ff */
[----:B------:R-:W-:Y:S01]  /*e850*/  LOP3.LUT R42, R42, 0xffff, RZ, 0xc0, !PT ;  /* 0x0000ffff2a2a7812 */ /* 0x000fe200078ec0ff */
[----:B------:R1:W-:Y:S03]  /*e860*/  STG.E.64 desc[UR36][R20.64+0xc0], R32 ;  /* 0x0000c02014007986 */ /* 0x0003e6000c101b24 */
[----:B------:R-:W-:-:S05]  /*e870*/  PRMT R42, R42, 0x8880, RZ ;  /* 0x000088802a2a7816 */ /* 0x000fca00000000ff */
[----:B-1----:R-:W-:Y:S01]  /*e880*/  IMAD.MOV.U32 R20, RZ, RZ, R42 ;  /* 0x000000ffff147224 */ /* 0x002fe200078e002a */
[----:B------:R-:W-:Y:S06]  /*e890*/  @P2 BRA `(.L_x_330) ;  /* 0xfffffff800f02947 */ /* 0x000fec000383ffff */
.L_x_329:
[----:B------:R-:W-:Y:S05]  /*e8a0*/  BSYNC.RECONVERGENT B3 ;  /* 0x0000000000037941 */ /* 0x000fea0003800200 */
.L_x_328:
[----:B------:R-:W-:Y:S05]  /*e8b0*/  @P1 BRA `(.L_x_327) ;  /* 0x0000000000981947 */ /* 0x000fea0003800000 */
[----:B------:R-:W2:Y:S01]  /*e8c0*/  S2UR UR5, SR_CgaCtaId ;  /* 0x00000000000579c3 */ /* 0x000ea20000008800 */
[C---:B------:R-:W-:Y:S01]  /*e8d0*/  VIADD R14, R37.reuse, 0x1 ;  /* 0x00000001250e7836 */ /* 0x040fe20000000000 */
[----:B------:R-:W-:Y:S01]  /*e8e0*/  UMOV UR4, 0x400 ;  /* 0x0000040000047882 */ /* 0x000fe20000000000 */
[----:B------:R-:W-:Y:S01]  /*e8f0*/  IMAD R6, R37, 0xa0, R52 ;  /* 0x000000a025067824 */ /* 0x000fe200078e0234 */
[----:B------:R-:W-:Y:S01]  /*e900*/  SHF.R.S32.HI R7, RZ, 0x1f, R20 ;  /* 0x0000001fff077819 */ /* 0x000fe20000011414 */
[--C-:B------:R-:W-:Y:S01]  /*e910*/  IMAD.IADD R4, R59, 0x1, R14.reuse ;  /* 0x000000013b047824 */ /* 0x100fe200078e020e */
[C---:B------:R-:W-:Y:S01]  /*e920*/  IADD3 R15, P1, P2, R20.reuse, R34, R17 ;  /* 0x00000022140f7210 */ /* 0x040fe20007a3e011 */
[----:B------:R-:W-:Y:S02]  /*e930*/  VIADD R20, R20, 0x1 ;  /* 0x0000000114147836 */ /* 0x000fe40000000000 */
[----:B------:R-:W-:Y:S01]  /*e940*/  IMAD.MOV.U32 R37, RZ, RZ, R14 ;  /* 0x000000ffff257224 */ /* 0x000fe200078e000e */
[----:B------:R-:W-:Y:S01]  /*e950*/  IADD3 R5, PT, PT, R60, R4, RZ ;  /* 0x000000043c057210 */ /* 0x000fe20007ffe0ff */
[----:B------:R-:W-:-:S04]  /*e960*/  IMAD.IADD R4, R61, 0x1, R4 ;  /* 0x000000013d047824 */ /* 0x000fc800078e0204 */
[--C-:B------:R-:W-:Y:S02]  /*e970*/  IMAD R5, R5, 0xa0, R52.reuse ;  /* 0x000000a005057824 */ /* 0x100fe400078e0234 */
[----:B------:R-:W-:Y:S01]  /*e980*/  IMAD R4, R4, 0xa0, R52 ;  /* 0x000000a004047824 */ /* 0x000fe200078e0234 */
[----:B--2---:R-:W-:-:S06]  /*e990*/  ULEA UR4, UR5, UR4, 0x18 ;  /* 0x0000000405047291 */ /* 0x004fcc000f8ec0ff */
[----:B------:R-:W-:Y:S02]  /*e9a0*/  LEA R6, R6, UR4, 0x3 ;  /* 0x0000000406067c11 */ /* 0x000fe4000f8e18ff */
[----:B------:R-:W-:Y:S02]  /*e9b0*/  LEA R5, R5, UR4, 0x3 ;  /* 0x0000000405057c11 */ /* 0x000fe4000f8e18ff */
[----:B------:R-:W-:Y:S01]  /*e9c0*/  LEA R4, R4, UR4, 0x3 ;  /* 0x0000000404047c11 */ /* 0x000fe2000f8e18ff */
[----:B------:R-:W-:Y:S01]  /*e9d0*/  IMAD R12, R60, 0x500, R6 ;  /* 0x000005003c0c7824 */ /* 0x000fe200078e0206 */
[----:B------:R-:W2:Y:S01]  /*e9e0*/  LDCU.64 UR4, c[0x0][0x3b8] ;  /* 0x00007700ff0477ac */ /* 0x000ea20008000a00 */
[----:B------:R-:W3:Y:S04]  /*e9f0*/  LDS.64 R8, [R5] ;  /* 0x0000000005087984 */ /* 0x000ee80000000a00 */
[----:B------:R-:W4:Y:S04]  /*ea00*/  LDS.64 R10, [R4] ;  /* 0x00000000040a7984 */ /* 0x000f280000000a00 */
[----:B------:R-:W5:Y:S04]  /*ea10*/  LDS.64 R12, [R12+0x500] ;  /* 0x000500000c0c7984 */ /* 0x000f680000000a00 */
[----:B------:R1:W5:Y:S02]  /*ea20*/  LDS.64 R4, [R6+0x500] ;  /* 0x0005000006047984 */ /* 0x0003640000000a00 */
[----:B-1----:R-:W-:-:S04]  /*ea30*/  SHF.R.S32.HI R6, RZ, 0x1f, R17 ;  /* 0x0000001fff067819 */ /* 0x002fc80000011411 */
[----:B------:R-:W-:Y:S02]  /*ea40*/  IADD3.X R7, PT, PT, R7, R58, R6, P1, P2 ;  /* 0x0000003a07077210 */ /* 0x000fe40000fe4406 */
[----:B--2---:R-:W-:-:S04]  /*ea50*/  LEA R6, P1, R15, UR4, 0x3 ;  /* 0x000000040f067c11 */ /* 0x004fc8000f8218ff */
[----:B------:R-:W-:-:S05]  /*ea60*/  LEA.HI.X R7, R15, UR5, R7, 0x3, P1 ;  /* 0x000000050f077c11 */ /* 0x000fca00088f1c07 */
[----:B---3--:R-:W-:Y:S04]  /*ea70*/  STG.E.64 desc[UR36][R6.64+0x40], R8 ;  /* 0x0000400806007986 */ /* 0x008fe8000c101b24 */
[----:B----4-:R-:W-:Y:S04]  /*ea80*/  STG.E.64 desc[UR36][R6.64+0x80], R10 ;  /* 0x0000800a06007986 */ /* 0x010fe8000c101b24 */
[----:B-----5:R-:W-:Y:S04]  /*ea90*/  STG.E.64 desc[UR36][R6.64+0xc0], R12 ;  /* 0x0000c00c06007986 */ /* 0x020fe8000c101b24 */
[----:B------:R1:W-:Y:S02]  /*eaa0*/  STG.E.64 desc[UR36][R6.64], R4 ;  /* 0x0000000406007986 */ /* 0x0003e4000c101b24 */
[----:B-1----:R-:W-:-:S04]  /*eab0*/  SHF.R.S32.HI R4, RZ, 0x1f, R20 ;  /* 0x0000001fff047819 */ /* 0x002fc80000011414 */
[----:B------:R-:W-:-:S05]  /*eac0*/  LEA.HI R4, R4, R20, RZ, 0x3 ;  /* 0x0000001404047211 */ /* 0x000fca00078f18ff */
[C---:B------:R-:W-:Y:S01]  /*ead0*/  IMAD.SHL.U32 R5, R4.reuse, 0x4, RZ ;  /* 0x0000000404057824 */ /* 0x040fe200078e00ff */
[----:B------:R-:W-:-:S04]  /*eae0*/  LOP3.LUT R4, R4, 0xfffffff8, RZ, 0xc0, !PT ;  /* 0xfffffff804047812 */ /* 0x000fc800078ec0ff */
[----:B------:R-:W-:Y:S01]  /*eaf0*/  LOP3.LUT R5, R5, 0xffffffe0, RZ, 0xc0, !PT ;  /* 0xffffffe005057812 */ /* 0x000fe200078ec0ff */
[----:B------:R-:W-:-:S03]  /*eb00*/  IMAD.IADD R20, R20, 0x1, -R4 ;  /* 0x0000000114147824 */ /* 0x000fc600078e0a04 */
[----:B------:R-:W-:-:S07]  /*eb10*/  IADD3 R17, PT, PT, R17, R5, RZ ;  /* 0x0000000511117210 */ /* 0x000fce0007ffe0ff */
.L_x_327:
[----:B------:R-:W-:Y:S05]  /*eb20*/  BSYNC.RECONVERGENT B2 ;  /* 0x0000000000027941 */ /* 0x000fea0003800200 */
.L_x_326:
[----:B------:R-:W-:Y:S01]  /*eb30*/  VIADD R37, R37, 0x2 ;  /* 0x0000000225257836 */ /* 0x000fe20000000000 */
[----:B------:R-:W-:Y:S06]  /*eb40*/  @P0 BRA `(.L_x_331) ;  /* 0xfffffff400ec0947 */ /* 0x000fec000383ffff */
.L_x_325:
[----:B------:R-:W-:Y:S05]  /*eb50*/  BSYNC.RECONVERGENT B1 ;  /* 0x0000000000017941 */ /* 0x000fea0003800200 */
.L_x_324:
[----:B------:R-:W-:Y:S01]  /*eb60*/  VIADD R23, R23, 0x1 ;  /* 0x0000000117177836 */ /* 0x000fe20000000000 */
[----:B------:R-:W-:Y:S01]  /*eb70*/  IADD3 R3, PT, PT, R3, -0x1, RZ ;  /* 0xffffffff03037810 */ /* 0x000fe20007ffe0ff */
[----:B------:R-:W-:-:S03]  /*eb80*/  VIADD R37, R37, 0x1 ;  /* 0x0000000125257836 */ /* 0x000fc60000000000 */
[----:B------:R-:W-:-:S13]  /*eb90*/  ISETP.NE.AND P0, PT, R23, R0, PT ;  /* 0x000000001700720c */ /* 0x000fda0003f05270 */
[----:B------:R-:W-:Y:S05]  /*eba0*/  @P0 BRA `(.L_x_332) ;  /* 0xfffffff400a80947 */ /* 0x000fea000383ffff */
[----:B------:R-:W-:Y:S05]  /*ebb0*/  BSYNC.RECONVERGENT B0 ;  /* 0x0000000000007941 */ /* 0x000fea0003800200 */
.L_x_323:
[----:B------:R-:W-:-:S13]  /*ebc0*/  ISETP.GT.AND P0, PT, R20, RZ, PT ;  /* 0x000000ff1400720c */ /* 0x000fda0003f04270 */
.L_x_322:
[----:B------:R-:W-:Y:S01]  /*ebd0*/  ISETP.GE.AND P2, PT, R0, 0x1, PT ;  /* 0x000000010000780c */ /* 0x000fe20003f46270 */
[----:B------:R-:W-:Y:S01]  /*ebe0*/  BSSY.RECONVERGENT B0, `(.L_x_333) ;  /* 0x00000a4000007945 */ /* 0x000fe20003800200 */
[----:B------:R-:W-:Y:S01]  /*ebf0*/  PLOP3.LUT P1, PT, PT, PT, PT, 0x8, 0x80 ;  /* 0x000000000080781c */ /* 0x000fe20003f2e170 */
[----:B------:R-:W-:-:S10]  /*ec00*/  @P0 VIADD R17, R17, 0x20 ;  /* 0x0000002011110836 */ /* 0x000fd40000000000 */
[----:B------:R-:W-:Y:S05]  /*ec10*/  @!P2 BRA `(.L_x_334) ;  /* 0x000000080080a947 */ /* 0x000fea0003800000 */
[----:B------:R-:W2:Y:S01]  /*ec20*/  LDCU UR4, c[0x0][0x3a0] ;  /* 0x00007400ff0477ac */ /* 0x000ea20008000800 */
[-C--:B------:R-:W-:Y:S01]  /*ec30*/  IMAD R0, R49, R55.reuse, RZ ;  /* 0x0000003731007224 */ /* 0x080fe200078e02ff */
[----:B------:R-:W-:Y:S01]  /*ec40*/  BSSY.RECONVERGENT B1, `(.L_x_335) ;  /* 0x000009c000017945 */ /* 0x000fe20003800200 */
[----:B------:R-:W-:-:S04]  /*ec50*/  IMAD.WIDE.U32 R34, R48, R55, RZ ;  /* 0x0000003730227225 */ /* 0x000fc800078e00ff */
[----:B------:R-:W-:Y:S02]  /*ec60*/  IMAD R0, R19, R48, R0 ;  /* 0x0000003013007224 */ /* 0x000fe400078e0200 */
[----:B------:R-:W-:Y:S02]  /*ec70*/  IMAD.MOV.U32 R23, RZ, RZ, RZ ;  /* 0x000000ffff177224 */ /* 0x000fe400078e00ff */
[----:B------:R-:W-:Y:S02]  /*ec80*/  IMAD.MOV.U32 R20, RZ, RZ, RZ ;  /* 0x000000ffff147224 */ /* 0x000fe400078e00ff */
[----:B------:R-:W-:Y:S02]  /*ec90*/  IMAD.MOV.U32 R37, RZ, RZ, RZ ;  /* 0x000000ffff257224 */ /* 0x000fe400078e00ff */
[----:B------:R-:W-:Y:S01]  /*eca0*/  IMAD.IADD R58, R0, 0x1, R35 ;  /* 0x00000001003a7824 */ /* 0x000fe200078e0223 */
[----:B--2---:R-:W-:-:S07]  /*ecb0*/  MOV R3, UR4 ;  /* 0x0000000400037c02 */ /* 0x004fce0008000f00 */
.L_x_344:
[----:B------:R-:W2:Y:S01]  /*ecc0*/  LDCU UR4, c[0x0][0x3a0] ;  /* 0x00007400ff0477ac */ /* 0x000ea20008000800 */
[----:B------:R-:W-:Y:S01]  /*ecd0*/  IMAD.IADD R4, R54, 0x1, -R23 ;  /* 0x0000000136047824 */ /* 0x000fe200078e0a17 */
[----:B------:R-:W-:Y:S01]  /*ece0*/  BSSY.RECONVERGENT B2, `(.L_x_336) ;  /* 0x000008c000027945 */ /* 0x000fe20003800200 */
[----:B--2---:R-:W-:-:S04]  /*ecf0*/  IMAD.U32 R0, RZ, RZ, UR4 ;  /* 0x00000004ff007e24 */ /* 0x004fc8000f8e00ff */
[----:B------:R-:W-:-:S04]  /*ed00*/  IMAD.IADD R5, R0, 0x1, -R23 ;  /* 0x0000000100057824 */ /* 0x000fc800078e0a17 */
[----:B------:R-:W-:Y:S01]  /*ed10*/  IMAD R4, R4, R5, RZ ;  /* 0x0000000504047224 */ /* 0x000fe200078e02ff */
[----:B------:R-:W-:-:S04]  /*ed20*/  ISETP.GE.AND P0, PT, R5, 0x1, PT ;  /* 0x000000010500780c */ /* 0x000fc80003f06270 */
[----:B------:R-:W-:-:S09]  /*ed30*/  LEA.HI R4, R4, R4, RZ, 0x1 ;  /* 0x0000000404047211 */ /* 0x000fd200078f08ff */
[----:B------:R-:W-:Y:S05]  /*ed40*/  @!P0 BRA `(.L_x_337) ;  /* 0x0000000800148947 */ /* 0x000fea0003800000 */
[----:B------:R-:W-:Y:S02]  /*ed50*/  SHF.R.S32.HI R59, RZ, 0x1, R4 ;  /* 0x00000001ff3b7819 */ /* 0x000fe40000011404 */
[----:B------:R-:W-:-:S07]  /*ed60*/  MOV R38, RZ ;  /* 0x000000ff00267202 */ /* 0x000fce0000000f00 */
.L_x_343:
[----:B------:R-:W2:Y:S01]  /*ed70*/  LDCU UR4, c[0x0][0x3a0] ;  /* 0x00007400ff0477ac */ /* 0x000ea20008000800 */
[C---:B------:R-:W-:Y:S01]  /*ed80*/  IMAD.IADD R4, R38.reuse, 0x1, R23 ;  /* 0x0000000126047824 */ /* 0x040fe200078e0217 */
[----:B------:R-:W-:Y:S01]  /*ed90*/  BSSY.RECONVERGENT B3, `(.L_x_338) ;  /* 0x000007e000037945 */ /* 0x000fe20003800200 */
[----:B------:R-:W-:-:S05]  /*eda0*/  VIADD R38, R38, 0x1 ;  /* 0x0000000126267836 */ /* 0x000fca0000000000 */
[----:B------:R-:W-:Y:S01]  /*edb0*/  ISETP.NE.AND P0, PT, R38, R3, PT ;  /* 0x000000032600720c */ /* 0x000fe20003f05270 */
[----:B--2---:R-:W-:-:S04]  /*edc0*/  IMAD.U32 R0, RZ, RZ, UR4 ;  /* 0x00000004ff007e24 */ /* 0x004fc8000f8e00ff */
[----:B------:R-:W-:-:S05]  /*edd0*/  IMAD.IADD R60, R0, 0x1, -R4 ;  /* 0x00000001003c7824 */ /* 0x000fca00078e0a04 */
[----:B------:R-:W-:-:S13]  /*ede0*/  ISETP.GE.AND P1, PT, R60, 0x2, PT ;  /* 0x000000023c00780c */ /* 0x000fda0003f26270 */
[----:B------:R-:W-:Y:S05]  /*edf0*/  @!P1 BRA `(.L_x_339) ;  /* 0x0000000400dc9947 */ /* 0x000fea0003800000 */
[-C--:B------:R-:W-:Y:S01]  /*ee00*/  ISETP.NE.AND P2, PT, R36, R4.reuse, PT ;  /* 0x000000042400720c */ /* 0x080fe20003f45270 */
[----:B------:R-:W-:Y:S01]  /*ee10*/  BSSY.RECONVERGENT B4, `(.L_x_340) ;  /* 0x000004e000047945 */ /* 0x000fe20003800200 */
[----:B------:R-:W-:-:S04]  /*ee20*/  IADD3 R5, PT, PT, R53, -R4, RZ ;  /* 0x8000000435057210 */ /* 0x000fc80007ffe0ff */
[----:B------:R-:W-:-:S04]  /*ee30*/  LOP3.LUT R6, R5, 0x1, RZ, 0xc0, !PT ;  /* 0x0000000105067812 */ /* 0x000fc800078ec0ff */
[----:B------:R-:W-:-:S03]  /*ee40*/  ISETP.NE.U32.AND P1, PT, R6, 0x1, PT ;  /* 0x000000010600780c */ /* 0x000fc60003f25070 */
[----:B------:R-:W-:Y:S10]  /*ee50*/  @!P2 BRA `(.L_x_341) ;  /* 0x000000040024a947 */ /* 0x000ff40003800000 */
[----:B------:R-:W2:Y:S01]  /*ee60*/  S2R R6, SR_CgaCtaId ;  /* 0x0000000000067919 */ /* 0x000ea20000008800 */
[----:B------:R-:W-:Y:S01]  /*ee70*/  MOV R4, 0x400 ;  /* 0x0000040000047802 */ /* 0x000fe20000000f00 */
[----:B------:R-:W-:Y:S01]  /*ee80*/  IMAD.MOV.U32 R39, RZ, RZ, RZ ;  /* 0x000000ffff277224 */ /* 0x000fe200078e00ff */
[----:B------:R-:W-:Y:S02]  /*ee90*/  LOP3.LUT R61, R5, 0xfffffffe, RZ, 0xc0, !PT ;  /* 0xfffffffe053d7812 */ /* 0x000fe400078ec0ff */
[----:B--2---:R-:W-:-:S07]  /*eea0*/  LEA R62, R6, R4, 0x18 ;  /* 0x00000004063e7211 */ /* 0x004fce00078ec0ff */
.L_x_342:
[C---:B------:R-:W-:Y:S01]  /*eeb0*/  IADD3 R4, PT, PT, R37.reuse, 0x1, R59 ;  /* 0x0000000125047810 */ /* 0x040fe20007ffe03b */
[----:B------:R-:W-:Y:S01]  /*eec0*/  IMAD R6, R37, 0xa0, R52 ;  /* 0x000000a025067824 */ /* 0x000fe200078e0234 */
[----:B------:R-:W2:Y:S01]  /*eed0*/  LDCU.64 UR4, c[0x0][0x3b8] ;  /* 0x00007700ff0477ac */ /* 0x000ea20008000a00 */
[----:B------:R-:W-:Y:S01]  /*eee0*/  VIADD R7, R20, 0x1 ;  /* 0x0000000114077836 */ /* 0x000fe20000000000 */
[----:B------:R-:W-:Y:S01]  /*eef0*/  SHF.R.S32.HI R43, RZ, 0x1f, R20 ;  /* 0x0000001fff2b7819 */ /* 0x000fe20000011414 */
[--C-:B------:R-:W-:Y:S01]  /*ef00*/  IMAD R5, R60, 0x2, R4.reuse ;  /* 0x000000023c057824 */ /* 0x100fe200078e0204 */
[----:B------:R-:W-:Y:S01]  /*ef10*/  LEA R6, R6, R62, 0x3 ;  /* 0x0000003e06067211 */ /* 0x000fe200078e18ff */
[----:B------:R-:W-:Y:S01]  /*ef20*/  IMAD.IADD R4, R60, 0x1, R4 ;  /* 0x000000013c047824 */ /* 0x000fe200078e0204 */
[----:B------:R-:W-:Y:S01]  /*ef30*/  SHF.R.S32.HI R14, RZ, 0x1f, R7 ;  /* 0x0000001fff0e7819 */ /* 0x000fe20000011407 */
[--C-:B------:R-:W-:Y:S01]  /*ef40*/  IMAD R5, R5, 0xa0, R52.reuse ;  /* 0x000000a005057824 */ /* 0x100fe200078e0234 */
[----:B-1----:R-:W-:Y:S01]  /*ef50*/  IADD3 R57, P2, P3, R20, R34, R17 ;  /* 0x0000002214397210 */ /* 0x002fe20007b5e011 */
[----:B------:R-:W-:Y:S01]  /*ef60*/  IMAD R4, R4, 0xa0, R52 ;  /* 0x000000a004047824 */ /* 0x000fe200078e0234 */
[----:B------:R-:W-:Y:S01]  /*ef70*/  LEA.HI R21, R14, R7, RZ, 0x3 ;  /* 0x000000070e157211 */ /* 0x000fe200078f18ff */
[--C-:B------:R-:W-:Y:S01]  /*ef80*/  IMAD R28, R5, 0x8, R62.reuse ;  /* 0x00000008051c7824 */ /* 0x100fe200078e023e */
[----:B------:R-:W-:Y:S01]  /*ef90*/  LDS.64 R14, [R6+0xa00] ;  /* 0x000a0000060e7984 */ /* 0x000fe20000000a00 */
[----:B------:R-:W-:Y:S01]  /*efa0*/  IMAD R30, R4, 0x8, R62 ;  /* 0x00000008041e7824 */ /* 0x000fe200078e023e */
[----:B------:R-:W-:Y:S01]  /*efb0*/  SHF.R.S32.HI R40, RZ, 0x3, R21 ;  /* 0x00000003ff287819 */ /* 0x000fe20000011415 */
[----:B------:R-:W-:Y:S01]  /*efc0*/  IMAD R32, R60, 0x500, R6 ;  /* 0x000005003c207824 */ /* 0x000fe200078e0206 */
[----:B------:R1:W3:Y:S01]  /*efd0*/  LDS.64 R4, [R6+0x500] ;  /* 0x0005000006047984 */ /* 0x0002e20000000a00 */
[----:B------:R-:W-:-:S02]  /*efe0*/  VIADD R39, R39, 0x2 ;  /* 0x0000000227277836 */ /* 0x000fc40000000000 */
[----:B------:R-:W-:Y:S01]  /*eff0*/  VIADD R37, R37, 0x2 ;  /* 0x0000000225257836 */ /* 0x000fe20000000000 */
[----:B------:R-:W4:Y:S01]  /*f000*/  LDS.64 R8, [R28] ;  /* 0x000000001c087984 */ /* 0x000f220000000a00 */
[----:B-1----:R-:W-:-:S03]  /*f010*/  LOP3.LUT R6, R21, 0xfffffff8, RZ, 0xc0, !PT ;  /* 0xfffffff815067812 */ /* 0x002fc600078ec0ff */
[----:B------:R-:W1:Y:S02]  /*f020*/  LDS.64 R10, [R30] ;  /* 0x000000001e0a7984 */ /* 0x000e640000000a00 */
[----:B------:R-:W-:Y:S01]  /*f030*/  IMAD.IADD R41, R7, 0x1, -R6 ;  /* 0x0000000107297824 */ /* 0x000fe200078e0a06 */
[----:B------:R-:W-:Y:S01]  /*f040*/  SHF.R.S32.HI R6, RZ, 0x1f, R17 ;  /* 0x0000001fff067819 */ /* 0x000fe20000011411 */
[----:B------:R-:W5:Y:S01]  /*f050*/  LDS.64 R12, [R32+0x500] ;  /* 0x00050000200c7984 */ /* 0x000f620000000a00 */
[----:B------:R-:W-:Y:S01]  /*f060*/  LEA R7, R40, R17, 0x5 ;  /* 0x0000001128077211 */ /* 0x000fe200078e28ff */
[----:B------:R-:W-:Y:S01]  /*f070*/  VIADD R42, R41, 0x1 ;  /* 0x00000001292a7836 */ /* 0x000fe20000000000 */
[----:B------:R-:W-:Y:S01]  /*f080*/  IADD3.X R21, PT, PT, R43, R58, R6, P2, P3 ;  /* 0x0000003a2b157210 */ /* 0x000fe200017e6406 */
[----:B------:R-:W5:Y:S01]  /*f090*/  LDS.64 R28, [R28+0x500] ;  /* 0x000500001c1c7984 */ /* 0x000f620000000a00 */
[----:B--2---:R-:W-:Y:S02]  /*f0a0*/  LEA R6, P2, R57, UR4, 0x3 ;  /* 0x0000000439067c11 */ /* 0x004fe4000f8418ff */
[----:B------:R-:W-:Y:S01]  /*f0b0*/  PRMT R20, R42, 0x8880, RZ ;  /* 0x000088802a147816 */ /* 0x000fe200000000ff */
[----:B------:R-:W2:Y:S01]  /*f0c0*/  LDS.64 R30, [R30+0x500] ;  /* 0x000500001e1e7984 */ /* 0x000ea20000000a00 */
[----:B------:R-:W-:-:S02]  /*f0d0*/  SHF.R.S32.HI R43, RZ, 0x1f, R7 ;  /* 0x0000001fff2b7819 */ /* 0x000fc40000011407 */
[----:B------:R-:W-:Y:S01]  /*f0e0*/  PRMT R20, R20, 0x7710, RZ ;  /* 0x0000771014147816 */ /* 0x000fe200000000ff */
[----:B------:R-:W2:Y:S01]  /*f0f0*/  LDS.64 R32, [R32+0xa00] ;  /* 0x000a000020207984 */ /* 0x000ea20000000a00 */
[----:B------:R-:W-:Y:S02]  /*f100*/  IADD3 R56, P3, P4, R41, R34, R7 ;  /* 0x0000002229387210 */ /* 0x000fe40007c7e007 */
[----:B------:R-:W-:Y:S02]  /*f110*/  SHF.R.S32.HI R41, RZ, 0x1f, R41 ;  /* 0x0000001fff297819 */ /* 0x000fe40000011429 */
[----:B------:R-:W-:Y:S02]  /*f120*/  LEA.HI.X R7, R57, UR5, R21, 0x3, P2 ;  /* 0x0000000539077c11 */ /* 0x000fe400090f1c15 */
[----:B------:R-:W-:Y:S02]  /*f130*/  SHF.R.U32.HI R21, RZ, 0xc, R20 ;  /* 0x0000000cff157819 */ /* 0x000fe40000011614 */
[----:B------:R-:W-:-:S02]  /*f140*/  IADD3.X R43, PT, PT, R41, R58, R43, P3, P4 ;  /* 0x0000003a292b7210 */ /* 0x000fc40001fe842b */
[----:B------:R-:W-:Y:S01]  /*f150*/  LOP3.LUT R41, R21, 0x7, RZ, 0xc0, !PT ;  /* 0x0000000715297812 */ /* 0x000fe200078ec0ff */
[----:B---3--:R3:W-:Y:S01]  /*f160*/  STG.E.64 desc[UR36][R6.64], R4 ;  /* 0x0000000406007986 */ /* 0x0087e2000c101b24 */
[----:B------:R-:W-:-:S03]  /*f170*/  LEA R20, P2, R56, UR4, 0x3 ;  /* 0x0000000438147c11 */ /* 0x000fc6000f8418ff */
[----:B------:R-:W-:Y:S01]  /*f180*/  IMAD.IADD R41, R42, 0x1, R41 ;  /* 0x000000012a297824 */ /* 0x000fe200078e0229 */
[----:B----4-:R-:W-:Y:S01]  /*f190*/  STG.E.64 desc[UR36][R6.64+0x40], R8 ;  /* 0x0000400806007986 */ /* 0x010fe2000c101b24 */
[----:B------:R-:W-:Y:S02]  /*f1a0*/  LEA.HI.X R21, R56, UR5, R43, 0x3, P2 ;  /* 0x0000000538157c11 */ /* 0x000fe400090f1c2b */
[----:B------:R-:W-:Y:S01]  /*f1b0*/  ISETP.NE.AND P2, PT, R39, R61, PT ;  /* 0x0000003d2700720c */ /* 0x000fe20003f45270 */
[----:B-1----:R-:W-:Y:S01]  /*f1c0*/  STG.E.64 desc[UR36][R6.64+0x80], R10 ;  /* 0x0000800a06007986 */ /* 0x002fe2000c101b24 */
[----:B---3--:R-:W-:-:S03]  /*f1d0*/  PRMT R4, R41, 0x8880, RZ ;  /* 0x0000888029047816 */ /* 0x008fc600000000ff */
[----:B-----5:R-:W-:Y:S01]  /*f1e0*/  STG.E.64 desc[UR36][R6.64+0xc0], R12 ;  /* 0x0000c00c06007986 */ /* 0x020fe2000c101b24 */
[----:B------:R-:W-:Y:S02]  /*f1f0*/  LOP3.LUT R41, R41, 0xf8, RZ, 0xc0, !PT ;  /* 0x000000f829297812 */ /* 0x000fe400078ec0ff */
[----:B------:R-:W-:Y:S01]  /*f200*/  SHF.R.S32.HI R4, RZ, 0x3, R4 ;  /* 0x00000003ff047819 */ /* 0x000fe20000011404 */
[----:B------:R-:W-:Y:S02]  /*f210*/  STG.E.64 desc[UR36][R20.64], R14 ;  /* 0x0000000e14007986 */ /* 0x000fe4000c101b24 */
[----:B------:R-:W-:Y:S01]  /*f220*/  IMAD.MOV R5, RZ, RZ, -R41 ;  /* 0x000000ffff057224 */ /* 0x000fe200078e0a29 */
[----:B------:R-:W-:Y:S01]  /*f230*/  PRMT R4, R4, 0x9910, RZ ;  /* 0x0000991004047816 */ /* 0x000fe200000000ff */
[----:B------:R-:W-:Y:S03]  /*f240*/  STG.E.64 desc[UR36][R20.64+0x40], R28 ;  /* 0x0000401c14007986 */ /* 0x000fe6000c101b24 */
[----:B------:R-:W-:Y:S01]  /*f250*/  PRMT R5, R5, 0x7710, RZ ;  /* 0x0000771005057816 */ /* 0x000fe200000000ff */
[----:B--2---:R-:W-:Y:S01]  /*f260*/  STG.E.64 desc[UR36][R20.64+0x80], R30 ;  /* 0x0000801e14007986 */ /* 0x004fe2000c101b24 */
[----:B------:R-:W-:-:S03]  /*f270*/  IADD3 R4, PT, PT, R40, R4, RZ ;  /* 0x0000000428047210 */ /* 0x000fc60007ffe0ff */
[----:B------:R-:W-:Y:S01]  /*f280*/  IMAD.IADD R42, R42, 0x1, R5 ;  /* 0x000000012a2a7824 */ /* 0x000fe200078e0205 */
[----:B------:R1:W-:Y:S01]  /*f290*/  STG.E.64 desc[UR36][R20.64+0xc0], R32 ;  /* 0x0000c02014007986 */ /* 0x0003e2000c101b24 */
[----:B------:R-:W-:-:S03]  /*f2a0*/  IMAD R17, R4, 0x20, R17 ;  /* 0x0000002004117824 */ /* 0x000fc600078e0211 */
[----:B------:R-:W-:-:S04]  /*f2b0*/  LOP3.LUT R42, R42, 0xffff, RZ, 0xc0, !PT ;  /* 0x0000ffff2a2a7812 */ /* 0x000fc800078ec0ff */
[----:B------:R-:W-:-:S05]  /*f2c0*/  PRMT R42, R42, 0x8880, RZ ;  /* 0x000088802a2a7816 */ /* 0x000fca00000000ff */
[----:B-1----:R-:W-:Y:S01]  /*f2d0*/  IMAD.MOV.U32 R20, RZ, RZ, R42 ;  /* 0x000000ffff147224 */ /* 0x002fe200078e002a */
[----:B------:R-:W-:Y:S06]  /*f2e0*/  @P2 BRA `(.L_x_342) ;  /* 0xfffffff800f02947 */ /* 0x000fec000383ffff */
.L_x_341:
[----:B------:R-:W-:Y:S05]  /*f2f0*/  BSYNC.RECONVERGENT B4 ;  /* 0x0000000000047941 */ /* 0x000fea0003800200 */
.L_x_340:
[----:B------:R-:W-:Y:S05]  /*f300*/  @P1 BRA `(.L_x_339) ;  /* 0x0000000000981947 */ /* 0x000fea0003800000 */
[----:B------:R-:W2:Y:S01]  /*f310*/  S2UR UR5, SR_CgaCtaId ;  /* 0x00000000000579c3 */ /* 0x000ea20000008800 */
[C---:B------:R-:W-:Y:S01]  /*f320*/  VIADD R14, R37.reuse, 0x1 ;  /* 0x00000001250e7836 */ /* 0x040fe20000000000 */
[----:B------:R-:W-:Y:S01]  /*f330*/  UMOV UR4, 0x400 ;  /* 0x0000040000047882 */ /* 0x000fe20000000000 */
[----:B------:R-:W-:Y:S01]  /*f340*/  IMAD R6, R37, 0xa0, R52 ;  /* 0x000000a025067824 */ /* 0x000fe200078e0234 */
[----:B------:R-:W-:Y:S01]  /*f350*/  SHF.R.S32.HI R7, RZ, 0x1f, R20 ;  /* 0x0000001fff077819 */ /* 0x000fe20000011414 */
[----:B------:R-:W-:Y:S01]  /*f360*/  IMAD.MOV.U32 R37, RZ, RZ, R14 ;  /* 0x000000ffff257224 */ /* 0x000fe200078e000e */
[----:B------:R-:W-:Y:S02]  /*f370*/  IADD3 R4, PT, PT, R59, R14, RZ ;  /* 0x0000000e3b047210 */ /* 0x000fe40007ffe0ff */
[C---:B------:R-:W-:Y:S01]  /*f380*/  IADD3 R15, P1, P2, R20.reuse, R34, R17 ;  /* 0x00000022140f7210 */ /* 0x040fe20007a3e011 */
[----:B------:R-:W-:Y:S02]  /*f390*/  VIADD R20, R20, 0x1 ;  /* 0x0000000114147836 */ /* 0x000fe40000000000 */
[----:B------:R-:W-:-:S02]  /*f3a0*/  IMAD R5, R60, 0x2, R4 ;  /* 0x000000023c057824 */ /* 0x000fc400078e0204 */
[----:B------:R-:W-:Y:S02]  /*f3b0*/  IMAD.IADD R4, R60, 0x1, R4 ;  /* 0x000000013c047824 */ /* 0x000fe400078e0204 */
[--C-:B------:R-:W-:Y:S02]  /*f3c0*/  IMAD R5, R5, 0xa0, R52.reuse ;  /* 0x000000a005057824 */ /* 0x100fe400078e0234 */
[----:B------:R-:W-:Y:S01]  /*f3d0*/  IMAD R4, R4, 0xa0, R52 ;  /* 0x000000a004047824 */ /* 0x000fe200078e0234 */
[----:B--2---:R-:W-:-:S06]  /*f3e0*/  ULEA UR4, UR5, UR4, 0x18 ;  /* 0x0000000405047291 */ /* 0x004fcc000f8ec0ff */
[----:B------:R-:W-:Y:S02]  /*f3f0*/  LEA R6, R6, UR4, 0x3 ;  /* 0x0000000406067c11 */ /* 0x000fe4000f8e18ff */
[----:B------:R-:W-:Y:S02]  /*f400*/  LEA R8, R5, UR4, 0x3 ;  /* 0x0000000405087c11 */ /* 0x000fe4000f8e18ff */
[----:B------:R-:W-:Y:S01]  /*f410*/  LEA R10, R4, UR4, 0x3 ;  /* 0x00000004040a7c11 */ /* 0x000fe2000f8e18ff */
[----:B------:R-:W-:Y:S01]  /*f420*/  IMAD R12, R60, 0x500, R6 ;  /* 0x000005003c0c7824 */ /* 0x000fe200078e0206 */
[----:B------:R2:W3:Y:S01]  /*f430*/  LDS.64 R4, [R6+0x500] ;  /* 0x0005000006047984 */ /* 0x0004e20000000a00 */
[----:B------:R-:W4:Y:S03]  /*f440*/  LDCU.64 UR4, c[0x0][0x3b8] ;  /* 0x00007700ff0477ac */ /* 0x000f260008000a00 */
[----:B------:R-:W5:Y:S04]  /*f450*/  LDS.64 R8, [R8] ;  /* 0x0000000008087984 */ /* 0x000f680000000a00 */
[----:B------:R-:W1:Y:S01]  /*f460*/  LDS.64 R10, [R10] ;  /* 0x000000000a0a7984 */ /* 0x000e620000000a00 */
[----:B--2---:R-:W-:-:S03]  /*f470*/  SHF.R.S32.HI R6, RZ, 0x1f, R17 ;  /* 0x0000001fff067819 */ /* 0x004fc60000011411 */
[----:B------:R-:W2:Y:S01]  /*f480*/  LDS.64 R12, [R12+0x500] ;  /* 0x000500000c0c7984 */ /* 0x000ea20000000a00 */
[----:B------:R-:W-:Y:S02]  /*f490*/  IADD3.X R7, PT, PT, R7, R58, R6, P1, P2 ;  /* 0x0000003a07077210 */ /* 0x000fe40000fe4406 */
[----:B----4-:R-:W-:-:S04]  /*f4a0*/  LEA R6, P1, R15, UR4, 0x3 ;  /* 0x000000040f067c11 */ /* 0x010fc8000f8218ff */
[----:B------:R-:W-:-:S05]  /*f4b0*/  LEA.HI.X R7, R15, UR5, R7, 0x3, P1 ;  /* 0x000000050f077c11 */ /* 0x000fca00088f1c07 */
[----:B---3--:R3:W-:Y:S04]  /*f4c0*/  STG.E.64 desc[UR36][R6.64], R4 ;  /* 0x0000000406007986 */ /* 0x0087e8000c101b24 */
[----:B-----5:R4:W-:Y:S04]  /*f4d0*/  STG.E.64 desc[UR36][R6.64+0x40], R8 ;  /* 0x0000400806007986 */ /* 0x0209e8000c101b24 */
[----:B-1----:R4:W-:Y:S04]  /*f4e0*/  STG.E.64 desc[UR36][R6.64+0x80], R10 ;  /* 0x0000800a06007986 */ /* 0x0029e8000c101b24 */
[----:B--2---:R4:W-:Y:S01]  /*f4f0*/  STG.E.64 desc[UR36][R6.64+0xc0], R12 ;  /* 0x0000c00c06007986 */ /* 0x0049e2000c101b24 */
[----:B---3--:R-:W-:-:S04]  /*f500*/  SHF.R.S32.HI R4, RZ, 0x1f, R20 ;  /* 0x0000001fff047819 */ /* 0x008fc80000011414 */
[----:B------:R-:W-:-:S05]  /*f510*/  LEA.HI R4, R4, R20, RZ, 0x3 ;  /* 0x0000001404047211 */ /* 0x000fca00078f18ff */
[C---:B------:R-:W-:Y:S01]  /*f520*/  IMAD.SHL.U32 R5, R4.reuse, 0x4, RZ ;  /* 0x0000000404057824 */ /* 0x040fe200078e00ff */
[----:B------:R-:W-:-:S04]  /*f530*/  LOP3.LUT R4, R4, 0xfffffff8, RZ, 0xc0, !PT ;  /* 0xfffffff804047812 */ /* 0x000fc800078ec0ff */
[----:B------:R-:W-:Y:S02]  /*f540*/  LOP3.LUT R5, R5, 0xffffffe0, RZ, 0xc0, !PT ;  /* 0xffffffe005057812 */ /* 0x000fe400078ec0ff */
[----:B------:R-:W-:-:S03]  /*f550*/  IADD3 R20, PT, PT, R20, -R4, RZ ;  /* 0x8000000414147210 */ /* 0x000fc60007ffe0ff */
[----:B----4-:R-:W-:-:S07]  /*f560*/  IMAD.IADD R17, R17, 0x1, R5 ;  /* 0x0000000111117824 */ /* 0x010fce00078e0205 */
.L_x_339:
[----:B------:R-:W-:Y:S05]  /*f570*/  BSYNC.RECONVERGENT B3 ;  /* 0x0000000000037941 */ /* 0x000fea0003800200 */
.L_x_338:
[----:B------:R-:W-:Y:S01]  /*f580*/  VIADD R37, R37, 0x2 ;  /* 0x0000000225257836 */ /* 0x000fe20000000000 */
[----:B------:R-:W-:Y:S06]  /*f590*/  @P0 BRA `(.L_x_343) ;  /* 0xfffffff400f40947 */ /* 0x000fec000383ffff */
.L_x_337:
[----:B------:R-:W-:Y:S05]  /*f5a0*/  BSYNC.RECONVERGENT B2 ;  /* 0x0000000000027941 */ /* 0x000fea0003800200 */
.L_x_336:
[----:B------:R-:W-:Y:S01]  /*f5b0*/  VIADD R23, R23, 0x1 ;  /* 0x0000000117177836 */ /* 0x000fe20000000000 */
[----:B------:R-:W-:Y:S01]  /*f5c0*/  IADD3 R37, PT, PT, R37, 0x1, RZ ;  /* 0x0000000125257810 */ /* 0x000fe20007ffe0ff */
[----:B------:R-:W-:-:S03]  /*f5d0*/  VIADD R3, R3, 0xffffffff ;  /* 0xffffffff03037836 */ /* 0x000fc60000000000 */
[----:B------:R-:W-:-:S13]  /*f5e0*/  ISETP.NE.AND P0, PT, R23, R0, PT ;  /* 0x000000001700720c */ /* 0x000fda0003f05270 */
[----:B------:R-:W-:Y:S05]  /*f5f0*/  @P0 BRA `(.L_x_344) ;  /* 0xfffffff400b00947 */ /* 0x000fea000383ffff */
[----:B------:R-:W-:Y:S05]  /*f600*/  BSYNC.RECONVERGENT B1 ;  /* 0x0000000000017941 */ /* 0x000fea0003800200 */
.L_x_335:
[----:B------:R-:W-:-:S13]  /*f610*/  ISETP.GT.AND P1, PT, R20, RZ, PT ;  /* 0x000000ff1400720c */ /* 0x000fda0003f24270 */
.L_x_334:
[----:B------:R-:W-:Y:S05]  /*f620*/  BSYNC.RECONVERGENT B0 ;  /* 0x0000000000007941 */ /* 0x000fea0003800200 */
.L_x_333:
[C---:B------:R-:W-:Y:S01]  /*f630*/  ISETP.GE.AND P2, PT, R0.reuse, 0x2, PT ;  /* 0x000000020000780c */ /* 0x040fe20003f46270 */
[----:B------:R-:W-:Y:S01]  /*f640*/  BSSY.RECONVERGENT B0, `(.L_x_345) ;  /* 0x00000ac000007945 */ /* 0x000fe20003800200 */
[----:B------:R-:W-:Y:S01]  /*f650*/  PLOP3.LUT P0, PT, PT, PT, PT, 0x8, 0x80 ;  /* 0x000000000080781c */ /* 0x000fe20003f0e170 */
[----:B------:R-:W-:Y:S02]  /*f660*/  VIADD R40, R0, 0xfffffffd ;  /* 0xfffffffd00287836 */ /* 0x000fe40000000000 */
[----:B------:R-:W-:-:S08]  /*f670*/  @P1 VIADD R17, R17, 0x20 ;  /* 0x0000002011111836 */ /* 0x000fd00000000000 */
[----:B------:R-:W-:Y:S05]  /*f680*/  @!P2 BRA `(.L_x_346) ;  /* 0x00000008009ca947 */ /* 0x000fea0003800000 */
[-C--:B------:R-:W-:Y:S01]  /*f690*/  IMAD R0, R49, R55.reuse, RZ ;  /* 0x0000003731007224 */ /* 0x080fe200078e02ff */
[----:B------:R-:W-:Y:S01]  /*f6a0*/  BSSY.RECONVERGENT B1, `(.L_x_347) ;  /* 0x00000a4000017945 */ /* 0x000fe20003800200 */
[----:B------:R-:W-:Y:S01]  /*f6b0*/  IMAD.WIDE.U32 R4, R48, R55, RZ ;  /* 0x0000003730047225 */ /* 0x000fe200078e00ff */
[----:B------:R-:W-:-:S03]  /*f6c0*/  MOV R23, 0xffffffff ;  /* 0xffffffff00177802 */ /* 0x000fc60000000f00 */
[----:B------:R-:W-:Y:S02]  /*f6d0*/  IMAD R0, R19, R48, R0 ;  /* 0x0000003013007224 */ /* 0x000fe400078e0200 */
[----:B------:R-:W-:Y:S02]  /*f6e0*/  IMAD.MOV.U32 R3, RZ, RZ, 0x1 ;  /* 0x00000001ff037424 */ /* 0x000fe400078e00ff */
[----:B------:R-:W-:Y:S01]  /*f6f0*/  IMAD.MOV.U32 R28, RZ, RZ, RZ ;  /* 0x000000ffff1c7224 */ /* 0x000fe200078e00ff */
[----:B------:R-:W-:Y:S01]  /*f700*/  IADD3 R58, PT, PT, R0, R5, RZ ;  /* 0x00000005003a7210 */ /* 0x000fe20007ffe0ff */
[----:B------:R-:W-:Y:S02]  /*f710*/  IMAD.MOV.U32 R34, RZ, RZ, R53 ;  /* 0x000000ffff227224 */ /* 0x000fe400078e0035 */
[----:B------:R-:W-:Y:S02]  /*f720*/  IMAD.MOV.U32 R6, RZ, RZ, RZ ;  /* 0x000000ffff067224 */ /* 0x000fe400078e00ff */
[----:B------:R-:W-:-:S07]  /*f730*/  IMAD.MOV.U32 R35, RZ, RZ, RZ ;  /* 0x000000ffff237224 */ /* 0x000fce00078e00ff */
.L_x_356:
[----:B------:R-:W2:Y:S01]  /*f740*/  LDC R61, c[0x0][0x3a0] ;  /* 0x0000e800ff3d7b82 */ /* 0x000ea20000000800 */
[--C-:B------:R-:W-:Y:S01]  /*f750*/  IMAD.IADD R0, R54, 0x1, -R3.reuse ;  /* 0x0000000136007824 */ /* 0x100fe200078e0a03 */
[----:B------:R-:W-:Y:S01]  /*f760*/  BSSY.RECONVERGENT B2, `(.L_x_348) ;  /* 0x000008c000027945 */ /* 0x000fe20003800200 */
[----:B------:R-:W-:Y:S01]  /*f770*/  IADD3 R37, PT, PT, R23, R6, R54 ;  /* 0x0000000617257210 */ /* 0x000fe20007ffe036 */
[--C-:B------:R-:W-:Y:S02]  /*f780*/  IMAD.MOV.U32 R59, RZ, RZ, R3.reuse ;  /* 0x000000ffff3b7224 */ /* 0x100fe400078e0003 */
[----:B--2---:R-:W-:-:S04]  /*f790*/  IMAD.IADD R7, R61, 0x1, -R3 ;  /* 0x000000013d077824 */ /* 0x004fc800078e0a03 */
[----:B------:R-:W-:Y:S01]  /*f7a0*/  IMAD R0, R0, R7, RZ ;  /* 0x0000000700007224 */ /* 0x000fe200078e02ff */
[----:B------:R-:W-:-:S04]  /*f7b0*/  ISETP.GE.AND P0, PT, R7, 0x1, PT ;  /* 0x000000010700780c */ /* 0x000fc80003f06270 */
[----:B------:R-:W-:-:S09]  /*f7c0*/  LEA.HI R0, R0, R0, RZ, 0x1 ;  /* 0x0000000000007211 */ /* 0x000fd200078f08ff */
[----:B------:R-:W-:Y:S05]  /*f7d0*/  @!P0 BRA `(.L_x_349) ;  /* 0x0000000800108947 */ /* 0x000fea0003800000 */
[----:B------:R-:W-:Y:S01]  /*f7e0*/  IMAD.IADD R61, R23, 0x1, R61 ;  /* 0x00000001173d7824 */ /* 0x000fe200078e023d */
[----:B------:R-:W-:Y:S02]  /*f7f0*/  SHF.R.S32.HI R60, RZ, 0x1, R0 ;  /* 0x00000001ff3c7819 */ /* 0x000fe40000011400 */
[----:B------:R-:W-:Y:S01]  /*f800*/  MOV R0, RZ ;  /* 0x000000ff00007202 */ /* 0x000fe20000000f00 */
[----:B------:R-:W-:-:S07]  /*f810*/  VIADD R62, R61, 0x1 ;  /* 0x000000013d3e7836 */ /* 0x000fce0000000000 */
.L_x_355:
[----:B------:R-:W-:Y:S01]  /*f820*/  IMAD.IADD R6, R61, 0x1, -R0 ;  /* 0x000000013d067824 */ /* 0x000fe200078e0a00 */
[----:B------:R-:W-:Y:S01]  /*f830*/  BSSY.RECONVERGENT B3, `(.L_x_350) ;  /* 0x000007b000037945 */ /* 0x000fe20003800200 */
[----:B------:R-:W-:-:S03]  /*f840*/  VIADD R37, R37, 0x2 ;  /* 0x0000000225257836 */ /* 0x000fc60000000000 */
[----:B------:R-:W-:-:S13]  /*f850*/  ISETP.GE.AND P0, PT, R6, 0x2, PT ;  /* 0x000000020600780c */ /* 0x000fda0003f06270 */
[----:B------:R-:W-:Y:S05]  /*f860*/  @!P0 BRA `(.L_x_351) ;  /* 0x0000000400dc8947 */ /* 0x000fea0003800000 */
[----:B------:R-:W-:Y:S01]  /*f870*/  IMAD.IADD R6, R0, 0x1, R35 ;  /* 0x0000000100067824 */ /* 0x000fe200078e0223 */
[----:B------:R-:W-:Y:S01]  /*f880*/  BSSY.RECONVERGENT B4, `(.L_x_352) ;  /* 0x000004f000047945 */ /* 0x000fe20003800200 */
[----:B------:R-:W-:-:S03]  /*f890*/  IMAD R63, R3, 0x2, R0 ;  /* 0x00000002033f7824 */ /* 0x000fc600078e0200 */
[-C--:B------:R-:W-:Y:S02]  /*f8a0*/  ISETP.NE.AND P1, PT, R40, R6.reuse, PT ;  /* 0x000000062800720c */ /* 0x080fe40003f25270 */
        /* <DEDUP_REMOVED lines=9> */
.L_x_354:
[----:B------:R-:W-:Y:S01]  /*f940*/  IMAD.IADD R6, R60, 0x1, R37 ;  /* 0x000000013c067824 */ /* 0x000fe200078e0225 */
[----:B------:R-:W2:Y:S01]  /*f950*/  LDCU.64 UR4, c[0x0][0x3b8] ;  /* 0x00007700ff0477ac */ /* 0x000ea20008000a00 */
[----:B------:R-:W-:Y:S01]  /*f960*/  IMAD R8, R37, 0xa0, R52 ;  /* 0x000000a025087824 */ /* 0x000fe200078e0234 */
[----:B------:R-:W-:Y:S01]  /*f970*/  SHF.R.S32.HI R43, RZ, 0x1f, R28 ;  /* 0x0000001fff2b7819 */ /* 0x000fe2000001141c */
[----:B------:R-:W-:Y:S01]  /*f980*/  IMAD R7, R54, 0x2, R6 ;  /* 0x0000000236077824 */ /* 0x000fe200078e0206 */
[----:B------:R-:W-:Y:S01]  /*f990*/  IADD3 R6, PT, PT, R62, R6, RZ ;  /* 0x000000063e067210 */ /* 0x000fe20007ffe0ff */
[C---:B------:R-:W-:Y:S01]  /*f9a0*/  VIADD R9, R28.reuse, 0x1 ;  /* 0x000000011c097836 */ /* 0x040fe20000000000 */
[----:B-1----:R-:W-:Y:S01]  /*f9b0*/  IADD3 R57, P1, P2, R28, R4, R17 ;  /* 0x000000041c397210 */ /* 0x002fe20007a3e011 */
[----:B------:R-:W-:Y:S01]  /*f9c0*/  IMAD.IADD R7, R7, 0x1, -R63 ;  /* 0x0000000107077824 */ /* 0x000fe200078e0a3f */
[----:B------:R-:W-:Y:S01]  /*f9d0*/  IADD3 R37, PT, PT, R37, 0x2, RZ ;  /* 0x0000000225257810 */ /* 0x000fe20007ffe0ff */
[--C-:B------:R-:W-:Y:S01]  /*f9e0*/  IMAD R6, R6, 0xa0, R52.reuse ;  /* 0x000000a006067824 */ /* 0x100fe200078e0234 */
[----:B------:R-:W-:Y:S01]  /*f9f0*/  SHF.R.S32.HI R20, RZ, 0x1f, R9 ;  /* 0x0000001fff147819 */ /* 0x000fe20000011409 */
[----:B------:R-:W-:-:S02]  /*fa00*/  IMAD R7, R7, 0xa0, R52 ;  /* 0x000000a007077824 */ /* 0x000fc400078e0234 */
[--C-:B------:R-:W-:Y:S01]  /*fa10*/  IMAD R8, R8, 0x8, R65.reuse ;  /* 0x0000000808087824 */ /* 0x100fe200078e0241 */
[----:B------:R-:W-:Y:S01]  /*fa20*/  LEA.HI R29, R20, R9, RZ, 0x3 ;  /* 0x00000009141d7211 */ /* 0x000fe200078f18ff */
[----:B------:R-:W-:Y:S01]  /*fa30*/  IMAD R32, R6, 0x8, R65 ;  /* 0x0000000806207824 */ /* 0x000fe200078e0241 */
[----:B------:R-:W-:Y:S01]  /*fa40*/  LEA R30, R7, R65, 0x3 ;  /* 0x00000041071e7211 */ /* 0x000fe200078e18ff */
[----:B------:R-:W-:Y:S01]  /*fa50*/  VIADD R38, R38, 0x2 ;  /* 0x0000000226267836 */ /* 0x000fe20000000000 */
[----:B------:R-:W1:Y:S01]  /*fa60*/  LDS.64 R6, [R8] ;  /* 0x0000000008067984 */ /* 0x000e620000000a00 */
[----:B------:R-:W-:-:S03]  /*fa70*/  SHF.R.S32.HI R39, RZ, 0x3, R29 ;  /* 0x00000003ff277819 */ /* 0x000fc6000001141d */
[----:B------:R3:W-:Y:S04]  /*fa80*/  LDS.64 R20, [R8+0x500] ;  /* 0x0005000008147984 */ /* 0x0007e80000000a00 */
[----:B------:R-:W4:Y:S01]  /*fa90*/  LDS.64 R12, [R32] ;  /* 0x00000000200c7984 */ /* 0x000f220000000a00 */
[----:B---3--:R-:W-:-:S03]  /*faa0*/  LOP3.LUT R8, R29, 0xfffffff8, RZ, 0xc0, !PT ;  /* 0xfffffff81d087812 */ /* 0x008fc600078ec0ff */
[----:B------:R-:W3:Y:S02]  /*fab0*/  LDS.64 R10, [R30] ;  /* 0x000000001e0a7984 */ /* 0x000ee40000000a00 */
[----:B------:R-:W-:Y:S01]  /*fac0*/  IMAD.IADD R41, R9, 0x1, -R8 ;  /* 0x0000000109297824 */ /* 0x000fe200078e0a08 */
[--C-:B------:R-:W-:Y:S01]  /*fad0*/  SHF.R.S32.HI R8, RZ, 0x1f, R17.reuse ;  /* 0x0000001fff087819 */ /* 0x100fe20000011411 */
[----:B------:R-:W-:Y:S01]  /*fae0*/  IMAD R9, R39, 0x20, R17 ;  /* 0x0000002027097824 */ /* 0x000fe200078e0211 */
[----:B------:R-:W5:Y:S01]  /*faf0*/  LDS.64 R14, [R30+-0x500] ;  /* 0xfffb00001e0e7984 */ /* 0x000f620000000a00 */
        /* <DEDUP_REMOVED lines=8> */
[----:B------:R-:W-:Y:S02]  /*fb80*/  IADD3 R56, P2, P3, R41, R4, R9 ;  /* 0x0000000429387210 */ /* 0x000fe40007b5e009 */
[----:B------:R-:W-:Y:S02]  /*fb90*/  SHF.R.S32.HI R41, RZ, 0x1f, R41 ;  /* 0x0000001fff297819 */ /* 0x000fe40000011429 */
[----:B------:R-:W-:Y:S02]  /*fba0*/  LEA.HI.X R9, R57, UR5, R29, 0x3, P1 ;  /* 0x0000000539097c11 */ /* 0x000fe400088f1c1d */
[----:B------:R-:W-:-:S02]  /*fbb0*/  SHF.R.U32.HI R29, RZ, 0xc, R28 ;  /* 0x0000000cff1d7819 */ /* 0x000fc4000001161c */
[----:B------:R-:W-:Y:S01]  /*fbc0*/  IADD3.X R43, PT, PT, R41, R58, R43, P2, P3 ;  /* 0x0000003a292b7210 */ /* 0x000fe200017e642b */
[----:B-1----:R1:W-:Y:S01]  /*fbd0*/  STG.E.64 desc[UR36][R8.64], R6 ;  /* 0x0000000608007986 */ /* 0x0023e2000c101b24 */
[----:B------:R-:W-:Y:S02]  /*fbe0*/  LOP3.LUT R41, R29, 0x7, RZ, 0xc0, !PT ;  /* 0x000000071d297812 */ /* 0x000fe400078ec0ff */
[----:B------:R-:W-:-:S03]  /*fbf0*/  LEA R28, P1, R56, UR4, 0x3 ;  /* 0x00000004381c7c11 */ /* 0x000fc6000f8218ff */
[----:B------:R-:W-:Y:S01]  /*fc00*/  IMAD.IADD R41, R42, 0x1, R41 ;  /* 0x000000012a297824 */ /* 0x000fe200078e0229 */
[----:B------:R-:W-:Y:S01]  /*fc10*/  LEA.HI.X R29, R56, UR5, R43, 0x3, P1 ;  /* 0x00000005381d7c11 */ /* 0x000fe200088f1c2b */
[----:B----4-:R-:W-:Y:S01]  /*fc20*/  STG.E.64 desc[UR36][R8.64+0x80], R12 ;  /* 0x0000800c08007986 */ /* 0x010fe2000c101b24 */
[----:B------:R-:W-:-:S03]  /*fc30*/  ISETP.NE.AND P1, PT, R38, R64, PT ;  /* 0x000000402600720c */ /* 0x000fc60003f25270 */
[----:B---3--:R-:W-:Y:S01]  /*fc40*/  STG.E.64 desc[UR36][R8.64+0x40], R10 ;  /* 0x0000400a08007986 */ /* 0x008fe2000c101b24 */
[C---:B-1----:R-:W-:Y:S02]  /*fc50*/  PRMT R6, R41.reuse, 0x8880, RZ ;  /* 0x0000888029067816 */ /* 0x042fe400000000ff */
[----:B------:R-:W-:Y:S02]  /*fc60*/  LOP3.LUT R41, R41, 0xf8, RZ, 0xc0, !PT ;  /* 0x000000f829297812 */ /* 0x000fe400078ec0ff */
[----:B------:R-:W-:Y:S01]  /*fc70*/  SHF.R.S32.HI R6, RZ, 0x3, R6 ;  /* 0x00000003ff067819 */ /* 0x000fe20000011406 */
[----:B-----5:R-:W-:Y:S01]  /*fc80*/  STG.E.64 desc[UR36][R8.64+0xc0], R14 ;  /* 0x0000c00e08007986 */ /* 0x020fe2000c101b24 */
[----:B------:R-:W-:Y:S02]  /*fc90*/  IADD3 R7, PT, PT, RZ, -R41, RZ ;  /* 0x80000029ff077210 */ /* 0x000fe40007ffe0ff */
[----:B------:R-:W-:Y:S01]  /*fca0*/  PRMT R6, R6, 0x9910, RZ ;  /* 0x0000991006067816 */ /* 0x000fe200000000ff */
[----:B------:R-:W-:Y:S01]  /*fcb0*/  STG.E.64 desc[UR36][R28.64+0xc0], R10 ;  /* 0x0000c00a1c007986 */ /* 0x000fe2000c101b24 */
[----:B------:R-:W-:-:S03]  /*fcc0*/  PRMT R7, R7, 0x7710, RZ ;  /* 0x0000771007077816 */ /* 0x000fc600000000ff */
[----:B------:R-:W-:Y:S01]  /*fcd0*/  IMAD.IADD R6, R39, 0x1, R6 ;  /* 0x0000000127067824 */ /* 0x000fe200078e0206 */
[----:B------:R-:W-:Y:S01]  /*fce0*/  STG.E.64 desc[UR36][R28.64], R20 ;  /* 0x000000141c007986 */ /* 0x000fe2000c101b24 */
[----:B------:R-:W-:Y:S02]  /*fcf0*/  IMAD.IADD R42, R42, 0x1, R7 ;  /* 0x000000012a2a7824 */ /* 0x000fe400078e0207 */
[----:B------:R-:W-:Y:S01]  /*fd00*/  IMAD R17, R6, 0x20, R17 ;  /* 0x0000002006117824 */ /* 0x000fe200078e0211 */
[----:B--2---:R-:W-:Y:S02]  /*fd10*/  STG.E.64 desc[UR36][R28.64+0x80], R32 ;  /* 0x000080201c007986 */ /* 0x004fe4000c101b24 */
[----:B------:R-:W-:Y:S02]  /*fd20*/  LOP3.LUT R42, R42, 0xffff, RZ, 0xc0, !PT ;  /* 0x0000ffff2a2a7812 */ /* 0x000fe400078ec0ff */
[----:B------:R1:W-:Y:S02]  /*fd30*/  STG.E.64 desc[UR36][R28.64+0x40], R30 ;  /* 0x0000401e1c007986 */ /* 0x0003e4000c101b24 */
[----:B------:R-:W-:-:S05]  /*fd40*/  PRMT R42, R42, 0x8880, RZ ;  /* 0x000088802a2a7816 */ /* 0x000fca00000000ff */
[----:B-1----:R-:W-:Y:S01]  /*fd50*/  IMAD.MOV.U32 R28, RZ, RZ, R42 ;  /* 0x000000ffff1c7224 */ /* 0x002fe200078e002a */
[----:B------:R-:W-:Y:S06]  /*fd60*/  @P1 BRA `(.L_x_354) ;  /* 0xfffffff800f41947 */ /* 0x000fec000383ffff */
.L_x_353:
[----:B------:R-:W-:Y:S05]  /*fd70*/  BSYNC.RECONVERGENT B4 ;  /* 0x0000000000047941 */ /* 0x000fea0003800200 */
.L_x_352:
[----:B------:R-:W-:Y:S05]  /*fd80*/  @P0 BRA `(.L_x_351) ;  /* 0x0000000000940947 */ /* 0x000fea0003800000 */
[----:B------:R-:W2:Y:S01]  /*fd90*/  S2UR UR5, SR_CgaCtaId ;  /* 0x00000000000579c3 */ /* 0x000ea20000008800 */
[----:B------:R-:W-:Y:S01]  /*fda0*/  IMAD.IADD R6, R60, 0x1, R37 ;  /* 0x000000013c067824 */ /* 0x000fe200078e0225 */
[----:B------:R-:W-:Y:S01]  /*fdb0*/  UMOV UR4, 0x400 ;  /* 0x0000040000047882 */ /* 0x000fe20000000000 */
[C---:B------:R-:W-:Y:S01]  /*fdc0*/  IMAD R8, R37.reuse, 0xa0, R52 ;  /* 0x000000a025087824 */ /* 0x040fe200078e0234 */
[----:B------:R-:W-:Y:S01]  /*fdd0*/  IADD3 R20, P0, P1, R28, R4, R17 ;  /* 0x000000041c147210 */ /* 0x000fe2000791e011 */
[--C-:B------:R-:W-:Y:S01]  /*fde0*/  IMAD R7, R54, 0x2, R6.reuse ;  /* 0x0000000236077824 */ /* 0x100fe200078e0206 */
[----:B------:R-:W-:Y:S01]  /*fdf0*/  IADD3 R37, PT, PT, R37, 0x1, RZ ;  /* 0x0000000125257810 */ /* 0x000fe20007ffe0ff */
[----:B------:R-:W-:-:S03]  /*fe00*/  IMAD.IADD R6, R62, 0x1, R6 ;  /* 0x000000013e067824 */ /* 0x000fc600078e0206 */
[----:B------:R-:W-:Y:S01]  /*fe10*/  IADD3 R7, PT, PT, -R63, R7, RZ ;  /* 0x000000073f077210 */ /* 0x000fe20007ffe1ff */
[----:B------:R-:W-:-:S04]  /*fe20*/  IMAD R9, R6, 0xa0, R52 ;  /* 0x000000a006097824 */ /* 0x000fc800078e0234 */
[----:B------:R-:W-:Y:S01]  /*fe30*/  IMAD R7, R7, 0xa0, R52 ;  /* 0x000000a007077824 */ /* 0x000fe200078e0234 */
[----:B--2---:R-:W-:-:S06]  /*fe40*/  ULEA UR4, UR5, UR4, 0x18 ;  /* 0x0000000405047291 */ /* 0x004fcc000f8ec0ff */
[----:B------:R-:W-:Y:S02]  /*fe50*/  LEA R6, R8, UR4, 0x3 ;  /* 0x0000000408067c11 */ /* 0x000fe4000f8e18ff */
[----:B------:R-:W-:Y:S02]  /*fe60*/  LEA R14, R7, UR4, 0x3 ;  /* 0x00000004070e7c11 */ /* 0x000fe4000f8e18ff */
[----:B------:R-:W-:Y:S01]  /*fe70*/  LEA R9, R9, UR4, 0x3 ;  /* 0x0000000409097c11 */ /* 0x000fe2000f8e18ff */
[----:B------:R-:W2:Y:S01]  /*fe80*/  LDCU.64 UR4, c[0x0][0x3b8] ;  /* 0x00007700ff0477ac */ /* 0x000ea20008000a00 */
[----:B------:R-:W3:Y:S01]  /*fe90*/  LDS.64 R6, [R6] ;  /* 0x0000000006067984 */ /* 0x000ee20000000a00 */
[----:B------:R-:W-:-:S03]  /*fea0*/  SHF.R.S32.HI R8, RZ, 0x1f, R17 ;  /* 0x0000001fff087819 */ /* 0x000fc60000011411 */
[----:B------:R-:W4:Y:S04]  /*feb0*/  LDS.64 R10, [R14] ;  /* 0x000000000e0a7984 */ /* 0x000f280000000a00 */
[----:B------:R5:W1:Y:S04]  /*fec0*/  LDS.64 R12, [R9] ;  /* 0x00000000090c7984 */ /* 0x000a680000000a00 */
[----:B------:R-:W1:Y:S01]  /*fed0*/  LDS.64 R14, [R14+-0x500] ;  /* 0xfffb00000e0e7984 */ /* 0x000e620000000a00 */
[----:B-----5:R-:W-:Y:S01]  /*fee0*/  SHF.R.S32.HI R9, RZ, 0x1f, R28 ;  /* 0x0000001fff097819 */ /* 0x020fe2000001141c */
[----:B------:R-:W-:-:S03]  /*fef0*/  VIADD R28, R28, 0x1 ;  /* 0x000000011c1c7836 */ /* 0x000fc60000000000 */
[----:B------:R-:W-:Y:S02]  /*ff00*/  IADD3.X R9, PT, PT, R9, R58, R8, P0, P1 ;  /* 0x0000003a09097210 */ /* 0x000fe400007e2408 */
[----:B--2---:R-:W-:-:S04]  /*ff10*/  LEA R8, P0, R20, UR4, 0x3 ;  /* 0x0000000414087c11 */ /* 0x004fc8000f8018ff */
[----:B------:R-:W-:-:S05]  /*ff20*/  LEA.HI.X R9, R20, UR5, R9, 0x3, P0 ;  /* 0x0000000514097c11 */ /* 0x000fca00080f1c09 */
[----:B---3--:R2:W-:Y:S04]  /*ff30*/  STG.E.64 desc[UR36][R8.64], R6 ;  /* 0x0000000608007986 */ /* 0x0085e8000c101b24 */
[----:B----4-:R3:W-:Y:S04]  /*ff40*/  STG.E.64 desc[UR36][R8.64+0x40], R10 ;  /* 0x0000400a08007986 */ /* 0x0107e8000c101b24 */
[----:B-1----:R3:W-:Y:S04]  /*ff50*/  STG.E.64 desc[UR36][R8.64+0x80], R12 ;  /* 0x0000800c08007986 */ /* 0x0027e8000c101b24 */
[----:B------:R3:W-:Y:S01]  /*ff60*/  STG.E.64 desc[UR36][R8.64+0xc0], R14 ;  /* 0x0000c00e08007986 */ /* 0x0007e2000c101b24 */
[----:B--2---:R-:W-:-:S04]  /*ff70*/  SHF.R.S32.HI R6, RZ, 0x1f, R28 ;  /* 0x0000001fff067819 */ /* 0x004fc8000001141c */
[----:B------:R-:W-:-:S05]  /*ff80*/  LEA.HI R6, R6, R28, RZ, 0x3 ;  /* 0x0000001c06067211 */ /* 0x000fca00078f18ff */
[C---:B------:R-:W-:Y:S01]  /*ff90*/  IMAD.SHL.U32 R7, R6.reuse, 0x4, RZ ;  /* 0x0000000406077824 */ /* 0x040fe200078e00ff */
[----:B------:R-:W-:-:S04]  /*ffa0*/  LOP3.LUT R6, R6, 0xfffffff8, RZ, 0xc0, !PT ;  /* 0xfffffff806067812 */ /* 0x000fc800078ec0ff */
[----:B------:R-:W-:Y:S01]  /*ffb0*/  LOP3.LUT R7, R7, 0xffffffe0, RZ, 0xc0, !PT ;  /* 0xffffffe007077812 */ /* 0x000fe200078ec0ff */
[----:B------:R-:W-:-:S04]  /*ffc0*/  IMAD.IADD R28, R28, 0x1, -R6 ;  /* 0x000000011c1c7824 */ /* 0x000fc800078e0a06 */
[----:B---3--:R-:W-:-:S07]  /*ffd0*/  IMAD.IADD R17, R17, 0x1, R7 ;  /* 0x0000000111117824 */ /* 0x008fce00078e0207 */
.L_x_351:
[----:B------:R-:W-:Y:S05]  /*ffe0*/  BSYNC.RECONVERGENT B3 ;  /* 0x0000000000037941 */ /* 0x000fea0003800200 */
.L_x_350:
[----:B------:R-:W-:-:S05]  /*fff0*/  VIADD R0, R0, 0x1 ;  /* 0x0000000100007836 */ /* 0x000fca0000000000 */
[----:B------:R-:W-:-:S13]  /*10000*/  ISETP.NE.AND P0, PT, R0, R34, PT ;  /* 0x000000220000720c */ /* 0x000fda0003f05270 */
[----:B------:R-:W-:Y:S05]  /*10010*/  @P0 BRA `(.L_x_355) ;  /* 0xfffffff800000947 */ /* 0x000fea000383ffff */
.L_x_349:
[----:B------:R-:W-:Y:S05]  /*10020*/  BSYNC.RECONVERGENT B2 ;  /* 0x0000000000027941 */ /* 0x000fea0003800200 */
.L_x_348:
[----:B------:R-:W2:Y:S01]  /*10030*/  LDCU UR4, c[0x0][0x3a0] ;  /* 0x00007400ff0477ac */ /* 0x000ea20008000800 */
[----:B------:R-:W-:Y:S01]  /*10040*/  VIADD R7, R3, 0x1 ;  /* 0x0000000103077836 */ /* 0x000fe20000000000 */
[----:B------:R-:W-:Y:S01]  /*10050*/  LOP3.LUT R3, RZ, R3, RZ, 0x33, !PT ;  /* 0x00000003ff037212 */ /* 0x000fe200078e33ff */
[----:B------:R-:W-:Y:S01]  /*10060*/  VIADD R6, R37, 0x2 ;  /* 0x0000000225067836 */ /* 0x000fe20000000000 */
[----:B------:R-:W-:Y:S01]  /*10070*/  IADD3 R34, PT, PT, R53, R23, RZ ;  /* 0x0000001735227210 */ /* 0x000fe20007ffe0ff */
[----:B------:R-:W-:Y:S02]  /*10080*/  IMAD.MOV.U32 R35, RZ, RZ, R59 ;  /* 0x000000ffff237224 */ /* 0x000fe400078e003b */
[----:B------:R-:W-:Y:S02]  /*10090*/  IMAD.MOV.U32 R23, RZ, RZ, R3 ;  /* 0x000000ffff177224 */ /* 0x000fe400078e0003 */
[----:B------:R-:W-:Y:S02]  /*100a0*/  IMAD.MOV.U32 R3, RZ, RZ, R7 ;  /* 0x000000ffff037224 */ /* 0x000fe400078e0007 */
[----:B--2---:R-:W-:-:S05]  /*100b0*/  IMAD.U32 R0, RZ, RZ, UR4 ;  /* 0x00000004ff007e24 */ /* 0x004fca000f8e00ff */
[----:B------:R-:W-:-:S13]  /*100c0*/  ISETP.NE.AND P0, PT, R7, R0, PT ;  /* 0x000000000700720c */ /* 0x000fda0003f05270 */
[----:B------:R-:W-:Y:S05]  /*100d0*/  @P0 BRA `(.L_x_356) ;  /* 0xfffffff400980947 */ /* 0x000fea000383ffff */
[----:B------:R-:W-:Y:S05]  /*100e0*/  BSYNC.RECONVERGENT B1 ;  /* 0x0000000000017941 */ /* 0x000fea0003800200 */
.L_x_347:
[----:B------:R-:W-:-:S13]  /*100f0*/  ISETP.GT.AND P0, PT, R28, RZ, PT ;  /* 0x000000ff1c00720c */ /* 0x000fda0003f04270 */
.L_x_346:
[----:B------:R-:W-:Y:S05]  /*10100*/  BSYNC.RECONVERGENT B0 ;  /* 0x0000000000007941 */ /* 0x000fea0003800200 */
.L_x_345:
[----:B------:R-:W-:Y:S01]  /*10110*/  ISETP.GE.AND P1, PT, R0, 0x1, PT ;  /* 0x000000010000780c */ /* 0x000fe20003f26270 */
[----:B------:R-:W-:Y:S01]  /*10120*/  IMAD.MOV.U32 R0, RZ, RZ, R17 ;  /* 0x000000ffff007224 */ /* 0x000fe200078e0011 */
[----:B------:R-:W-:Y:S04]  /*10130*/  BSSY.RECONVERGENT B0, `(.L_x_357) ;  /* 0x0000099000007945 */ /* 0x000fe80003800200 */
[----:B------:R-:W-:-:S07]  /*10140*/  @P0 IADD3 R0, PT, PT, R0, 0x20, RZ ;  /* 0x0000002000000810 */ /* 0x000fce0007ffe0ff */
[----:B------:R-:W-:Y:S05]  /*10150*/  @!P1 BRA `(.L_x_358) ;  /* 0x0000000800589947 */ /* 0x000fea0003800000 */
[----:B------:R-:W2:Y:S01]  /*10160*/  LDCU UR4, c[0x0][0x3a0] ;  /* 0x00007400ff0477ac */ /* 0x000ea20008000800 */
[-C--:B------:R-:W-:Y:S02]  /*10170*/  IMAD R3, R49, R55.reuse, RZ ;  /* 0x0000003731037224 */ /* 0x080fe400078e02ff */
[----:B------:R-:W-:-:S04]  /*10180*/  IMAD.WIDE.U32 R32, R48, R55, RZ ;  /* 0x0000003730207225 */ /* 0x000fc800078e00ff */
[----:B------:R-:W-:Y:S02]  /*10190*/  IMAD R43, R19, R48, R3 ;  /* 0x00000030132b7224 */ /* 0x000fe400078e0203 */
[----:B------:R-:W-:Y:S02]  /*101a0*/  IMAD.MOV.U32 R17, RZ, RZ, RZ ;  /* 0x000000ffff117224 */ /* 0x000fe400078e00ff */
[----:B------:R-:W-:Y:S01]  /*101b0*/  IMAD.MOV.U32 R19, RZ, RZ, RZ ;  /* 0x000000ffff137224 */ /* 0x000fe200078e00ff */
[----:B------:R-:W-:Y:S01]  /*101c0*/  IADD3 R43, PT, PT, R43, R33, RZ ;  /* 0x000000212b2b7210 */ /* 0x000fe20007ffe0ff */
[----:B------:R-:W-:Y:S02]  /*101d0*/  IMAD.MOV.U32 R23, RZ, RZ, RZ ;  /* 0x000000ffff177224 */ /* 0x000fe400078e00ff */
[----:B--2---:R-:W-:-:S07]  /*101e0*/  IMAD.U32 R3, RZ, RZ, UR4 ;  /* 0x00000004ff037e24 */ /* 0x004fce000f8e00ff */
.L_x_367:
[----:B------:R-:W2:Y:S01]  /*101f0*/  LDCU UR4, c[0x0][0x3a0] ;  /* 0x00007400ff0477ac */ /* 0x000ea20008000800 */
[----:B------:R-:W-:Y:S01]  /*10200*/  BSSY.RECONVERGENT B1, `(.L_x_359) ;  /* 0x0000086000017945 */ /* 0x000fe20003800200 */
[----:B--2---:R-:W-:-:S04]  /*10210*/  IMAD.U32 R60, RZ, RZ, UR4 ;  /* 0x00000004ff3c7e24 */ /* 0x004fc8000f8e00ff */
[----:B------:R-:W-:-:S05]  /*10220*/  IMAD.IADD R5, R60, 0x1, -R17 ;  /* 0x000000013c057824 */ /* 0x000fca00078e0a11 */
[----:B------:R-:W-:-:S13]  /*10230*/  ISETP.GE.AND P0, PT, R5, 0x1, PT ;  /* 0x000000010500780c */ /* 0x000fda0003f06270 */
[----:B------:R-:W-:Y:S05]  /*10240*/  @!P0 BRA `(.L_x_360) ;  /* 0x0000000800048947 */ /* 0x000fea0003800000 */
[----:B------:R-:W-:Y:S02]  /*10250*/  IMAD.IADD R4, R54, 0x1, -R17 ;  /* 0x0000000136047824 */ /* 0x000fe400078e0a11 */
[----:B------:R-:W-:Y:S02]  /*10260*/  IMAD.MOV.U32 R34, RZ, RZ, RZ ;  /* 0x000000ffff227224 */ /* 0x000fe400078e00ff */
[----:B------:R-:W-:-:S05]  /*10270*/  IMAD R4, R5, R4, RZ ;  /* 0x0000000405047224 */ /* 0x000fca00078e02ff */
[----:B------:R-:W-:-:S04]  /*10280*/  LEA.HI R4, R4, R4, RZ, 0x1 ;  /* 0x0000000404047211 */ /* 0x000fc800078f08ff */
[----:B------:R-:W-:-:S04]  /*10290*/  SHF.R.S32.HI R4, RZ, 0x1, R4 ;  /* 0x00000001ff047819 */ /* 0x000fc80000011404 */
[----:B-1----:R-:W-:-:S07]  /*102a0*/  LEA R56, R60, R4, 0x1 ;  /* 0x000000043c387211 */ /* 0x002fce00078e08ff */
.L_x_366:
[----:B------:R-:W1:Y:S01]  /*102b0*/  LDCU UR4, c[0x0][0x3a0] ;  /* 0x00007400ff0477ac */ /* 0x000e620008000800 */
[C---:B------:R-:W-:Y:S01]  /*102c0*/  IMAD.IADD R57, R34.reuse, 0x1, R17 ;  /* 0x0000000122397824 */ /* 0x040fe200078e0211 */
[----:B------:R-:W-:Y:S01]  /*102d0*/  BSSY.RECONVERGENT B2, `(.L_x_361) ;  /* 0x0000076000027945 */ /* 0x000fe20003800200 */
[----:B------:R-:W-:-:S05]  /*102e0*/  VIADD R34, R34, 0x1 ;  /* 0x0000000122227836 */ /* 0x000fca0000000000 */
[----:B------:R-:W-:Y:S01]  /*102f0*/  ISETP.NE.AND P0, PT, R34, R3, PT ;  /* 0x000000032200720c */ /* 0x000fe20003f05270 */
[----:B-1----:R-:W-:-:S04]  /*10300*/  IMAD.U32 R60, RZ, RZ, UR4 ;  /* 0x00000004ff3c7e24 */ /* 0x002fc8000f8e00ff */
[----:B------:R-:W-:-:S05]  /*10310*/  IMAD.IADD R4, R60, 0x1, -R57 ;  /* 0x000000013c047824 */ /* 0x000fca00078e0a39 */
[----:B------:R-:W-:-:S13]  /*10320*/  ISETP.GE.AND P1, PT, R4, 0x2, PT ;  /* 0x000000020400780c */ /* 0x000fda0003f26270 */
[----:B------:R-:W-:Y:S05]  /*10330*/  @!P1 BRA `(.L_x_362) ;  /* 0x0000000400bc9947 */ /* 0x000fea0003800000 */
[-C--:B------:R-:W-:Y:S01]  /*10340*/  ISETP.NE.AND P2, PT, R36, R57.reuse, PT ;  /* 0x000000392400720c */ /* 0x080fe20003f45270 */
[----:B------:R-:W-:Y:S01]  /*10350*/  BSSY.RECONVERGENT B3, `(.L_x_363) ;  /* 0x000004a000037945 */ /* 0x000fe20003800200 */
[----:B------:R-:W-:Y:S01]  /*10360*/  IADD3 R4, PT, PT, R53, -R57, RZ ;  /* 0x8000003935047210 */ /* 0x000fe20007ffe0ff */
[----:B------:R-:W-:-:S03]  /*10370*/  IMAD R58, R57, -0x2, R56 ;  /* 0xfffffffe393a7824 */ /* 0x000fc600078e0238 */
        /* <DEDUP_REMOVED lines=8> */
.L_x_365:
[----:B------:R-:W-:Y:S01]  /*10400*/  IADD3 R4, PT, PT, -R57, R23, R54 ;  /* 0x0000001739047210 */ /* 0x000fe20007ffe136 */
[--C-:B------:R-:W-:Y:S01]  /*10410*/  IMAD R5, R23, 0xa0, R52.reuse ;  /* 0x000000a017057824 */ /* 0x100fe200078e0234 */
[----:B------:R-:W1:Y:S01]  /*10420*/  LDCU.64 UR4, c[0x0][0x3b8] ;  /* 0x00007700ff0477ac */ /* 0x000e620008000a00 */
[C---:B------:R-:W-:Y:S01]  /*10430*/  VIADD R6, R19.reuse, 0x1 ;  /* 0x0000000113067836 */ /* 0x040fe20000000000 */
[----:B------:R-:W-:Y:S01]  /*10440*/  SHF.R.S32.HI R21, RZ, 0x1f, R19 ;  /* 0x0000001fff157819 */ /* 0x000fe20000011413 */
[----:B------:R-:W-:Y:S01]  /*10450*/  IMAD R4, R4, 0xa0, R52 ;  /* 0x000000a004047824 */ /* 0x000fe200078e0234 */
[----:B------:R-:W-:Y:S01]  /*10460*/  IADD3 R41, P2, P3, R19, R32, R0 ;  /* 0x0000002013297210 */ /* 0x000fe20007b5e000 */
[--C-:B------:R-:W-:Y:S01]  /*10470*/  IMAD R14, R5, 0x8, R61.reuse ;  /* 0x00000008050e7824 */ /* 0x100fe200078e023d */
[----:B------:R-:W-:Y:S01]  /*10480*/  SHF.R.S32.HI R7, RZ, 0x1f, R6 ;  /* 0x0000001fff077819 */ /* 0x000fe20000011406 */
[----:B------:R-:W-:Y:S02]  /*10490*/  IMAD R28, R4, 0x8, R61 ;  /* 0x00000008041c7824 */ /* 0x000fe400078e023d */
[----:B------:R-:W-:Y:S01]  /*104a0*/  IMAD R30, R58, 0x500, R14 ;  /* 0x000005003a1e7824 */ /* 0x000fe200078e020e */
[----:B------:R-:W2:Y:S01]  /*104b0*/  LDS.64 R4, [R14+0x500] ;  /* 0x000500000e047984 */ /* 0x000ea20000000a00 */
[----:B------:R-:W-:Y:S01]  /*104c0*/  LEA.HI R7, R7, R6, RZ, 0x3 ;  /* 0x0000000607077211 */ /* 0x000fe200078f18ff */
[----:B------:R-:W-:-:S02]  /*104d0*/  VIADD R35, R35, 0x2 ;  /* 0x0000000223237836 */ /* 0x000fc40000000000 */
[----:B------:R-:W3:Y:S01]  /*104e0*/  LDS.64 R10, [R30+0x500] ;  /* 0x000500001e0a7984 */ /* 0x000ee20000000a00 */
[----:B------:R-:W-:Y:S01]  /*104f0*/  LOP3.LUT R20, R7, 0xfffffff8, RZ, 0xc0, !PT ;  /* 0xfffffff807147812 */ /* 0x000fe200078ec0ff */
[----:B------:R-:W-:Y:S01]  /*10500*/  VIADD R23, R23, 0x2 ;  /* 0x0000000217177836 */ /* 0x000fe20000000000 */
[----:B------:R-:W-:Y:S01]  /*10510*/  SHF.R.S32.HI R19, RZ, 0x3, R7 ;  /* 0x00000003ff137819 */ /* 0x000fe20000011407 */
[----:B------:R-:W4:Y:S01]  /*10520*/  LDS.64 R8, [R28+0x500] ;  /* 0x000500001c087984 */ /* 0x000f220000000a00 */
[----:B------:R-:W-:Y:S02]  /*10530*/  IADD3 R20, PT, PT, R6, -R20, RZ ;  /* 0x8000001406147210 */ /* 0x000fe40007ffe0ff */
[--C-:B------:R-:W-:Y:S01]  /*10540*/  SHF.R.S32.HI R6, RZ, 0x1f, R0.reuse ;  /* 0x0000001fff067819 */ /* 0x100fe20000011400 */
[----:B------:R-:W5:Y:S01]  /*10550*/  LDS.64 R12, [R28] ;  /* 0x000000001c0c7984 */ /* 0x000f620000000a00 */
[----:B------:R-:W-:Y:S02]  /*10560*/  IMAD R7, R19, 0x20, R0 ;  /* 0x0000002013077824 */ /* 0x000fe400078e0200 */
[----:B------:R-:W-:Y:S01]  /*10570*/  VIADD R37, R20, 0x1 ;  /* 0x0000000114257836 */ /* 0x000fe20000000000 */
[----:B------:R-:W5:Y:S01]  /*10580*/  LDS.64 R14, [R14+0xa00] ;  /* 0x000a00000e0e7984 */ /* 0x000f620000000a00 */
[----:B------:R-:W-:-:S02]  /*10590*/  IADD3.X R42, PT, PT, R21, R43, R6, P2, P3 ;  /* 0x0000002b152a7210 */ /* 0x000fc400017e6406 */
[----:B-1----:R-:W-:Y:S01]  /*105a0*/  LEA R6, P2, R41, UR4, 0x3 ;  /* 0x0000000429067c11 */ /* 0x002fe2000f8418ff */
[----:B------:R-:W1:Y:S01]  /*105b0*/  LDS.64 R30, [R30+0xa00] ;  /* 0x000a00001e1e7984 */ /* 0x000e620000000a00 */
[----:B------:R-:W-:Y:S02]  /*105c0*/  PRMT R21, R37, 0x8880, RZ ;  /* 0x0000888025157816 */ /* 0x000fe400000000ff */
[--C-:B------:R-:W-:Y:S01]  /*105d0*/  IADD3 R39, P3, P4, R20, R32, R7.reuse ;  /* 0x0000002014277210 */ /* 0x100fe20007c7e007 */
[----:B------:R-:W1:Y:S01]  /*105e0*/  LDS.64 R28, [R28+0xa00] ;  /* 0x000a00001c1c7984 */ /* 0x000e620000000a00 */
[----:B------:R-:W-:Y:S02]  /*105f0*/  PRMT R21, R21, 0x7710, RZ ;  /* 0x0000771015157816 */ /* 0x000fe400000000ff */
[----:B------:R-:W-:Y:S02]  /*10600*/  SHF.R.S32.HI R38, RZ, 0x1f, R7 ;  /* 0x0000001fff267819 */ /* 0x000fe40000011407 */
[----:B------:R-:W-:-:S02]  /*10610*/  SHF.R.S32.HI R20, RZ, 0x1f, R20 ;  /* 0x0000001fff147819 */ /* 0x000fc40000011414 */
[----:B------:R-:W-:Y:S02]  /*10620*/  SHF.R.U32.HI R21, RZ, 0xc, R21 ;  /* 0x0000000cff157819 */ /* 0x000fe40000011615 */
[----:B------:R-:W-:Y:S02]  /*10630*/  LEA.HI.X R7, R41, UR5, R42, 0x3, P2 ;  /* 0x0000000529077c11 */ /* 0x000fe400090f1c2a */
[----:B------:R-:W-:Y:S02]  /*10640*/  IADD3.X R41, PT, PT, R20, R43, R38, P3, P4 ;  /* 0x0000002b14297210 */ /* 0x000fe40001fe8426 */
[----:B------:R-:W-:Y:S02]  /*10650*/  LOP3.LUT R38, R21, 0x7, RZ, 0xc0, !PT ;  /* 0x0000000715267812 */ /* 0x000fe400078ec0ff */
[----:B------:R-:W-:Y:S01]  /*10660*/  LEA R20, P2, R39, UR4, 0x3 ;  /* 0x0000000427147c11 */ /* 0x000fe2000f8418ff */
[----:B--2---:R2:W-:Y:S02]  /*10670*/  STG.E.64 desc[UR36][R6.64], R4 ;  /* 0x0000000406007986 */ /* 0x0045e4000c101b24 */
[----:B------:R-:W-:Y:S01]  /*10680*/  IMAD.IADD R38, R37, 0x1, R38 ;  /* 0x0000000125267824 */ /* 0x000fe200078e0226 */
[----:B------:R-:W-:Y:S01]  /*10690*/  LEA.HI.X R21, R39, UR5, R41, 0x3, P2 ;  /* 0x0000000527157c11 */ /* 0x000fe200090f1c29 */
[----:B---3--:R3:W-:Y:S01]  /*106a0*/  STG.E.64 desc[UR36][R6.64+0x80], R10 ;  /* 0x0000800a06007986 */ /* 0x0087e2000c101b24 */
[----:B------:R-:W-:-:S03]  /*106b0*/  ISETP.NE.AND P2, PT, R35, R59, PT ;  /* 0x0000003b2300720c */ /* 0x000fc60003f45270 */
[----:B----4-:R3:W-:Y:S04]  /*106c0*/  STG.E.64 desc[UR36][R6.64+0x40], R8 ;  /* 0x0000400806007986 */ /* 0x0107e8000c101b24 */
[----:B-----5:R3:W-:Y:S01]  /*106d0*/  STG.E.64 desc[UR36][R6.64+0xc0], R12 ;  /* 0x0000c00c06007986 */ /* 0x0207e2000c101b24 */
[C---:B--2---:R-:W-:Y:S02]  /*106e0*/  PRMT R4, R38.reuse, 0x8880, RZ ;  /* 0x0000888026047816 */ /* 0x044fe400000000ff */
[----:B------:R-:W-:Y:S01]  /*106f0*/  LOP3.LUT R38, R38, 0xf8, RZ, 0xc0, !PT ;  /* 0x000000f826267812 */ /* 0x000fe200078ec0ff */
[----:B------:R3:W-:Y:S01]  /*10700*/  STG.E.64 desc[UR36][R20.64+0xc0], R8 ;  /* 0x0000c00814007986 */ /* 0x0007e2000c101b24 */
[----:B------:R-:W-:-:S03]  /*10710*/  SHF.R.S32.HI R4, RZ, 0x3, R4 ;  /* 0x00000003ff047819 */ /* 0x000fc60000011404 */
[----:B------:R-:W-:Y:S01]  /*10720*/  IMAD.MOV R5, RZ, RZ, -R38 ;  /* 0x000000ffff057224 */ /* 0x000fe200078e0a26 */
[----:B------:R3:W-:Y:S01]  /*10730*/  STG.E.64 desc[UR36][R20.64], R14 ;  /* 0x0000000e14007986 */ /* 0x0007e2000c101b24 */
[----:B------:R-:W-:-:S03]  /*10740*/  PRMT R4, R4, 0x9910, RZ ;  /* 0x0000991004047816 */ /* 0x000fc600000000ff */
[----:B-1----:R3:W-:Y:S01]  /*10750*/  STG.E.64 desc[UR36][R20.64+0x80], R30 ;  /* 0x0000801e14007986 */ /* 0x0027e2000c101b24 */
        /* <DEDUP_REMOVED lines=9> */
.L_x_364:
[----:B------:R-:W-:Y:S05]  /*107f0*/  BSYNC.RECONVERGENT B3 ;  /* 0x0000000000037941 */ /* 0x000fea0003800200 */
.L_x_363:
[----:B------:R-:W-:Y:S05]  /*10800*/  @P1 BRA `(.L_x_362) ;  /* 0x0000000000881947 */ /* 0x000fea0003800000 */
[----:B------:R-:W1:Y:S01]  /*10810*/  S2UR UR5, SR_CgaCtaId ;  /* 0x00000000000579c3 */ /* 0x000e620000008800 */
[C---:B------:R-:W-:Y:S01]  /*10820*/  VIADD R14, R23.reuse, 0x1 ;  /* 0x00000001170e7836 */ /* 0x040fe20000000000 */
[----:B------:R-:W-:Y:S01]  /*10830*/  UMOV UR4, 0x400 ;  /* 0x0000040000047882 */ /* 0x000fe20000000000 */
[----:B------:R-:W-:Y:S01]  /*10840*/  IMAD R5, R23, 0xa0, R52 ;  /* 0x000000a017057824 */ /* 0x000fe200078e0234 */
[----:B------:R-:W-:Y:S01]  /*10850*/  SHF.R.S32.HI R6, RZ, 0x1f, R0 ;  /* 0x0000001fff067819 */ /* 0x000fe20000011400 */
[----:B------:R-:W-:Y:S01]  /*10860*/  IMAD.MOV.U32 R23, RZ, RZ, R14 ;  /* 0x000000ffff177224 */ /* 0x000fe200078e000e */
[----:B------:R-:W-:Y:S02]  /*10870*/  IADD3 R4, PT, PT, -R57, R14, R54 ;  /* 0x0000000e39047210 */ /* 0x000fe40007ffe136 */
[----:B------:R-:W-:Y:S02]  /*10880*/  SHF.R.S32.HI R7, RZ, 0x1f, R19 ;  /* 0x0000001fff077819 */ /* 0x000fe40000011413 */
[----:B------:R-:W-:Y:S01]  /*10890*/  IADD3 R15, P1, P2, R19, R32, R0 ;  /* 0x00000020130f7210 */ /* 0x000fe20007a3e000 */
[----:B------:R-:W-:-:S02]  /*108a0*/  IMAD R4, R4, 0xa0, R52 ;  /* 0x000000a004047824 */ /* 0x000fc400078e0234 */
[----:B------:R-:W-:Y:S01]  /*108b0*/  VIADD R19, R19, 0x1 ;  /* 0x0000000113137836 */ /* 0x000fe20000000000 */
[----:B------:R-:W-:Y:S01]  /*108c0*/  IADD3.X R7, PT, PT, R7, R43, R6, P1, P2 ;  /* 0x0000002b07077210 */ /* 0x000fe20000fe4406 */
[----:B-1----:R-:W-:-:S06]  /*108d0*/  ULEA UR4, UR5, UR4, 0x18 ;  /* 0x0000000405047291 */ /* 0x002fcc000f8ec0ff */
[----:B------:R-:W-:Y:S02]  /*108e0*/  LEA R5, R5, UR4, 0x3 ;  /* 0x0000000405057c11 */ /* 0x000fe4000f8e18ff */
[----:B------:R-:W-:-:S03]  /*108f0*/  LEA R12, R4, UR4, 0x3 ;  /* 0x00000004040c7c11 */ /* 0x000fc6000f8e18ff */
[----:B------:R-:W-:Y:S01]  /*10900*/  IMAD R10, R58, 0x500, R5 ;  /* 0x000005003a0a7824 */ /* 0x000fe200078e0205 */
[----:B------:R-:W1:Y:S01]  /*10910*/  LDCU.64 UR4, c[0x0][0x3b8] ;  /* 0x00007700ff0477ac */ /* 0x000e620008000a00 */
[----:B------:R-:W2:Y:S04]  /*10920*/  LDS.64 R8, [R12] ;  /* 0x000000000c087984 */ /* 0x000ea80000000a00 */
[----:B------:R-:W3:Y:S04]  /*10930*/  LDS.64 R10, [R10+0x500] ;  /* 0x000500000a0a7984 */ /* 0x000ee80000000a00 */
[----:B------:R-:W4:Y:S04]  /*10940*/  LDS.64 R12, [R12+-0x500] ;  /* 0xfffb00000c0c7984 */ /* 0x000f280000000a00 */
[----:B------:R-:W5:Y:S01]  /*10950*/  LDS.64 R4, [R5+0x500] ;  /* 0x0005000005047984 */ /* 0x000f620000000a00 */
[----:B-1----:R-:W-:-:S04]  /*10960*/  LEA R6, P1, R15, UR4, 0x3 ;  /* 0x000000040f067c11 */ /* 0x002fc8000f8218ff */
[----:B------:R-:W-:-:S05]  /*10970*/  LEA.HI.X R7, R15, UR5, R7, 0x3, P1 ;  /* 0x000000050f077c11 */ /* 0x000fca00088f1c07 */
[----:B--2---:R-:W-:Y:S04]  /*10980*/  STG.E.64 desc[UR36][R6.64+0x40], R8 ;  /* 0x0000400806007986 */ /* 0x004fe8000c101b24 */
[----:B---3--:R-:W-:Y:S04]  /*10990*/  STG.E.64 desc[UR36][R6.64+0x80], R10 ;  /* 0x0000800a06007986 */ /* 0x008fe8000c101b24 */
[----:B----4-:R-:W-:Y:S04]  /*109a0*/  STG.E.64 desc[UR36][R6.64+0xc0], R12 ;  /* 0x0000c00c06007986 */ /* 0x010fe8000c101b24 */
[----:B-----5:R1:W-:Y:S02]  /*109b0*/  STG.E.64 desc[UR36][R6.64], R4 ;  /* 0x0000000406007986 */ /* 0x0203e4000c101b24 */
[----:B-1----:R-:W-:-:S04]  /*109c0*/  SHF.R.S32.HI R4, RZ, 0x1f, R19 ;  /* 0x0000001fff047819 */ /* 0x002fc80000011413 */
[----:B------:R-:W-:-:S05]  /*109d0*/  LEA.HI R4, R4, R19, RZ, 0x3 ;  /* 0x0000001304047211 */ /* 0x000fca00078f18ff */
[C---:B------:R-:W-:Y:S01]  /*109e0*/  IMAD.SHL.U32 R5, R4.reuse, 0x4, RZ ;  /* 0x0000000404057824 */ /* 0x040fe200078e00ff */
[----:B------:R-:W-:-:S04]  /*109f0*/  LOP3.LUT R4, R4, 0xfffffff8, RZ, 0xc0, !PT ;  /* 0xfffffff804047812 */ /* 0x000fc800078ec0ff */
[----:B------:R-:W-:Y:S01]  /*10a00*/  LOP3.LUT R5, R5, 0xffffffe0, RZ, 0xc0, !PT ;  /* 0xffffffe005057812 */ /* 0x000fe200078ec0ff */
[----:B------:R-:W-:-:S03]  /*10a10*/  IMAD.IADD R19, R19, 0x1, -R4 ;  /* 0x0000000113137824 */ /* 0x000fc600078e0a04 */
[----:B------:R-:W-:-:S07]  /*10a20*/  IADD3 R0, PT, PT, R0, R5, RZ ;  /* 0x0000000500007210 */ /* 0x000fce0007ffe0ff */
.L_x_362:
[----:B------:R-:W-:Y:S05]  /*10a30*/  BSYNC.RECONVERGENT B2 ;  /* 0x0000000000027941 */ /* 0x000fea0003800200 */
.L_x_361:
[----:B------:R-:W-:Y:S01]  /*10a40*/  VIADD R23, R23, 0x2 ;  /* 0x0000000217177836 */ /* 0x000fe20000000000 */
[----:B------:R-:W-:Y:S06]  /*10a50*/  @P0 BRA `(.L_x_366) ;  /* 0xfffffff800140947 */ /* 0x000fec000383ffff */
.L_x_360:
[----:B------:R-:W-:Y:S05]  /*10a60*/  BSYNC.RECONVERGENT B1 ;  /* 0x0000000000017941 */ /* 0x000fea0003800200 */
.L_x_359:
[----:B------:R-:W-:Y:S01]  /*10a70*/  VIADD R17, R17, 0x1 ;  /* 0x0000000111117836 */ /* 0x000fe20000000000 */
[----:B------:R-:W-:Y:S01]  /*10a80*/  IADD3 R3, PT, PT, R3, -0x1, RZ ;  /* 0xffffffff03037810 */ /* 0x000fe20007ffe0ff */
[----:B------:R-:W-:-:S03]  /*10a90*/  VIADD R23, R23, 0x1 ;  /* 0x0000000117177836 */ /* 0x000fc60000000000 */
[----:B------:R-:W-:-:S13]  /*10aa0*/  ISETP.NE.AND P0, PT, R17, R60, PT ;  /* 0x0000003c1100720c */ /* 0x000fda0003f05270 */
[----:B------:R-:W-:Y:S05]  /*10ab0*/  @P0 BRA `(.L_x_367) ;  /* 0xfffffff400cc0947 */ /* 0x000fea000383ffff */
.L_x_358:
[----:B------:R-:W-:Y:S05]  /*10ac0*/  BSYNC.RECONVERGENT B0 ;  /* 0x0000000000007941 */ /* 0x000fea0003800200 */
.L_x_357:
[----:B------:R-:W-:Y:S01]  /*10ad0*/  ISETP.NE.U32.AND P0, PT, R48, RZ, PT ;  /* 0x000000ff3000720c */ /* 0x000fe20003f05070 */
[----:B------:R-:W-:Y:S03]  /*10ae0*/  BSSY.RECONVERGENT B6, `(.L_x_368) ;  /* 0x000000d000067945 */ /* 0x000fe60003800200 */
[----:B------:R-:W-:-:S13]  /*10af0*/  ISETP.NE.AND.EX P0, PT, R49, RZ, PT, P0 ;  /* 0x000000ff3100720c */ /* 0x000fda0003f05300 */
[----:B------:R-:W-:Y:S05]  /*10b00*/  @P0 BRA `(.L_x_369) ;  /* 0x0000000000280947 */ /* 0x000fea0003800000 */
[----:B------:R-:W-:Y:S01]  /*10b10*/  MOV R0, 0xc8 ;  /* 0x000000c800007802 */ /* 0x000fe20000000f00 */
[----:B------:R2:W-:Y:S01]  /*10b20*/  STL [R1+0x10], R25 ;  /* 0x0000101901007387 */ /* 0x0005e20000100800 */
[----:B------:R-:W3:Y:S01]  /*10b30*/  LDCU.64 UR4, c[0x4][0x20] ;  /* 0x01000400ff0477ac */ /* 0x000ee20008000a00 */
[----:B------:R-:W-:Y:S01]  /*10b40*/  IMAD.MOV.U32 R6, RZ, RZ, R26 ;  /* 0x000000ffff067224 */ /* 0x000fe200078e001a */
[----:B------:R2:W4:Y:S01]  /*10b50*/  LDC.64 R8, c[0x4][R0] ;  /* 0x0100000000087b82 */ /* 0x0005220000000a00 */
[----:B------:R-:W-:Y:S02]  /*10b60*/  IMAD.MOV.U32 R7, RZ, RZ, R27 ;  /* 0x000000ffff077224 */ /* 0x000fe400078e001b */
[----:B---3--:R-:W-:Y:S02]  /*10b70*/  IMAD.U32 R4, RZ, RZ, UR4 ;  /* 0x00000004ff047e24 */ /* 0x008fe4000f8e00ff */
[----:B--2---:R-:W-:-:S07]  /*10b80*/  IMAD.U32 R5, RZ, RZ, UR5 ;  /* 0x00000005ff057e24 */ /* 0x004fce000f8e00ff */
[----:B------:R-:W-:-:S07]  /*10b90*/  LEPC R20, `(.L_x_369) ;  /* 0x000000001014794e */ /* 0x000fce0000000000 */
[----:B-1--4-:R-:W-:Y:S05]  /*10ba0*/  CALL.ABS.NOINC R8 ;  /* 0x0000000008007343 */ /* 0x012fea0003c00000 */
.L_x_369:
[----:B------:R-:W-:Y:S05]  /*10bb0*/  BSYNC.RECONVERGENT B6 ;  /* 0x0000000000067941 */ /* 0x000fea0003800200 */
.L_x_368:
[----:B------:R-:W2:Y:S01]  /*10bc0*/  S2UR UR4, SR_CTAID.X ;  /* 0x00000000000479c3 */ /* 0x000ea20000002500 */
[----:B------:R-:W-:Y:S01]  /*10bd0*/  IADD3 R28, PT, PT, R22, R16, RZ ;  /* 0x00000010161c7210 */ /* 0x000fe20007ffe0ff */
[----:B------:R-:W-:-:S04]  /*10be0*/  IMAD.SHL.U32 R38, R25, 0x40, RZ ;  /* 0x0000004019267824 */ /* 0x000fc800078e00ff */
[C---:B------:R-:W-:Y:S01]  /*10bf0*/  IMAD.IADD R19, R16.reuse, 0x1, R28 ;  /* 0x0000000110137824 */ /* 0x040fe200078e021c */
[----:B------:R-:W-:Y:S01]  /*10c00*/  SHF.R.S32.HI R37, RZ, 0x1f, R38 ;  /* 0x0000001fff257819 */ /* 0x000fe20000011426 */
[----:B------:R-:W2:Y:S02]  /*10c10*/  LDC R32, c[0x0][0x360] ;  /* 0x0000d800ff207b82 */ /* 0x000ea40000000800 */
[----:B------:R-:W-:-:S04]  /*10c20*/  IMAD.IADD R23, R16, 0x1, R19 ;  /* 0x0000000110177824 */ /* 0x000fc800078e0213 */
[----:B------:R-:W-:Y:S02]  /*10c30*/  IMAD.IADD R17, R18, 0x1, R23 ;  /* 0x0000000112117824 */ /* 0x000fe400078e0217 */
[----:B--2---:R-:W-:-:S05]  /*10c40*/  IMAD R0, R32, UR4, RZ ;  /* 0x0000000420007c24 */ /* 0x004fca000f8e02ff */
[----:B------:R-:W-:-:S13]  /*10c50*/  ISETP.GE.AND P0, PT, R0, UR38, PT ;  /* 0x0000002600007c0c */ /* 0x000fda000bf06270 */
[----:B------:R-:W-:Y:S05]  /*10c60*/  @P0 BRA `(.L_x_370) ;  /* 0x0000000c00480947 */ /* 0x000fea0003800000 */
.L_x_383:
[----:B-12---:R-:W2:Y:S01]  /*10c70*/  LDC R5, c[0x0][0x3a0] ;  /* 0x0000e800ff057b82 */ /* 0x006ea20000000800 */
[----:B---3--:R-:W3:Y:S01]  /*10c80*/  S2R R39, SR_LANEID ;  /* 0x0000000000277919 */ /* 0x008ee20000000000 */
[----:B------:R-:W-:Y:S01]  /*10c90*/  IMAD R3, R0, 0xc0, RZ ;  /* 0x000000c000037824 */ /* 0x000fe200078e02ff */
[----:B------:R-:W-:Y:S05]  /*10ca0*/  WARPSYNC.ALL ;  /* 0x0000000000007948 */ /* 0x000fea0003800000 */
[----:B----4-:R-:W4:Y:S01]  /*10cb0*/  LDC.64 R20, c[0x0][0x3b0] ;  /* 0x0000ec00ff147b82 */ /* 0x010f220000000a00 */
[-C--:B------:R-:W-:Y:S02]  /*10cc0*/  IMAD R41, R55, R0.reuse, RZ ;  /* 0x0000000037297224 */ /* 0x080fe400078e02ff */
[----:B-1----:R-:W-:Y:S01]  /*10cd0*/  IMAD R56, R38, R0, RZ ;  /* 0x0000000026387224 */ /* 0x002fe200078e02ff */
[C---:B--2---:R-:W-:Y:S01]  /*10ce0*/  IADD3 R10, PT, PT, R5.reuse, 0x2, RZ ;  /* 0x00000002050a7810 */ /* 0x044fe20007ffe0ff */
[----:B------:R-:W-:-:S02]  /*10cf0*/  IMAD R8, R5, R5, R5 ;  /* 0x0000000505087224 */ /* 0x000fc400078e0205 */
[CC--:B------:R-:W-:Y:S02]  /*10d00*/  IMAD R9, R53.reuse, R5.reuse, RZ ;  /* 0x0000000535097224 */ /* 0x0c0fe400078e02ff */
[----:B------:R-:W-:Y:S02]  /*10d10*/  IMAD R11, R10, R8, RZ ;  /* 0x000000080a0b7224 */ /* 0x000fe400078e02ff */
[----:B------:R-:W-:Y:S02]  /*10d20*/  IMAD R12, R53, R5, RZ ;  /* 0x00000005350c7224 */ /* 0x000fe400078e02ff */
[----:B----4-:R-:W-:Y:S01]  /*10d30*/  IMAD.WIDE R20, R3, 0x8, R20 ;  /* 0x0000000803147825 */ /* 0x010fe200078e0214 */
[----:B------:R-:W-:Y:S02]  /*10d40*/  ISETP.GE.AND P0, PT, R11, 0x6, PT ;  /* 0x000000060b00780c */ /* 0x000fe40003f06270 */
[----:B---3--:R-:W-:Y:S01]  /*10d50*/  SHF.R.U32.HI R3, RZ, 0x2, R39 ;  /* 0x00000002ff037819 */ /* 0x008fe20000011627 */
[----:B------:R-:W-:Y:S01]  /*10d60*/  IMAD.MOV.U32 R5, RZ, RZ, RZ ;  /* 0x000000ffff057224 */ /* 0x000fe200078e00ff */
[----:B------:R-:W-:Y:S01]  /*10d70*/  LOP3.LUT R4, R39, 0x3, RZ, 0xc0, !PT ;  /* 0x0000000327047812 */ /* 0x000fe200078ec0ff */
[----:B------:R-:W-:-:S02]  /*10d80*/  IMAD R12, R36, R12, RZ ;  /* 0x0000000c240c7224 */ /* 0x000fc400078e02ff */
[----:B------:R-:W-:Y:S02]  /*10d90*/  IMAD R10, R36, R9, RZ ;  /* 0x00000009240a7224 */ /* 0x000fe400078e02ff */
[----:B------:R-:W-:Y:S01]  /*10da0*/  IMAD.WIDE.U32 R6, R3, 0x4, R4 ;  /* 0x0000000403067825 */ /* 0x000fe200078e0004 */
[----:B------:R-:W-:-:S03]  /*10db0*/  ISETP.GE.AND P3, PT, R12, 0x6, PT ;  /* 0x000000060c00780c */ /* 0x000fc60003f66270 */
[----:B------:R-:W-:Y:S01]  /*10dc0*/  IMAD R43, R9, 0x3, R10 ;  /* 0x00000003092b7824 */ /* 0x000fe200078e020a */
[----:B------:R-:W-:-:S04]  /*10dd0*/  LEA R8, P1, R6, R20, 0x3 ;  /* 0x0000001406087211 */ /* 0x000fc800078218ff */
[----:B------:R-:W-:Y:S01]  /*10de0*/  LEA.HI.X R9, R6, R21, R7, 0x3, P1 ;  /* 0x0000001506097211 */ /* 0x000fe200008f1c07 */
[----:B------:R-:W-:Y:S08]  /*10df0*/  @!P0 BRA `(.L_x_371) ;  /* 0x00000000006c8947 */ /* 0x000ff00003800000 */
[----:B------:R-:W-:Y:S01]  /*10e00*/  IMAD.SHL.U32 R12, R39, 0x2, RZ ;  /* 0x00000002270c7824 */ /* 0x000fe200078e00ff */
[----:B------:R1:W5:Y:S01]  /*10e10*/  LD.E.64 R30, desc[UR36][R8.64] ;  /* 0x00000024081e7980 */ /* 0x000362000c101b00 */
[----:B------:R-:W-:Y:S01]  /*10e20*/  MOV R13, RZ ;  /* 0x000000ff000d7202 */ /* 0x000fe20000000f00 */
[----:B------:R-:W-:Y:S02]  /*10e30*/  IMAD.MOV.U32 R29, RZ, RZ, RZ ;  /* 0x000000ffff1d7224 */ /* 0x000fe400078e00ff */
[----:B------:R-:W-:-:S05]  /*10e40*/  LOP3.LUT R12, R12, 0x6, RZ, 0xe2, !PT ;  /* 0x000000060c0c7812 */ /* 0x000fca00078ee2ff */
[----:B------:R-:W-:-:S04]  /*10e50*/  IMAD.WIDE.U32 R12, R3, 0x8, R12 ;  /* 0x00000008030c7825 */ /* 0x000fc800078e000c */
[----:B-1----:R-:W-:Y:S01]  /*10e60*/  IMAD.MOV.U32 R8, RZ, RZ, R3 ;  /* 0x000000ffff087224 */ /* 0x002fe200078e0003 */
[----:B------:R-:W-:Y:S01]  /*10e70*/  SHF.L.U64.HI R34, R12, 0x3, R13 ;  /* 0x000000030c227819 */ /* 0x000fe2000001020d */
[----:B------:R-:W-:Y:S02]  /*10e80*/  IMAD.MOV.U32 R9, RZ, RZ, RZ ;  /* 0x000000ffff097224 */ /* 0x000fe400078e00ff */
[----:B------:R-:W-:-:S05]  /*10e90*/  IMAD.WIDE.U32 R10, R4, 0x8, R8 ;  /* 0x00000008040a7825 */ /* 0x000fca00078e0008 */
[----:B------:R-:W-:-:S07]  /*10ea0*/  SHF.L.U64.HI R35, R10, 0x3, R11 ;  /* 0x000000030a237819 */ /* 0x000fce000001020b */
.L_x_372:
[----:B-1----:R-:W1:Y:S01]  /*10eb0*/  LDC.64 R8, c[0x0][0x3b8] ;  /* 0x0000ee00ff087b82 */ /* 0x002e620000000a00 */
[----:B------:R-:W-:-:S04]  /*10ec0*/  IMAD R14, R29, 0x20, R41 ;  /* 0x000000201d0e7824 */ /* 0x000fc800078e0229 */
[----:B-1----:R-:W-:-:S03]  /*10ed0*/  IMAD.WIDE R8, R14, 0x8, R8 ;  /* 0x000000080e087825 */ /* 0x002fc600078e0208 */
[----:B------:R-:W1:Y:S01]  /*10ee0*/  LDC.64 R14, c[0x0][0x3c0] ;  /* 0x0000f000ff0e7b82 */ /* 0x000e620000000a00 */
[----:B------:R-:W-:-:S05]  /*10ef0*/  LEA R8, P0, R10, R8, 0x3 ;  /* 0x000000080a087211 */ /* 0x000fca00078018ff */
[----:B------:R-:W-:-:S06]  /*10f00*/  IMAD.X R9, R9, 0x1, R35, P0 ;  /* 0x0000000109097824 */ /* 0x000fcc00000e0623 */
[----:B------:R-:W2:Y:S01]  /*10f10*/  LD.E.64 R8, desc[UR36][R8.64] ;  /* 0x0000002408087980 */ /* 0x000ea2000c101b00 */
[C---:B------:R-:W-:Y:S02]  /*10f20*/  IMAD R33, R29.reuse, 0x40, R56 ;  /* 0x000000401d217824 */ /* 0x040fe400078e0238 */
[----:B------:R-:W-:Y:S01]  /*10f30*/  VIADD R29, R29, 0x1 ;  /* 0x000000011d1d7836 */ /* 0x000fe20000000000 */
[----:B--2--5:R1:W2:Y:S02]  /*10f40*/  DMMA.8x8x4 R44, R30, R8, R44 ;  /* 0x000000081e2c723f */ /* 0x0242a4000000002c */
[----:B-1----:R-:W-:-:S03]  /*10f50*/  IMAD.WIDE R8, R33, 0x8, R14 ;  /* 0x0000000821087825 */ /* 0x002fc600078e020e */
[----:B------:R-:W-:-:S04]  /*10f60*/  LEA R8, P0, R12, R8, 0x3 ;  /* 0x000000080c087211 */ /* 0x000fc800078018ff */
[----:B------:R-:W-:Y:S02]  /*10f70*/  IADD3.X R9, PT, PT, R9, R34, RZ, P0, !PT ;  /* 0x0000002209097210 */ /* 0x000fe400007fe4ff */
[----:B------:R-:W-:-:S03]  /*10f80*/  ISETP.GE.AND P0, PT, R29, R22, PT ;  /* 0x000000161d00720c */ /* 0x000fc60003f06270 */
[----:B--2---:R1:W-:Y:S10]  /*10f90*/  ST.E.128 desc[UR36][R8.64], R44 ;  /* 0x0000002c08007985 */ /* 0x0043f4000c101d24 */
[----:B------:R-:W-:Y:S05]  /*10fa0*/  @!P0 BRA `(.L_x_372) ;  /* 0xfffffffc00c08947 */ /* 0x000fea000383ffff */
.L_x_371:
[----:B------:R-:W-:Y:S01]  /*10fb0*/  ISETP.GE.AND P4, PT, R43, 0x6, PT ;  /* 0x000000062b00780c */ /* 0x000fe20003f86270 */
[----:B------:R-:W-:Y:S01]  /*10fc0*/  VIADD R0, R0, 0x1 ;  /* 0x0000000100007836 */ /* 0x000fe20000000000 */
[CC--:B-1----:R-:W-:Y:S02]  /*10fd0*/  LEA R8, P5, R6.reuse, R20.reuse, 0x3 ;  /* 0x0000001406087211 */ /* 0x0c2fe400078a18ff */
[CC--:B------:R-:W-:Y:S02]  /*10fe0*/  LEA R30, P0, R6.reuse, R20.reuse, 0x3 ;  /* 0x00000014061e7211 */ /* 0x0c0fe400078018ff */
[CCC-:B------:R-:W-:Y:S02]  /*10ff0*/  LEA.HI.X R9, R6.reuse, R21.reuse, R7.reuse, 0x3, P5 ;  /* 0x0000001506097211 */ /* 0x1c0fe400028f1c07 */
[C---:B------:R-:W-:Y:S02]  /*11000*/  LEA R42, P5, R6.reuse, R20, 0x3 ;  /* 0x00000014062a7211 */ /* 0x040fe400078a18ff */
[----:B------:R-:W-:-:S02]  /*11010*/  LEA.HI.X R31, R6, R21, R7, 0x3, P0 ;  /* 0x00000015061f7211 */ /* 0x000fc400000f1c07 */
[C---:B------:R-:W-:Y:S02]  /*11020*/  ISETP.GE.AND P2, PT, R43.reuse, 0x6, PT ;  /* 0x000000062b00780c */ /* 0x040fe40003f46270 */
[C---:B------:R-:W-:Y:S02]  /*11030*/  ISETP.GE.AND P1, PT, R43.reuse, 0x6, PT ;  /* 0x000000062b00780c */ /* 0x040fe40003f26270 */
[----:B------:R-:W-:Y:S02]  /*11040*/  ISETP.GE.AND P0, PT, R43, 0x6, PT ;  /* 0x000000062b00780c */ /* 0x000fe40003f06270 */
[CC--:B------:R-:W-:Y:S02]  /*11050*/  LEA R34, P6, R6.reuse, R20.reuse, 0x3 ;  /* 0x0000001406227211 */ /* 0x0c0fe400078c18ff */
[C---:B------:R-:W-:Y:S02]  /*11060*/  LEA.HI.X R43, R6.reuse, R21, R7, 0x3, P5 ;  /* 0x00000015062b7211 */ /* 0x040fe400028f1c07 */
[----:B------:R-:W-:-:S02]  /*11070*/  LEA R20, P5, R6, R20, 0x3 ;  /* 0x0000001406147211 */ /* 0x000fc400078a18ff */
[-CC-:B------:R-:W-:Y:S02]  /*11080*/  LEA.HI.X R35, R6, R21.reuse, R7.reuse, 0x3, P6 ;  /* 0x0000001506237211 */ /* 0x180fe400030f1c07 */
[----:B------:R-:W-:Y:S02]  /*11090*/  ISETP.NE.AND P6, PT, R0, UR38, PT ;  /* 0x0000002600007c0c */ /* 0x000fe4000bfc5270 */
[----:B------:R-:W-:Y:S01]  /*110a0*/  LEA.HI.X R21, R6, R21, R7, 0x3, P5 ;  /* 0x0000001506157211 */ /* 0x000fe200028f1c07 */
[----:B------:R-:W-:Y:S10]  /*110b0*/  @!P4 BRA `(.L_x_373) ;  /* 0x00000000006cc947 */ /* 0x000ff40003800000 */
[----:B------:R-:W5:Y:S01]  /*110c0*/  LD.E.64 R8, desc[UR36][R8.64+0x100] ;  /* 0x0001002408087980 */ /* 0x000f62000c101b00 */
[----:B------:R-:W-:Y:S01]  /*110d0*/  IMAD.SHL.U32 R12, R39, 0x2, RZ ;  /* 0x00000002270c7824 */ /* 0x000fe200078e00ff */
[----:B------:R-:W-:Y:S01]  /*110e0*/  MOV R7, RZ ;  /* 0x000000ff00077202 */ /* 0x000fe20000000f00 */
[----:B------:R-:W-:Y:S02]  /*110f0*/  IMAD.MOV.U32 R6, RZ, RZ, R3 ;  /* 0x000000ffff067224 */ /* 0x000fe400078e0003 */
[----:B------:R-:W-:Y:S01]  /*11100*/  IMAD.MOV.U32 R13, RZ, RZ, RZ ;  /* 0x000000ffff0d7224 */ /* 0x000fe200078e00ff */
[----:B------:R-:W-:Y:S01]  /*11110*/  LOP3.LUT R12, R12, 0x6, RZ, 0xe2, !PT ;  /* 0x000000060c0c7812 */ /* 0x000fe200078ee2ff */
[----:B------:R-:W-:-:S04]  /*11120*/  IMAD.WIDE.U32 R10, R4, 0x8, R6 ;  /* 0x00000008040a7825 */ /* 0x000fc800078e0006 */
[----:B------:R-:W-:Y:S01]  /*11130*/  IMAD.WIDE.U32 R12, R3, 0x8, R12 ;  /* 0x00000008030c7825 */ /* 0x000fe200078e000c */
[----:B------:R-:W-:-:S03]  /*11140*/  SHF.L.U64.HI R57, R10, 0x3, R11 ;  /* 0x000000030a397819 */ /* 0x000fc6000001020b */
[----:B------:R-:W-:Y:S01]  /*11150*/  IMAD.MOV.U32 R29, RZ, RZ, R22 ;  /* 0x000000ffff1d7224 */ /* 0x000fe200078e0016 */
[----:B------:R-:W-:-:S07]  /*11160*/  SHF.L.U64.HI R58, R12, 0x3, R13 ;  /* 0x000000030c3a7819 */ /* 0x000fce000001020d */
.L_x_374:
[----:B-1----:R-:W1:Y:S01]  /*11170*/  LDC.64 R6, c[0x0][0x3b8] ;  /* 0x0000ee00ff067b82 */ /* 0x002e620000000a00 */
[----:B------:R-:W-:-:S04]  /*11180*/  IMAD R14, R29, 0x20, R41 ;  /* 0x000000201d0e7824 */ /* 0x000fc800078e0229 */
[----:B-1----:R-:W-:-:S03]  /*11190*/  IMAD.WIDE R6, R14, 0x8, R6 ;  /* 0x000000080e067825 */ /* 0x002fc600078e0206 */
[----:B------:R-:W1:Y:S01]  /*111a0*/  LDC.64 R14, c[0x0][0x3c0] ;  /* 0x0000f000ff0e7b82 */ /* 0x000e620000000a00 */
[----:B------:R-:W-:-:S05]  /*111b0*/  LEA R6, P4, R10, R6, 0x3 ;  /* 0x000000060a067211 */ /* 0x000fca00078818ff */
[----:B------:R-:W-:-:S06]  /*111c0*/  IMAD.X R7, R7, 0x1, R57, P4 ;  /* 0x0000000107077824 */ /* 0x000fcc00020e0639 */
[----:B------:R-:W2:Y:S01]  /*111d0*/  LD.E.64 R6, desc[UR36][R6.64] ;  /* 0x0000002406067980 */ /* 0x000ea2000c101b00 */
[C---:B------:R-:W-:Y:S01]  /*111e0*/  LEA R33, R29.reuse, R56, 0x6 ;  /* 0x000000381d217211 */ /* 0x040fe200078e30ff */
[----:B------:R-:W-:Y:S01]  /*111f0*/  VIADD R29, R29, 0x1 ;  /* 0x000000011d1d7836 */ /* 0x000fe20000000000 */
[----:B--2--5:R1:W2:Y:S03]  /*11200*/  DMMA.8x8x4 R44, R8, R6, R44 ;  /* 0x00000006082c723f */ /* 0x0242a6000000002c */
[----:B-1----:R-:W-:-:S03]  /*11210*/  IMAD.WIDE R6, R33, 0x8, R14 ;  /* 0x0000000821067825 */ /* 0x002fc600078e020e */
[----:B------:R-:W-:-:S05]  /*11220*/  LEA R6, P4, R12, R6, 0x3 ;  /* 0x000000060c067211 */ /* 0x000fca00078818ff */
[----:B------:R-:W-:Y:S01]  /*11230*/  IMAD.X R7, R7, 0x1, R58, P4 ;  /* 0x0000000107077824 */ /* 0x000fe200020e063a */
[----:B------:R-:W-:-:S04]  /*11240*/  ISETP.GE.AND P4, PT, R29, R28, PT ;  /* 0x0000001c1d00720c */ /* 0x000fc80003f86270 */
[----:B--2---:R1:W-:Y:S09]  /*11250*/  ST.E.128 desc[UR36][R6.64], R44 ;  /* 0x0000002c06007985 */ /* 0x0043f2000c101d24 */
[----:B------:R-:W-:Y:S05]  /*11260*/  @!P4 BRA `(.L_x_374) ;  /* 0xfffffffc00c0c947 */ /* 0x000fea000383ffff */
.L_x_373:
[----:B------:R-:W-:Y:S05]  /*11270*/  @!P2 BRA `(.L_x_375) ;  /* 0x00000000006ca947 */ /* 0x000fea0003800000 */
[----:B------:R-:W-:Y:S01]  /*11280*/  IMAD.SHL.U32 R12, R39, 0x2, RZ ;  /* 0x00000002270c7824 */ /* 0x000fe200078e00ff */
[----:B-1----:R-:W-:Y:S01]  /*11290*/  MOV R7, RZ ;  /* 0x000000ff00077202 */ /* 0x002fe20000000f00 */
[----:B------:R-:W-:Y:S01]  /*112a0*/  IMAD.MOV.U32 R6, RZ, RZ, R3 ;  /* 0x000000ffff067224 */ /* 0x000fe200078e0003 */
[----:B------:R1:W5:Y:S01]  /*112b0*/  LD.E.64 R8, desc[UR36][R30.64+0x200] ;  /* 0x000200241e087980 */ /* 0x000362000c101b00 */
[----:B------:R-:W-:Y:S01]  /*112c0*/  IMAD.MOV.U32 R13, RZ, RZ, RZ ;  /* 0x000000ffff0d7224 */ /* 0x000fe200078e00ff */
[----:B------:R-:W-:Y:S01]  /*112d0*/  LOP3.LUT R12, R12, 0x6, RZ, 0xe2, !PT ;  /* 0x000000060c0c7812 */ /* 0x000fe200078ee2ff */
[----:B------:R-:W-:-:S04]  /*112e0*/  IMAD.WIDE.U32 R10, R4, 0x8, R6 ;  /* 0x00000008040a7825 */ /* 0x000fc800078e0006 */
[----:B------:R-:W-:Y:S01]  /*112f0*/  IMAD.WIDE.U32 R12, R3, 0x8, R12 ;  /* 0x00000008030c7825 */ /* 0x000fe200078e000c */
[----:B-1----:R-:W-:-:S03]  /*11300*/  SHF.L.U64.HI R31, R10, 0x3, R11 ;  /* 0x000000030a1f7819 */ /* 0x002fc6000001020b */
[----:B------:R-:W-:Y:S01]  /*11310*/  IMAD.MOV.U32 R29, RZ, RZ, R28 ;  /* 0x000000ffff1d7224 */ /* 0x000fe200078e001c */
[----:B------:R-:W-:-:S07]  /*11320*/  SHF.L.U64.HI R33, R12, 0x3, R13 ;  /* 0x000000030c217819 */ /* 0x000fce000001020d */
.L_x_376:
[----:B--2---:R-:W1:Y:S01]  /*11330*/  LDC.64 R6, c[0x0][0x3b8] ;  /* 0x0000ee00ff067b82 */ /* 0x004e620000000a00 */
        /* <DEDUP_REMOVED lines=15> */
.L_x_375:
[----:B------:R-:W-:Y:S05]  /*11430*/  @!P1 BRA `(.L_x_377) ;  /* 0x00000000006c9947 */ /* 0x000fea0003800000 */
[----:B------:R3:W5:Y:S01]  /*11440*/  LD.E.64 R8, desc[UR36][R34.64+0x300] ;  /* 0x0003002422087980 */ /* 0x000762000c101b00 */
[----:B------:R-:W-:Y:S01]  /*11450*/  IMAD.SHL.U32 R12, R39, 0x2, RZ ;  /* 0x00000002270c7824 */ /* 0x000fe200078e00ff */
[----:B-12---:R-:W-:Y:S01]  /*11460*/  MOV R7, RZ ;  /* 0x000000ff00077202 */ /* 0x006fe20000000f00 */
[----:B------:R-:W-:Y:S02]  /*11470*/  IMAD.MOV.U32 R6, RZ, RZ, R3 ;  /* 0x000000ffff067224 */ /* 0x000fe400078e0003 */
[----:B------:R-:W-:Y:S01]  /*11480*/  IMAD.MOV.U32 R13, RZ, RZ, RZ ;  /* 0x000000ffff0d7224 */ /* 0x000fe200078e00ff */
[----:B------:R-:W-:Y:S01]  /*11490*/  LOP3.LUT R12, R12, 0x6, RZ, 0xe2, !PT ;  /* 0x000000060c0c7812 */ /* 0x000fe200078ee2ff */
[----:B------:R-:W-:-:S04]  /*114a0*/  IMAD.WIDE.U32 R10, R4, 0x8, R6 ;  /* 0x00000008040a7825 */ /* 0x000fc800078e0006 */
[----:B------:R-:W-:Y:S01]  /*114b0*/  IMAD.WIDE.U32 R12, R3, 0x8, R12 ;  /* 0x00000008030c7825 */ /* 0x000fe200078e000c */
[----:B------:R-:W-:-:S03]  /*114c0*/  SHF.L.U64.HI R31, R10, 0x3, R11 ;  /* 0x000000030a1f7819 */ /* 0x000fc6000001020b */
[----:B------:R-:W-:Y:S01]  /*114d0*/  IMAD.MOV.U32 R29, RZ, RZ, R19 ;  /* 0x000000ffff1d7224 */ /* 0x000fe200078e0013 */
[----:B---3--:R-:W-:-:S07]  /*114e0*/  SHF.L.U64.HI R33, R12, 0x3, R13 ;  /* 0x000000030c217819 */ /* 0x008fce000001020d */
.L_x_378:
[----:B---3--:R-:W1:Y:S01]  /*114f0*/  LDC.64 R6, c[0x0][0x3b8] ;  /* 0x0000ee00ff067b82 */ /* 0x008e620000000a00 */
        /* <DEDUP_REMOVED lines=15> */
.L_x_377:
[----:B------:R-:W-:Y:S05]  /*115f0*/  @!P3 BRA `(.L_x_379) ;  /* 0x00000000006cb947 */ /* 0x000fea0003800000 */
[----:B------:R4:W5:Y:S01]  /*11600*/  LD.E.64 R8, desc[UR36][R42.64+0x400] ;  /* 0x000400242a087980 */ /* 0x000962000c101b00 */
[----:B------:R-:W-:Y:S01]  /*11610*/  IMAD.SHL.U32 R12, R39, 0x2, RZ ;  /* 0x00000002270c7824 */ /* 0x000fe200078e00ff */
[----:B-123--:R-:W-:Y:S01]  /*11620*/  MOV R7, RZ ;  /* 0x000000ff00077202 */ /* 0x00efe20000000f00 */
[----:B------:R-:W-:Y:S02]  /*11630*/  IMAD.MOV.U32 R6, RZ, RZ, R3 ;  /* 0x000000ffff067224 */ /* 0x000fe400078e0003 */
[----:B------:R-:W-:Y:S01]  /*11640*/  IMAD.MOV.U32 R13, RZ, RZ, RZ ;  /* 0x000000ffff0d7224 */ /* 0x000fe200078e00ff */
[----:B------:R-:W-:Y:S01]  /*11650*/  LOP3.LUT R12, R12, 0x6, RZ, 0xe2, !PT ;  /* 0x000000060c0c7812 */ /* 0x000fe200078ee2ff */
[----:B------:R-:W-:-:S04]  /*11660*/  IMAD.WIDE.U32 R10, R4, 0x8, R6 ;  /* 0x00000008040a7825 */ /* 0x000fc800078e0006 */
[----:B------:R-:W-:Y:S01]  /*11670*/  IMAD.WIDE.U32 R12, R3, 0x8, R12 ;  /* 0x00000008030c7825 */ /* 0x000fe200078e000c */
[----:B------:R-:W-:-:S03]  /*11680*/  SHF.L.U64.HI R31, R10, 0x3, R11 ;  /* 0x000000030a1f7819 */ /* 0x000fc6000001020b */
[----:B------:R-:W-:Y:S01]  /*11690*/  IMAD.MOV.U32 R29, RZ, RZ, R23 ;  /* 0x000000ffff1d7224 */ /* 0x000fe200078e0017 */
[----:B----4-:R-:W-:-:S07]  /*116a0*/  SHF.L.U64.HI R33, R12, 0x3, R13 ;  /* 0x000000030c217819 */ /* 0x010fce000001020d */
.L_x_380:
[----:B----4-:R-:W1:Y:S01]  /*116b0*/  LDC.64 R6, c[0x0][0x3b8] ;  /* 0x0000ee00ff067b82 */ /* 0x010e620000000a00 */
        /* <DEDUP_REMOVED lines=15> */
.L_x_379:
[----:B------:R-:W-:Y:S05]  /*117b0*/  @!P0 BRA `(.L_x_381) ;  /* 0x0000000000708947 */ /* 0x000fea0003800000 */
[----:B------:R-:W-:Y:S01]  /*117c0*/  IMAD.SHL.U32 R10, R39, 0x2, RZ ;  /* 0x00000002270a7824 */ /* 0x000fe200078e00ff */
[----:B------:R-:W-:Y:S01]  /*117d0*/  MOV R9, RZ ;  /* 0x000000ff00097202 */ /* 0x000fe20000000f00 */
[----:B------:R-:W-:Y:S01]  /*117e0*/  IMAD.MOV.U32 R8, RZ, RZ, R3 ;  /* 0x000000ffff087224 */ /* 0x000fe200078e0003 */
[----:B-1234-:R1:W5:Y:S01]  /*117f0*/  LD.E.64 R6, desc[UR36][R20.64+0x500] ;  /* 0x0005002414067980 */ /* 0x01e362000c101b00 */
[----:B------:R-:W-:Y:S01]  /*11800*/  IMAD.MOV.U32 R11, RZ, RZ, RZ ;  /* 0x000000ffff0b7224 */ /* 0x000fe200078e00ff */
[----:B------:R-:W-:Y:S01]  /*11810*/  LOP3.LUT R10, R10, 0x6, RZ, 0xe2, !PT ;  /* 0x000000060a0a7812 */ /* 0x000fe200078ee2ff */
[----:B------:R-:W-:-:S04]  /*11820*/  IMAD.WIDE.U32 R8, R4, 0x8, R8 ;  /* 0x0000000804087825 */ /* 0x000fc800078e0008 */
[----:B------:R-:W-:Y:S01]  /*11830*/  IMAD.WIDE.U32 R10, R3, 0x8, R10 ;  /* 0x00000008030a7825 */ /* 0x000fe200078e000a */
[----:B-1----:R-:W-:-:S03]  /*11840*/  SHF.L.U64.HI R20, R8, 0x3, R9 ;  /* 0x0000000308147819 */ /* 0x002fc60000010209 */
[----:B------:R-:W-:Y:S01]  /*11850*/  IMAD.MOV.U32 R3, RZ, RZ, R17 ;  /* 0x000000ffff037224 */ /* 0x000fe200078e0011 */
[----:B------:R-:W-:Y:S01]  /*11860*/  SHF.L.U64.HI R21, R10, 0x3, R11 ;  /* 0x000000030a157819 */ /* 0x000fe2000001020b */
[----:B------:R-:W-:-:S07]  /*11870*/  IMAD.IADD R15, R16, 0x1, R17 ;  /* 0x00000001100f7824 */ /* 0x000fce00078e0211 */
.L_x_382:
[----:B-1----:R-:W1:Y:S01]  /*11880*/  LDC.64 R4, c[0x0][0x3b8] ;  /* 0x0000ee00ff047b82 */ /* 0x002e620000000a00 */
[----:B------:R-:W-:-:S04]  /*11890*/  IMAD R12, R3, 0x20, R41 ;  /* 0x00000020030c7824 */ /* 0x000fc800078e0229 */
[----:B-1----:R-:W-:-:S03]  /*118a0*/  IMAD.WIDE R4, R12, 0x8, R4 ;  /* 0x000000080c047825 */ /* 0x002fc600078e0204 */
[----:B------:R-:W1:Y:S01]  /*118b0*/  LDC.64 R12, c[0x0][0x3c0] ;  /* 0x0000f000ff0c7b82 */ /* 0x000e620000000a00 */
[----:B------:R-:W-:-:S04]  /*118c0*/  LEA R4, P0, R8, R4, 0x3 ;  /* 0x0000000408047211 */ /* 0x000fc800078018ff */
[----:B------:R-:W-:-:S06]  /*118d0*/  IADD3.X R5, PT, PT, R5, R20, RZ, P0, !PT ;  /* 0x0000001405057210 */ /* 0x000fcc00007fe4ff */
[----:B------:R-:W2:Y:S01]  /*118e0*/  LD.E.64 R4, desc[UR36][R4.64] ;  /* 0x0000002404047980 */ /* 0x000ea2000c101b00 */
[C---:B------:R-:W-:Y:S02]  /*118f0*/  IMAD R14, R3.reuse, 0x40, R56 ;  /* 0x00000040030e7824 */ /* 0x040fe400078e0238 */
[----:B------:R-:W-:Y:S01]  /*11900*/  VIADD R3, R3, 0x1 ;  /* 0x0000000103037836 */ /* 0x000fe20000000000 */
[----:B--2--5:R1:W2:Y:S02]  /*11910*/  DMMA.8x8x4 R44, R6, R4, R44 ;  /* 0x00000004062c723f */ /* 0x0242a4000000002c */
[----:B-1----:R-:W-:-:S03]  /*11920*/  IMAD.WIDE R4, R14, 0x8, R12 ;  /* 0x000000080e047825 */ /* 0x002fc600078e020c */
[----:B------:R-:W-:-:S05]  /*11930*/  LEA R4, P0, R10, R4, 0x3 ;  /* 0x000000040a047211 */ /* 0x000fca00078018ff */
[----:B------:R-:W-:Y:S01]  /*11940*/  IMAD.X R5, R5, 0x1, R21, P0 ;  /* 0x0000000105057824 */ /* 0x000fe200000e0615 */
[----:B------:R-:W-:-:S04]  /*11950*/  ISETP.GE.AND P0, PT, R3, R15, PT ;  /* 0x0000000f0300720c */ /* 0x000fc80003f06270 */
[----:B--2---:R1:W-:Y:S09]  /*11960*/  ST.E.128 desc[UR36][R4.64], R44 ;  /* 0x0000002c04007985 */ /* 0x0043f2000c101d24 */
[----:B------:R-:W-:Y:S05]  /*11970*/  @!P0 BRA `(.L_x_382) ;  /* 0xfffffffc00c08947 */ /* 0x000fea000383ffff */
.L_x_381:
[----:B------:R-:W-:Y:S05]  /*11980*/  @P6 BRA `(.L_x_383) ;  /* 0xfffffff000b86947 */ /* 0x000fea000383ffff */
.L_x_370:
[----:B------:R-:W5:Y:S01]  /*11990*/  S2R R3, SR_CgaCtaId ;  /* 0x0000000000037919 */ /* 0x000f620000008800 */
[----:B------:R-:W1:Y:S01]  /*119a0*/  LDCU UR4, c[0x0][0x3a0] ;  /* 0x00007400ff0477ac */ /* 0x000e620008000800 */
[----:B------:R-:W2:Y:S01]  /*119b0*/  LDC R33, c[0x0][0x390] ;  /* 0x0000e400ff217b82 */ /* 0x000ea20000000800 */
[----:B------:R-:W-:Y:S01]  /*119c0*/  MOV R0, 0x400 ;  /* 0x0000040000007802 */ /* 0x000fe20000000f00 */
[----:B------:R-:W-:Y:S01]  /*119d0*/  IMAD.MOV.U32 R31, RZ, RZ, RZ ;  /* 0x000000ffff1f7224 */ /* 0x000fe200078e00ff */
[----:B------:R-:W-:Y:S01]  /*119e0*/  PLOP3.LUT P1, PT, PT, PT, PT, 0x8, 0x80 ;  /* 0x000000000080781c */ /* 0x000fe20003f2e170 */
[----:B-1----:R-:W-:Y:S01]  /*119f0*/  UISETP.GE.AND UP0, UPT, UR4, 0x1, UPT ;  /* 0x000000010400788c */ /* 0x002fe2000bf06270 */
[----:B-----5:R-:W-:-:S05]  /*11a00*/  LEA R0, R3, R0, 0x18 ;  /* 0x0000000003007211 */ /* 0x020fca00078ec0ff */
[----:B--2---:R-:W-:-:S03]  /*11a10*/  IMAD R33, R33, 0x500, R0 ;  /* 0x0000050021217824 */ /* 0x004fc600078e0200 */
[----:B------:R-:W-:Y:S05]  /*11a20*/  BRA.U !UP0, `(.L_x_384) ;  /* 0x0000001108607547 */ /* 0x000fea000b800000 */
[----:B------:R-:W1:Y:S01]  /*11a30*/  LDCU UR4, c[0x0][0x3a0] ;  /* 0x00007400ff0477ac */ /* 0x000e620008000800 */
[-C--:B------:R-:W-:Y:S01]  /*11a40*/  IMAD R0, R49, R38.reuse, RZ ;  /* 0x0000002631007224 */ /* 0x080fe200078e02ff */
[----:B------:R-:W-:Y:S01]  /*11a50*/  BSSY.RECONVERGENT B8, `(.L_x_385) ;  /* 0x0000114000087945 */ /* 0x000fe20003800200 */
[----:B------:R-:W-:Y:S01]  /*11a60*/  IMAD.WIDE.U32 R42, R48, R38, RZ ;  /* 0x00000026302a7225 */ /* 0x000fe200078e00ff */
[----:B------:R-:W-:Y:S02]  /*11a70*/  MOV R39, RZ ;  /* 0x000000ff00277202 */ /* 0x000fe40000000f00 */
[----:B------:R-:W-:Y:S01]  /*11a80*/  CS2R R30, SRZ ;  /* 0x00000000001e7805 */ /* 0x000fe2000001ff00 */
[----:B------:R-:W-:Y:S02]  /*11a90*/  IMAD R0, R37, R48, R0 ;  /* 0x0000003025007224 */ /* 0x000fe400078e0200 */
[----:B------:R-:W-:Y:S02]  /*11aa0*/  IMAD.MOV.U32 R34, RZ, RZ, RZ ;  /* 0x000000ffff227224 */ /* 0x000fe400078e00ff */
[----:B------:R-:W-:-:S02]  /*11ab0*/  IMAD.IADD R55, R43, 0x1, R0 ;  /* 0x000000012b377824 */ /* 0x000fc400078e0200 */
[----:B-1----:R-:W-:-:S07]  /*11ac0*/  IMAD.U32 R41, RZ, RZ, UR4 ;  /* 0x00000004ff297e24 */ /* 0x002fce000f8e00ff */
.L_x_405:
[----:B------:R-:W1:Y:S01]  /*11ad0*/  LDCU UR4, c[0x0][0x3a0] ;  /* 0x00007400ff0477ac */ /* 0x000e620008000800 */
[----:B------:R-:W-:Y:S01]  /*11ae0*/  BSSY.RECONVERGENT B7, `(.L_x_386) ;  /* 0x0000104000077945 */ /* 0x000fe20003800200 */
[----:B-1----:R-:W-:-:S13]  /*11af0*/  ISETP.GE.AND P0, PT, R39, UR4, PT ;  /* 0x0000000427007c0c */ /* 0x002fda000bf06270 */
[----:B------:R-:W-:Y:S05]  /*11b00*/  @P0 BRA `(.L_x_387) ;  /* 0x0000001000040947 */ /* 0x000fea0003800000 */
[----:B------:R-:W-:Y:S01]  /*11b10*/  IMAD.IADD R0, R54, 0x1, -R39 ;  /* 0x0000000136007824 */ /* 0x000fe200078e0a27 */
[----:B------:R-:W-:Y:S01]  /*11b20*/  MOV R56, RZ ;  /* 0x000000ff00387202 */ /* 0x000fe20000000f00 */
[----:B------:R-:W-:Y:S02]  /*11b30*/  IMAD.MOV.U32 R57, RZ, RZ, R41 ;  /* 0x000000ffff397224 */ /* 0x000fe400078e0029 */
[----:B------:R-:W-:-:S05]  /*11b40*/  IMAD R0, R0, R0, R0 ;  /* 0x0000000000007224 */ /* 0x000fca00078e0200 */
[----:B------:R-:W-:-:S04]  /*11b50*/  LEA.HI R58, R0, R0, RZ, 0x1 ;  /* 0x00000000003a7211 */ /* 0x000fc800078f08ff */
[----:B------:R-:W-:-:S07]  /*11b60*/  SHF.R.S32.HI R58, RZ, 0x1, R58 ;  /* 0x00000001ff3a7819 */ /* 0x000fce000001143a */
.L_x_404:
[----:B------:R-:W1:Y:S01]  /*11b70*/  LDCU UR4, c[0x0][0x3a0] ;  /* 0x00007400ff0477ac */ /* 0x000e620008000800 */
[----:B------:R-:W-:Y:S01]  /*11b80*/  IMAD.IADD R35, R56, 0x1, R39 ;  /* 0x0000000138237824 */ /* 0x000fe200078e0227 */
[----:B------:R-:W-:Y:S04]  /*11b90*/  BSSY.RECONVERGENT B6, `(.L_x_388) ;  /* 0x00000f3000067945 */ /* 0x000fe80003800200 */
[----:B-1----:R-:W-:-:S04]  /*11ba0*/  IADD3 R0, PT, PT, -R35, UR4, RZ ;  /* 0x0000000423007c10 */ /* 0x002fc8000fffe1ff */
[----:B------:R-:W-:-:S13]  /*11bb0*/  ISETP.GE.AND P0, PT, R0, 0x1, PT ;  /* 0x000000010000780c */ /* 0x000fda0003f06270 */
[----:B------:R-:W-:Y:S05]  /*11bc0*/  @!P0 BRA `(.L_x_389) ;  /* 0x0000000c00bc8947 */ /* 0x000fea0003800000 */
[----:B------:R-:W-:Y:S01]  /*11bd0*/  LOP3.LUT R0, R57, 0x1, RZ, 0xc0, !PT ;  /* 0x0000000139007812 */ /* 0x000fe200078ec0ff */
[----:B------:R-:W-:Y:S01]  /*11be0*/  BSSY.RECONVERGENT B9, `(.L_x_390) ;  /* 0x000004f000097945 */ /* 0x000fe20003800200 */
[----:B------:R-:W-:Y:S01]  /*11bf0*/  IMAD.IADD R59, R58, 0x1, -R56 ;  /* 0x000000013a3b7824 */ /* 0x000fe200078e0a38 */
[----:B------:R-:W-:Y:S01]  /*11c00*/  IADD3 R61, PT, PT, R34, R57, RZ ;  /* 0x00000039223d7210 */ /* 0x000fe20007ffe0ff */
[----:B------:R-:W-:Y:S01]  /*11c10*/  IMAD.IADD R60, R54, 0x1, -R35 ;  /* 0x00000001363c7824 */ /* 0x000fe200078e0a23 */
[----:B------:R-:W-:-:S13]  /*11c20*/  ISETP.NE.U32.AND P0, PT, R0, 0x1, PT ;  /* 0x000000010000780c */ /* 0x000fda0003f05070 */
[----:B------:R-:W-:Y:S05]  /*11c30*/  @P0 BRA `(.L_x_391) ;  /* 0x0000000400240947 */ /* 0x000fea0003800000 */
[----:B------:R-:W1:Y:S01]  /*11c40*/  LDCU.64 UR4, c[0x0][0x3c0] ;  /* 0x00007800ff0477ac */ /* 0x000e620008000a00 */
[--C-:B------:R-:W-:Y:S02]  /*11c50*/  SHF.R.S32.HI R14, RZ, 0x1f, R31.reuse ;  /* 0x0000001fff0e7819 */ /* 0x100fe4000001141f */
[----:B------:R-:W-:Y:S02]  /*11c60*/  SHF.R.S32.HI R15, RZ, 0x1f, R30 ;  /* 0x0000001fff0f7819 */ /* 0x000fe4000001141e */
[----:B------:R-:W-:-:S04]  /*11c70*/  IADD3 R0, P0, P1, R30, R42, R31 ;  /* 0x0000002a1e007210 */ /* 0x000fc8000791e01f */
[----:B------:R-:W-:Y:S02]  /*11c80*/  IADD3.X R3, PT, PT, R15, R55, R14, P0, P1 ;  /* 0x000000370f037210 */ /* 0x000fe400007e240e */
[----:B-1----:R-:W-:-:S04]  /*11c90*/  LEA R4, P0, R0, UR4, 0x3 ;  /* 0x0000000400047c11 */ /* 0x002fc8000f8018ff */
[----:B------:R-:W-:-:S05]  /*11ca0*/  LEA.HI.X R5, R0, UR5, R3, 0x3, P0 ;  /* 0x0000000500057c11 */ /* 0x000fca00080f1c03 */
[----:B---34-:R-:W2:Y:S04]  /*11cb0*/  LDG.E.64 R6, desc[UR36][R4.64] ;  /* 0x0000002404067981 */ /* 0x018ea8000c1e1b00 */
[----:B------:R-:W3:Y:S04]  /*11cc0*/  LDG.E.64 R8, desc[UR36][R4.64+0x40] ;  /* 0x0000402404087981 */ /* 0x000ee8000c1e1b00 */
[----:B------:R-:W4:Y:S04]  /*11cd0*/  LDG.E.64 R10, desc[UR36][R4.64+0x80] ;  /* 0x00008024040a7981 */ /* 0x000f28000c1e1b00 */
[----:B------:R1:W5:Y:S01]  /*11ce0*/  LDG.E.64 R12, desc[UR36][R4.64+0xc0] ;  /* 0x0000c024040c7981 */ /* 0x000362000c1e1b00 */
[----:B------:R-:W-:Y:S01]  /*11cf0*/  IMAD R0, R34, 0xa0, R52 ;  /* 0x000000a022007824 */ /* 0x000fe200078e0234 */
[----:B------:R-:W-:Y:S01]  /*11d00*/  ISETP.NE.U32.AND P0, PT, R48, RZ, PT ;  /* 0x000000ff3000720c */ /* 0x000fe20003f05070 */
[----:B------:R-:W-:Y:S02]  /*11d10*/  BSSY.RECONVERGENT B10, `(.L_x_392) ;  /* 0x00000320000a7945 */ /* 0x000fe40003800200 */
[----:B------:R-:W-:Y:S01]  /*11d20*/  IMAD R0, R0, 0x8, R33 ;  /* 0x0000000800007824 */ /* 0x000fe200078e0221 */
[----:B------:R-:W-:-:S03]  /*11d30*/  ISETP.NE.AND.EX P0, PT, R49, RZ, PT, P0 ;  /* 0x000000ff3100720c */ /* 0x000fc60003f05300 */
[--C-:B------:R-:W-:Y:S01]  /*11d40*/  IMAD R3, R59, 0x500, R0.reuse ;  /* 0x000005003b037824 */ /* 0x100fe200078e0200 */
[----:B-1----:R-:W2:Y:S02]  /*11d50*/  LDS.64 R4, [R0] ;  /* 0x0000000000047984 */ /* 0x002ea40000000a00 */
[----:B--2---:R-:W-:Y:S01]  /*11d60*/  DADD R4, R6, R4 ;  /* 0x0000000006047229 */ /* 0x004fe20000000004 */
[----:B------:R-:W-:-:S06]  /*11d70*/  IMAD R6, R60, 0x500, R0 ;  /* 0x000005003c067824 */ /* 0x000fcc00078e0200 */
[----:B------:R-:W-:Y:S04]  /*11d80*/  STS.64 [R0], R4 ;  /* 0x0000000400007388 */ /* 0x000fe80000000a00 */
[----:B------:R-:W3:Y:S02]  /*11d90*/  LDS.64 R4, [R3] ;  /* 0x0000000003047984 */ /* 0x000ee40000000a00 */
[----:B---3--:R-:W-:-:S07]  /*11da0*/  DADD R4, R8, R4 ;  /* 0x0000000008047229 */ /* 0x008fce0000000004 */
[----:B------:R-:W-:Y:S04]  /*11db0*/  STS.64 [R3], R4 ;  /* 0x0000000403007388 */ /* 0x000fe80000000a00 */
[----:B------:R-:W4:Y:S02]  /*11dc0*/  LDS.64 R4, [R6] ;  /* 0x0000000006047984 */ /* 0x000f240000000a00 */
[----:B----4-:R-:W-:-:S07]  /*11dd0*/  DADD R4, R10, R4 ;  /* 0x000000000a047229 */ /* 0x010fce0000000004 */
[----:B------:R-:W-:Y:S04]  /*11de0*/  STS.64 [R6], R4 ;  /* 0x0000000406007388 */ /* 0x000fe80000000a00 */
[----:B------:R-:W5:Y:S02]  /*11df0*/  LDS.64 R4, [R0+0x500] ;  /* 0x0005000000047984 */ /* 0x000f640000000a00 */
[----:B-----5:R-:W-:-:S07]  /*11e00*/  DADD R4, R12, R4 ;  /* 0x000000000c047229 */ /* 0x020fce0000000004 */
[----:B------:R1:W-:Y:S01]  /*11e10*/  STS.64 [R0+0x500], R4 ;  /* 0x0005000400007388 */ /* 0x0003e20000000a00 */
[----:B------:R-:W-:Y:S05]  /*11e20*/  @P0 BRA `(.L_x_393) ;  /* 0x0000000000800947 */ /* 0x000fea0003800000 */
[----:B-1----:R-:W-:Y:S01]  /*11e30*/  IADD3 R4, P0, PT, R30, R31, RZ ;  /* 0x0000001f1e047210 */ /* 0x002fe20007f1e0ff */
[----:B------:R-:W1:Y:S01]  /*11e40*/  LDCU.64 UR4, c[0x4][0x28] ;  /* 0x01000500ff0477ac */ /* 0x000e620008000a00 */
[----:B------:R-:W-:Y:S02]  /*11e50*/  MOV R29, 0xc8 ;  /* 0x000000c8001d7802 */ /* 0x000fe40000000f00 */
[----:B------:R-:W-:Y:S01]  /*11e60*/  IADD3 R8, P1, PT, R4, 0x10, RZ ;  /* 0x0000001004087810 */ /* 0x000fe20007f3e0ff */
[----:B------:R-:W-:Y:S01]  /*11e70*/  IMAD.X R5, R14, 0x1, R15, P0 ;  /* 0x000000010e057824 */ /* 0x000fe200000e060f */
[C---:B------:R-:W-:Y:S02]  /*11e80*/  IADD3 R6, P0, PT, R4.reuse, 0x8, RZ ;  /* 0x0000000804067810 */ /* 0x040fe40007f1e0ff */
[----:B------:R-:W-:Y:S01]  /*11e90*/  IADD3 R0, P2, PT, R4, 0x18, RZ ;  /* 0x0000001804007810 */ /* 0x000fe20007f5e0ff */
[--C-:B------:R-:W-:Y:S02]  /*11ea0*/  IMAD.X R9, RZ, RZ, R5.reuse, P1 ;  /* 0x000000ffff097224 */ /* 0x100fe400008e0605 */
[----:B------:R-:W-:Y:S01]  /*11eb0*/  IMAD.X R7, RZ, RZ, R5, P0 ;  /* 0x000000ffff077224 */ /* 0x000fe200000e0605 */
[----:B------:R-:W-:-:S04]  /*11ec0*/  IADD3.X R3, PT, PT, RZ, R5, RZ, P2, !PT ;  /* 0x00000005ff037210 */ /* 0x000fc800017fe4ff */
[----:B------:R2:W-:Y:S02]  /*11ed0*/  STL.128 [R1+0x10], R4 ;  /* 0x0000100401007387 */ /* 0x0005e40000100c00 */
[----:B--2---:R-:W-:Y:S02]  /*11ee0*/  IMAD.MOV.U32 R4, RZ, RZ, R8 ;  /* 0x000000ffff047224 */ /* 0x004fe400078e0008 */
[----:B------:R-:W-:Y:S02]  /*11ef0*/  IMAD.MOV.U32 R5, RZ, RZ, R9 ;  /* 0x000000ffff057224 */ /* 0x000fe400078e0009 */
[----:B------:R2:W3:Y:S01]  /*11f00*/  LDC.64 R8, c[0x4][R29] ;  /* 0x010000001d087b82 */ /* 0x0004e20000000a00 */
[----:B------:R-:W-:Y:S02]  /*11f10*/  IMAD.MOV.U32 R6, RZ, RZ, R0 ;  /* 0x000000ffff067224 */ /* 0x000fe400078e0000 */
[----:B------:R-:W-:-:S05]  /*11f20*/  IMAD.MOV.U32 R7, RZ, RZ, R3 ;  /* 0x000000ffff077224 */ /* 0x000fca00078e0003 */
[----:B------:R1:W-:Y:S02]  /*11f30*/  STL.128 [R1+0x20], R4 ;  /* 0x0000200401007387 */ /* 0x0003e40000100c00 */
[----:B-1----:R-:W-:Y:S01]  /*11f40*/  MOV R4, UR4 ;  /* 0x0000000400047c02 */ /* 0x002fe20008000f00 */
[----:B------:R-:W-:Y:S02]  /*11f50*/  IMAD.U32 R5, RZ, RZ, UR5 ;  /* 0x00000005ff057e24 */ /* 0x000fe4000f8e00ff */
[----:B------:R-:W-:Y:S02]  /*11f60*/  IMAD.MOV.U32 R6, RZ, RZ, R26 ;  /* 0x000000ffff067224 */ /* 0x000fe400078e001a */
[----:B--2---:R-:W-:-:S07]  /*11f70*/  IMAD.MOV.U32 R7, RZ, RZ, R27 ;  /* 0x000000ffff077224 */ /* 0x004fce00078e001b */
[----:B------:R-:W-:-:S07]  /*11f80*/  LEPC R20, `(.L_x_394) ;  /* 0x000000001014794e */ /* 0x000fce0000000000 */
[----:B---3--:R-:W-:Y:S05]  /*11f90*/  CALL.ABS.NOINC R8 ;  /* 0x0000000008007343 */ /* 0x008fea0003c00000 */
.L_x_394:
[----:B------:R1:W-:Y:S01]  /*11fa0*/  STL.64 [R1+0x10], R30 ;  /* 0x0000101e01007387 */ /* 0x0003e20000100a00 */
[----:B------:R1:W2:Y:S01]  /*11fb0*/  LDC.64 R8, c[0x4][R29] ;  /* 0x010000001d087b82 */ /* 0x0002a20000000a00 */
[----:B------:R-:W3:Y:S01]  /*11fc0*/  LDCU.64 UR4, c[0x4][0x30] ;  /* 0x01000600ff0477ac */ /* 0x000ee20008000a00 */
[----:B------:R-:W-:Y:S02]  /*11fd0*/  IMAD.MOV.U32 R6, RZ, RZ, R26 ;  /* 0x000000ffff067224 */ /* 0x000fe400078e001a */
[----:B------:R-:W-:Y:S02]  /*11fe0*/  IMAD.MOV.U32 R7, RZ, RZ, R27 ;  /* 0x000000ffff077224 */ /* 0x000fe400078e001b */
[----:B---3--:R-:W-:Y:S01]  /*11ff0*/  IMAD.U32 R4, RZ, RZ, UR4 ;  /* 0x00000004ff047e24 */ /* 0x008fe2000f8e00ff */
[----:B-1----:R-:W-:-:S07]  /*12000*/  MOV R5, UR5 ;  /* 0x0000000500057c02 */ /* 0x002fce0008000f00 */
[----:B------:R-:W-:-:S07]  /*12010*/  LEPC R20, `(.L_x_393) ;  /* 0x000000001014794e */ /* 0x000fce0000000000 */
[----:B--2---:R-:W-:Y:S05]  /*12020*/  CALL.ABS.NOINC R8 ;  /* 0x0000000008007343 */ /* 0x004fea0003c00000 */
.L_x_393:
[----:B------:R-:W-:Y:S05]  /*12030*/  BSYNC.RECONVERGENT B10 ;  /* 0x00000000000a7941 */ /* 0x000fea0003800200 */
.L_x_392:
[----:B------:R-:W-:Y:S01]  /*12040*/  VIADD R30, R30, 0x1 ;  /* 0x000000011e1e7836 */ /* 0x000fe20000000000 */
[----:B------:R-:W-:-:S04]  /*12050*/  IADD3 R34, PT, PT, R34, 0x1, RZ ;  /* 0x0000000122227810 */ /* 0x000fc80007ffe0ff */
[----:B-1----:R-:W-:-:S04]  /*12060*/  SHF.R.S32.HI R0, RZ, 0x1f, R30 ;  /* 0x0000001fff007819 */ /* 0x002fc8000001141e */
[----:B------:R-:W-:-:S05]  /*12070*/  LEA.HI R0, R0, R30, RZ, 0x3 ;  /* 0x0000001e00007211 */ /* 0x000fca00078f18ff */
[C---:B------:R-:W-:Y:S01]  /*12080*/  IMAD.SHL.U32 R3, R0.reuse, 0x8, RZ ;  /* 0x0000000800037824 */ /* 0x040fe200078e00ff */
[----:B------:R-:W-:-:S04]  /*12090*/  LOP3.LUT R0, R0, 0xfffffff8, RZ, 0xc0, !PT ;  /* 0xfffffff800007812 */ /* 0x000fc800078ec0ff */
[----:B------:R-:W-:Y:S01]  /*120a0*/  LOP3.LUT R3, R3, 0xffffffc0, RZ, 0xc0, !PT ;  /* 0xffffffc003037812 */ /* 0x000fe200078ec0ff */
[----:B------:R-:W-:-:S04]  /*120b0*/  IMAD.IADD R30, R30, 0x1, -R0 ;  /* 0x000000011e1e7824 */ /* 0x000fc800078e0a00 */
[----:B------:R-:W-:-:S07]  /*120c0*/  IMAD.IADD R31, R31, 0x1, R3 ;  /* 0x000000011f1f7824 */ /* 0x000fce00078e0203 */
.L_x_391:
[----:B------:R-:W-:Y:S05]  /*120d0*/  BSYNC.RECONVERGENT B9 ;  /* 0x0000000000097941 */ /* 0x000fea0003800200 */
.L_x_390:
[----:B------:R-:W-:-:S13]  /*120e0*/  ISETP.NE.AND P0, PT, R53, R35, PT ;  /* 0x000000233500720c */ /* 0x000fda0003f05270 */
[----:B------:R-:W-:Y:S05]  /*120f0*/  @!P0 BRA `(.L_x_389) ;  /* 0x0000000800708947 */ /* 0x000fea0003800000 */
[----:B------:R-:W-:Y:S01]  /*12100*/  BSSY.RECONVERGENT B9, `(.L_x_395) ;  /* 0x000009a000097945 */ /* 0x000fe20003800200 */
[----:B------:R-:W-:-:S07]  /*12110*/  IMAD.MOV.U32 R62, RZ, RZ, R34 ;  /* 0x000000ffff3e7224 */ /* 0x000fce00078e0022 */
.L_x_403:
        /* <DEDUP_REMOVED lines=17> */
[----:B-1----:R-:W2:Y:S01]  /*12230*/  LDS.64 R4, [R63] ;  /* 0x000000003f047984 */ /* 0x002ea20000000a00 */
[----:B------:R-:W-:Y:S01]  /*12240*/  IMAD R65, R60, 0x500, R63 ;  /* 0x000005003c417824 */ /* 0x000fe200078e023f */
[----:B--2---:R-:W-:-:S07]  /*12250*/  DADD R4, R6, R4 ;  /* 0x0000000006047229 */ /* 0x004fce0000000004 */
        /* <DEDUP_REMOVED lines=14> */
[----:B------:R-:W-:Y:S02]  /*12340*/  IADD3.X R5, PT, PT, R14, R15, RZ, P0, !PT ;  /* 0x0000000f0e057210 */ /* 0x000fe400007fe4ff */
[C---:B------:R-:W-:Y:S02]  /*12350*/  IADD3 R6, P0, PT, R4.reuse, 0x8, RZ ;  /* 0x0000000804067810 */ /* 0x040fe40007f1e0ff */
[C---:B------:R-:W-:Y:S02]  /*12360*/  IADD3 R8, P1, PT, R4.reuse, 0x10, RZ ;  /* 0x0000001004087810 */ /* 0x040fe40007f3e0ff */
[----:B------:R-:W-:Y:S01]  /*12370*/  IADD3 R0, P2, PT, R4, 0x18, RZ ;  /* 0x0000001804007810 */ /* 0x000fe20007f5e0ff */
[----:B------:R-:W-:-:S02]  /*12380*/  IMAD.X R7, RZ, RZ, R5, P0 ;  /* 0x000000ffff077224 */ /* 0x000fc400000e0605 */
[--C-:B------:R-:W-:Y:S02]  /*12390*/  IMAD.X R9, RZ, RZ, R5.reuse, P1 ;  /* 0x000000ffff097224 */ /* 0x100fe400008e0605 */
[----:B------:R-:W-:Y:S01]  /*123a0*/  IMAD.X R3, RZ, RZ, R5, P2 ;  /* 0x000000ffff037224 */ /* 0x000fe200010e0605 */
[----:B------:R2:W-:Y:S02]  /*123b0*/  STL.128 [R1+0x10], R4 ;  /* 0x0000100401007387 */ /* 0x0005e40000100c00 */
[----:B--2---:R-:W-:Y:S01]  /*123c0*/  IMAD.MOV.U32 R4, RZ, RZ, R8 ;  /* 0x000000ffff047224 */ /* 0x004fe200078e0008 */
[----:B------:R-:W-:Y:S01]  /*123d0*/  MOV R5, R9 ;  /* 0x0000000900057202 */ /* 0x000fe20000000f00 */
[----:B------:R-:W-:Y:S01]  /*123e0*/  IMAD.MOV.U32 R6, RZ, RZ, R0 ;  /* 0x000000ffff067224 */ /* 0x000fe200078e0000 */
[----:B------:R2:W3:Y:S01]  /*123f0*/  LDC.64 R8, c[0x4][R29] ;  /* 0x010000001d087b82 */ /* 0x0004e20000000a00 */
[----:B------:R-:W-:-:S05]  /*12400*/  IMAD.MOV.U32 R7, RZ, RZ, R3 ;  /* 0x000000ffff077224 */ /* 0x000fca00078e0003 */
[----:B------:R1:W-:Y:S02]  /*12410*/  STL.128 [R1+0x20], R4 ;  /* 0x0000200401007387 */ /* 0x0003e40000100c00 */
[----:B-1----:R-:W-:Y:S01]  /*12420*/  IMAD.U32 R4, RZ, RZ, UR4 ;  /* 0x00000004ff047e24 */ /* 0x002fe2000f8e00ff */
[----:B------:R-:W-:Y:S01]  /*12430*/  MOV R6, R26 ;  /* 0x0000001a00067202 */ /* 0x000fe20000000f00 */
[----:B------:R-:W-:Y:S02]  /*12440*/  IMAD.U32 R5, RZ, RZ, UR5 ;  /* 0x00000005ff057e24 */ /* 0x000fe4000f8e00ff */
[----:B--2---:R-:W-:-:S07]  /*12450*/  IMAD.MOV.U32 R7, RZ, RZ, R27 ;  /* 0x000000ffff077224 */ /* 0x004fce00078e001b */
[----:B------:R-:W-:-:S07]  /*12460*/  LEPC R20, `(.L_x_398) ;  /* 0x000000001014794e */ /* 0x000fce0000000000 */
[----:B---3--:R-:W-:Y:S05]  /*12470*/  CALL.ABS.NOINC R8 ;  /* 0x0000000008007343 */ /* 0x008fea0003c00000 */
.L_x_398:
[----:B------:R1:W-:Y:S01]  /*12480*/  STL.64 [R1+0x10], R30 ;  /* 0x0000101e01007387 */ /* 0x0003e20000100a00 */
[----:B------:R1:W2:Y:S01]  /*12490*/  LDC.64 R8, c[0x4][R29] ;  /* 0x010000001d087b82 */ /* 0x0002a20000000a00 */
[----:B------:R-:W3:Y:S01]  /*124a0*/  LDCU.64 UR4, c[0x4][0x30] ;  /* 0x01000600ff0477ac */ /* 0x000ee20008000a00 */
[----:B------:R-:W-:Y:S01]  /*124b0*/  IMAD.MOV.U32 R6, RZ, RZ, R26 ;  /* 0x000000ffff067224 */ /* 0x000fe200078e001a */
[----:B------:R-:W-:Y:S01]  /*124c0*/  MOV R7, R27 ;  /* 0x0000001b00077202 */ /* 0x000fe20000000f00 */
[----:B---3--:R-:W-:Y:S02]  /*124d0*/  IMAD.U32 R4, RZ, RZ, UR4 ;  /* 0x00000004ff047e24 */ /* 0x008fe4000f8e00ff */
[----:B-1----:R-:W-:-:S07]  /*124e0*/  IMAD.U32 R5, RZ, RZ, UR5 ;  /* 0x00000005ff057e24 */ /* 0x002fce000f8e00ff */
[----:B------:R-:W-:-:S07]  /*124f0*/  LEPC R20, `(.L_x_399) ;  /* 0x000000001014794e */ /* 0x000fce0000000000 */
[----:B--2---:R-:W-:Y:S05]  /*12500*/  CALL.ABS.NOINC R8 ;  /* 0x0000000008007343 */ /* 0x004fea0003c00000 */
.L_x_399:
[----:B------:R2:W3:Y:S02]  /*12510*/  LDS.64 R4, [R63+0x500] ;  /* 0x000500003f047984 */ /* 0x0004e40000000a00 */
.L_x_397:
[----:B------:R-:W-:Y:S05]  /*12520*/  BSYNC.RECONVERGENT B10 ;  /* 0x00000000000a7941 */ /* 0x000fea0003800200 */
.L_x_396:
[----:B------:R-:W-:Y:S01]  /*12530*/  VIADD R30, R30, 0x1 ;  /* 0x000000011e1e7836 */ /* 0x000fe20000000000 */
[----:B------:R-:W4:Y:S04]  /*12540*/  LDCU.64 UR4, c[0x0][0x3c0] ;  /* 0x00007800ff0477ac */ /* 0x000f280008000a00 */
[----:B------:R-:W-:-:S04]  /*12550*/  SHF.R.S32.HI R0, RZ, 0x1f, R30 ;  /* 0x0000001fff007819 */ /* 0x000fc8000001141e */
[----:B------:R-:W-:-:S04]  /*12560*/  LEA.HI R0, R0, R30, RZ, 0x3 ;  /* 0x0000001e00007211 */ /* 0x000fc800078f18ff */
[----:B------:R-:W-:Y:S02]  /*12570*/  SHF.R.S32.HI R66, RZ, 0x3, R0 ;  /* 0x00000003ff427819 */ /* 0x000fe40000011400 */
[----:B------:R-:W-:-:S03]  /*12580*/  LOP3.LUT R34, R0, 0xfffffff8, RZ, 0xc0, !PT ;  /* 0xfffffff800227812 */ /* 0x000fc600078ec0ff */
[----:B------:R-:W-:Y:S02]  /*12590*/  IMAD R35, R66, 0x40, R31 ;  /* 0x0000004042237824 */ /* 0x000fe400078e021f */
[----:B------:R-:W-:-:S03]  /*125a0*/  IMAD.IADD R34, R30, 0x1, -R34 ;  /* 0x000000011e227824 */ /* 0x000fc600078e0a22 */
[--C-:B------:R-:W-:Y:S02]  /*125b0*/  SHF.R.S32.HI R14, RZ, 0x1f, R35.reuse ;  /* 0x0000001fff0e7819 */ /* 0x100fe40000011423 */
[----:B------:R-:W-:Y:S02]  /*125c0*/  SHF.R.S32.HI R15, RZ, 0x1f, R34 ;  /* 0x0000001fff0f7819 */ /* 0x000fe40000011422 */
[----:B------:R-:W-:-:S04]  /*125d0*/  IADD3 R0, P0, P1, R34, R42, R35 ;  /* 0x0000002a22007210 */ /* 0x000fc8000791e023 */
[----:B------:R-:W-:Y:S02]  /*125e0*/  IADD3.X R3, PT, PT, R15, R55, R14, P0, P1 ;  /* 0x000000370f037210 */ /* 0x000fe400007e240e */
[----:B----4-:R-:W-:-:S04]  /*125f0*/  LEA R6, P0, R0, UR4, 0x3 ;  /* 0x0000000400067c11 */ /* 0x010fc8000f8018ff */
[----:B------:R-:W-:-:S05]  /*12600*/  LEA.HI.X R7, R0, UR5, R3, 0x3, P0 ;  /* 0x0000000500077c11 */ /* 0x000fca00080f1c03 */
[----:B------:R-:W3:Y:S04]  /*12610*/  LDG.E.64 R8, desc[UR36][R6.64] ;  /* 0x0000002406087981 */ /* 0x000ee8000c1e1b00 */
[----:B------:R-:W4:Y:S04]  /*12620*/  LDG.E.64 R10, desc[UR36][R6.64+0x40] ;  /* 0x00004024060a7981 */ /* 0x000f28000c1e1b00 */
[----:B------:R-:W5:Y:S04]  /*12630*/  LDG.E.64 R12, desc[UR36][R6.64+0x80] ;  /* 0x00008024060c7981 */ /* 0x000f68000c1e1b00 */
[----:B------:R-:W2:Y:S01]  /*12640*/  LDG.E.64 R6, desc[UR36][R6.64+0xc0] ;  /* 0x0000c02406067981 */ /* 0x000ea2000c1e1b00 */
[----:B------:R-:W-:Y:S01]  /*12650*/  ISETP.NE.U32.AND P0, PT, R48, RZ, PT ;  /* 0x000000ff3000720c */ /* 0x000fe20003f05070 */
[----:B------:R-:W-:Y:S03]  /*12660*/  BSSY.RECONVERGENT B10, `(.L_x_400) ;  /* 0x000002e0000a7945 */ /* 0x000fe60003800200 */
[----:B------:R-:W-:Y:S01]  /*12670*/  ISETP.NE.AND.EX P0, PT, R49, RZ, PT, P0 ;  /* 0x000000ff3100720c */ /* 0x000fe20003f05300 */
[----:B---3--:R-:W-:-:S07]  /*12680*/  DADD R8, R8, R4 ;  /* 0x0000000008087229 */ /* 0x008fce0000000004 */
[----:B------:R-:W-:Y:S04]  /*12690*/  STS.64 [R63+0x500], R8 ;  /* 0x000500083f007388 */ /* 0x000fe80000000a00 */
[----:B-1----:R-:W4:Y:S02]  /*126a0*/  LDS.64 R4, [R64+0x500] ;  /* 0x0005000040047984 */ /* 0x002f240000000a00 */
[----:B----4-:R-:W-:-:S07]  /*126b0*/  DADD R4, R10, R4 ;  /* 0x000000000a047229 */ /* 0x010fce0000000004 */
[----:B------:R-:W-:Y:S04]  /*126c0*/  STS.64 [R64+0x500], R4 ;  /* 0x0005000440007388 */ /* 0x000fe80000000a00 */
[----:B------:R-:W5:Y:S02]  /*126d0*/  LDS.64 R4, [R65+0x500] ;  /* 0x0005000041047984 */ /* 0x000f640000000a00 */
[----:B-----5:R-:W-:-:S07]  /*126e0*/  DADD R4, R12, R4 ;  /* 0x000000000c047229 */ /* 0x020fce0000000004 */
[----:B------:R-:W-:Y:S04]  /*126f0*/  STS.64 [R65+0x500], R4 ;  /* 0x0005000441007388 */ /* 0x000fe80000000a00 */
[----:B------:R-:W2:Y:S02]  /*12700*/  LDS.64 R4, [R63+0xa00] ;  /* 0x000a00003f047984 */ /* 0x000ea40000000a00 */
[----:B--2---:R-:W-:-:S07]  /*12710*/  DADD R4, R6, R4 ;  /* 0x0000000006047229 */ /* 0x004fce0000000004 */
        /* <DEDUP_REMOVED lines=9> */
[----:B------:R-:W-:Y:S01]  /*127b0*/  IMAD.X R9, RZ, RZ, R5, P1 ;  /* 0x000000ffff097224 */ /* 0x000fe200008e0605 */
[----:B------:R-:W-:-:S03]  /*127c0*/  IADD3.X R7, PT, PT, RZ, R5, RZ, P0, !PT ;  /* 0x00000005ff077210 */ /* 0x000fc600007fe4ff */
[----:B------:R-:W-:Y:S02]  /*127d0*/  IMAD.X R3, RZ, RZ, R5, P2 ;  /* 0x000000ffff037224 */ /* 0x000fe400010e0605 */
[----:B------:R2:W-:Y:S02]  /*127e0*/  STL.128 [R1+0x10], R4 ;  /* 0x0000100401007387 */ /* 0x0005e40000100c00 */
[----:B--2---:R-:W-:Y:S01]  /*127f0*/  IMAD.MOV.U32 R4, RZ, RZ, R8 ;  /* 0x000000ffff047224 */ /* 0x004fe200078e0008 */
[----:B------:R-:W-:Y:S01]  /*12800*/  MOV R6, R0 ;  /* 0x0000000000067202 */ /* 0x000fe20000000f00 */
[----:B------:R-:W-:Y:S02]  /*12810*/  IMAD.MOV.U32 R5, RZ, RZ, R9 ;  /* 0x000000ffff057224 */ /* 0x000fe400078e0009 */
        /* <DEDUP_REMOVED lines=9> */
.L_x_402:
[----:B------:R1:W-:Y:S01]  /*128b0*/  STL.64 [R1+0x10], R34 ;  /* 0x0000102201007387 */ /* 0x0003e20000100a00 */
[----:B------:R1:W2:Y:S01]  /*128c0*/  LDC.64 R8, c[0x4][R29] ;  /* 0x010000001d087b82 */ /* 0x0002a20000000a00 */
[----:B------:R-:W3:Y:S01]  /*128d0*/  LDCU.64 UR4, c[0x4][0x30] ;  /* 0x01000600ff0477ac */ /* 0x000ee20008000a00 */
[----:B------:R-:W-:Y:S02]  /*128e0*/  IMAD.MOV.U32 R6, RZ, RZ, R26 ;  /* 0x000000ffff067224 */ /* 0x000fe400078e001a */
[----:B------:R-:W-:Y:S02]  /*128f0*/  IMAD.MOV.U32 R7, RZ, RZ, R27 ;  /* 0x000000ffff077224 */ /* 0x000fe400078e001b */
[----:B---3--:R-:W-:Y:S02]  /*12900*/  IMAD.U32 R4, RZ, RZ, UR4 ;  /* 0x00000004ff047e24 */ /* 0x008fe4000f8e00ff */
[----:B-1----:R-:W-:-:S07]  /*12910*/  IMAD.U32 R5, RZ, RZ, UR5 ;  /* 0x00000005ff057e24 */ /* 0x002fce000f8e00ff */
[----:B------:R-:W-:-:S07]  /*12920*/  LEPC R20, `(.L_x_401) ;  /* 0x000000001014794e */ /* 0x000fce0000000000 */
[----:B--2---:R-:W-:Y:S05]  /*12930*/  CALL.ABS.NOINC R8 ;  /* 0x0000000008007343 */ /* 0x004fea0003c00000 */
.L_x_401:
[----:B------:R-:W-:Y:S05]  /*12940*/  BSYNC.RECONVERGENT B10 ;  /* 0x00000000000a7941 */ /* 0x000fea0003800200 */
.L_x_400:
[----:B------:R-:W-:Y:S01]  /*12950*/  IADD3 R34, PT, PT, R34, 0x1, RZ ;  /* 0x0000000122227810 */ /* 0x000fe20007ffe0ff */
[----:B------:R-:W-:-:S03]  /*12960*/  VIADD R62, R62, 0x2 ;  /* 0x000000023e3e7836 */ /* 0x000fc60000000000 */
[----:B------:R-:W-:Y:S02]  /*12970*/  PRMT R0, R34, 0x8880, RZ ;  /* 0x0000888022007816 */ /* 0x000fe400000000ff */
[----:B------:R-:W-:Y:S02]  /*12980*/  ISETP.NE.AND P0, PT, R62, R61, PT ;  /* 0x0000003d3e00720c */ /* 0x000fe40003f05270 */
[----:B------:R-:W-:-:S04]  /*12990*/  PRMT R0, R0, 0x7710, RZ ;  /* 0x0000771000007816 */ /* 0x000fc800000000ff */
[----:B------:R-:W-:-:S04]  /*129a0*/  SHF.R.U32.HI R0, RZ, 0xc, R0 ;  /* 0x0000000cff007819 */ /* 0x000fc80000011600 */
[----:B------:R-:W-:-:S05]  /*129b0*/  LOP3.LUT R0, R0, 0x7, RZ, 0xc0, !PT ;  /* 0x0000000700007812 */ /* 0x000fca00078ec0ff */
[----:B------:R-:W-:-:S05]  /*129c0*/  IMAD.IADD R0, R34, 0x1, R0 ;  /* 0x0000000122007824 */ /* 0x000fca00078e0200 */
[C---:B------:R-:W-:Y:S02]  /*129d0*/  PRMT R3, R0.reuse, 0x8880, RZ ;  /* 0x0000888000037816 */ /* 0x040fe400000000ff */
[----:B------:R-:W-:-:S05]  /*129e0*/  LOP3.LUT R0, R0, 0xf8, RZ, 0xc0, !PT ;  /* 0x000000f800007812 */ /* 0x000fca00078ec0ff */
[----:B-1----:R-:W-:Y:S01]  /*129f0*/  IMAD.MOV R4, RZ, RZ, -R0 ;  /* 0x000000ffff047224 */ /* 0x002fe200078e0a00 */
[----:B------:R-:W-:-:S04]  /*12a00*/  SHF.R.S32.HI R0, RZ, 0x3, R3 ;  /* 0x00000003ff007819 */ /* 0x000fc80000011403 */
[----:B------:R-:W-:Y:S02]  /*12a10*/  PRMT R3, R4, 0x7710, RZ ;  /* 0x0000771004037816 */ /* 0x000fe400000000ff */
[----:B------:R-:W-:-:S03]  /*12a20*/  PRMT R0, R0, 0x9910, RZ ;  /* 0x0000991000007816 */ /* 0x000fc600000000ff */
[----:B------:R-:W-:Y:S01]  /*12a30*/  IMAD.IADD R34, R34, 0x1, R3 ;  /* 0x0000000122227824 */ /* 0x000fe200078e0203 */
[----:B------:R-:W-:-:S04]  /*12a40*/  IADD3 R0, PT, PT, R66, R0, RZ ;  /* 0x0000000042007210 */ /* 0x000fc80007ffe0ff */
[----:B------:R-:W-:Y:S01]  /*12a50*/  LOP3.LUT R34, R34, 0xffff, RZ, 0xc0, !PT ;  /* 0x0000ffff22227812 */ /* 0x000fe200078ec0ff */
[----:B------:R-:W-:-:S03]  /*12a60*/  IMAD R31, R0, 0x40, R31 ;  /* 0x00000040001f7824 */ /* 0x000fc600078e021f */
[----:B------:R-:W-:-:S05]  /*12a70*/  PRMT R34, R34, 0x8880, RZ ;  /* 0x0000888022227816 */ /* 0x000fca00000000ff */
[----:B------:R-:W-:Y:S01]  /*12a80*/  IMAD.MOV.U32 R30, RZ, RZ, R34 ;  /* 0x000000ffff1e7224 */ /* 0x000fe200078e0022 */
[----:B------:R-:W-:Y:S06]  /*12a90*/  @P0 BRA `(.L_x_403) ;  /* 0xfffffff400a00947 */ /* 0x000fec000383ffff */
[----:B------:R-:W-:Y:S05]  /*12aa0*/  BSYNC.RECONVERGENT B9 ;  /* 0x0000000000097941 */ /* 0x000fea0003800200 */
.L_x_395:
[----:B------:R-:W-:-:S07]  /*12ab0*/  IMAD.MOV.U32 R34, RZ, RZ, R61 ;  /* 0x000000ffff227224 */ /* 0x000fce00078e003d */
.L_x_389:
[----:B------:R-:W-:Y:S05]  /*12ac0*/  BSYNC.RECONVERGENT B6 ;  /* 0x0000000000067941 */ /* 0x000fea0003800200 */
.L_x_388:
[----:B------:R-:W-:Y:S01]  /*12ad0*/  VIADD R56, R56, 0x1 ;  /* 0x0000000138387836 */ /* 0x000fe20000000000 */
[----:B------:R-:W-:Y:S01]  /*12ae0*/  IADD3 R34, PT, PT, R34, 0x1, RZ ;  /* 0x0000000122227810 */ /* 0x000fe20007ffe0ff */
[----:B------:R-:W-:-:S03]  /*12af0*/  VIADD R57, R57, 0xffffffff ;  /* 0xffffffff39397836 */ /* 0x000fc60000000000 */
[----:B------:R-:W-:-:S13]  /*12b00*/  ISETP.NE.AND P0, PT, R56, R41, PT ;  /* 0x000000293800720c */ /* 0x000fda0003f05270 */
[----:B------:R-:W-:Y:S05]  /*12b10*/  @P0 BRA `(.L_x_404) ;  /* 0xfffffff000140947 */ /* 0x000fea000383ffff */
.L_x_387:
[----:B------:R-:W-:Y:S05]  /*12b20*/  BSYNC.RECONVERGENT B7 ;  /* 0x0000000000077941 */ /* 0x000fea0003800200 */
.L_x_386:
[----:B------:R-:W1:Y:S01]  /*12b30*/  LDCU UR4, c[0x0][0x3a0] ;  /* 0x00007400ff0477ac */ /* 0x000e620008000800 */
[----:B------:R-:W-:Y:S02]  /*12b40*/  VIADD R39, R39, 0x1 ;  /* 0x0000000127277836 */ /* 0x000fe40000000000 */
[----:B------:R-:W-:Y:S02]  /*12b50*/  VIADD R34, R34, 0x1 ;  /* 0x0000000122227836 */ /* 0x000fe40000000000 */
[----:B------:R-:W-:Y:S01]  /*12b60*/  VIADD R41, R41, 0xffffffff ;  /* 0xffffffff29297836 */ /* 0x000fe20000000000 */
[----:B-1----:R-:W-:-:S13]  /*12b70*/  ISETP.NE.AND P0, PT, R39, UR4, PT ;  /* 0x0000000427007c0c */ /* 0x002fda000bf05270 */
[----:B------:R-:W-:Y:S05]  /*12b80*/  @P0 BRA `(.L_x_405) ;  /* 0xffffffec00d00947 */ /* 0x000fea000383ffff */
[----:B------:R-:W-:Y:S05]  /*12b90*/  BSYNC.RECONVERGENT B8 ;  /* 0x0000000000087941 */ /* 0x000fea0003800200 */
.L_x_385:
[----:B------:R-:W-:-:S13]  /*12ba0*/  ISETP.GT.AND P1, PT, R30, RZ, PT ;  /* 0x000000ff1e00720c */ /* 0x000fda0003f24270 */
.L_x_384:
[----:B------:R-:W-:Y:S01]  /*12bb0*/  ISETP.NE.U32.AND P0, PT, R48, RZ, PT ;  /* 0x000000ff3000720c */ /* 0x000fe20003f05070 */
[----:B------:R-:W-:Y:S01]  /*12bc0*/  BSSY.RECONVERGENT B6, `(.L_x_406) ;  /* 0x00000e4000067945 */ /* 0x000fe20003800200 */
[----:B------:R-:W-:Y:S02]  /*12bd0*/  @P1 IADD3 R31, PT, PT, R31, 0x40, RZ ;  /* 0x000000401f1f1810 */ /* 0x000fe40007ffe0ff */
[----:B------:R-:W-:-:S13]  /*12be0*/  ISETP.NE.AND.EX P0, PT, R49, RZ, PT, P0 ;  /* 0x000000ff3100720c */ /* 0x000fda0003f05300 */
[----:B------:R-:W-:Y:S05]  /*12bf0*/  @P0 BRA `(.L_x_407) ;  /* 0x0000000c00800947 */ /* 0x000fea0003800000 */
[----:B------:R-:W-:Y:S01]  /*12c00*/  IMAD.MOV.U32 R30, RZ, RZ, R22 ;  /* 0x000000ffff1e7224 */ /* 0x000fe200078e0016 */
[----:B------:R-:W-:Y:S01]  /*12c10*/  MOV R0, 0xc8 ;  /* 0x000000c800007802 */ /* 0x000fe20000000f00 */
[----:B------:R-:W1:Y:S01]  /*12c20*/  LDCU.64 UR4, c[0x4][0x38] ;  /* 0x01000700ff0477ac */ /* 0x000e620008000a00 */
[----:B---34-:R-:W-:Y:S01]  /*12c30*/  IMAD.MOV.U32 R6, RZ, RZ, R26 ;  /* 0x000000ffff067224 */ /* 0x018fe200078e001a */
[----:B------:R-:W-:Y:S01]  /*12c40*/  MOV R7, R27 ;  /* 0x0000001b00077202 */ /* 0x000fe20000000f00 */
[----:B------:R2:W-:Y:S01]  /*12c50*/  STL.64 [R1+0x10], R30 ;  /* 0x0000101e01007387 */ /* 0x0005e20000100a00 */
[----:B------:R2:W3:Y:S01]  /*12c60*/  LDC.64 R8, c[0x4][R0] ;  /* 0x0100000000087b82 */ /* 0x0004e20000000a00 */
[----:B-1----:R-:W-:Y:S02]  /*12c70*/  IMAD.U32 R4, RZ, RZ, UR4 ;  /* 0x00000004ff047e24 */ /* 0x002fe4000f8e00ff */
[----:B--2---:R-:W-:-:S07]  /*12c80*/  IMAD.U32 R5, RZ, RZ, UR5 ;  /* 0x00000005ff057e24 */ /* 0x004fce000f8e00ff */
[----:B------:R-:W-:-:S07]  /*12c90*/  LEPC R20, `(.L_x_408) ;  /* 0x000000001014794e */ /* 0x000fce0000000000 */
[----:B---3--:R-:W-:Y:S05]  /*12ca0*/  CALL.ABS.NOINC R8 ;  /* 0x0000000008007343 */ /* 0x008fea0003c00000 */
.L_x_408:
[----:B------:R-:W-:-:S13]  /*12cb0*/  ISETP.GE.AND P0, PT, R31, 0x40, PT ;  /* 0x000000401f00780c */ /* 0x000fda0003f06270 */
[----:B------:R-:W-:Y:S05]  /*12cc0*/  @!P0 BRA `(.L_x_407) ;  /* 0x0000000c004c8947 */ /* 0x000fea0003800000 */
[----:B------:R-:W-:Y:S01]  /*12cd0*/  SHF.R.S32.HI R0, RZ, 0x1f, R31 ;  /* 0x0000001fff007819 */ /* 0x000fe2000001141f */
[----:B------:R-:W-:-:S03]  /*12ce0*/  IMAD.MOV.U32 R29, RZ, RZ, RZ ;  /* 0x000000ffff1d7224 */ /* 0x000fc600078e00ff */
[----:B------:R-:W-:-:S04]  /*12cf0*/  LEA.HI R0, R0, R31, RZ, 0x6 ;  /* 0x0000001f00007211 */ /* 0x000fc800078f30ff */
[----:B------:R-:W-:-:S07]  /*12d00*/  SHF.R.S32.HI R41, RZ, 0x6, R0 ;  /* 0x00000006ff297819 */ /* 0x000fce0000011400 */
.L_x_431:
[----:B------:R-:W-:Y:S01]  /*12d10*/  MOV R0, 0xc8 ;  /* 0x000000c800007802 */ /* 0x000fe20000000f00 */
[----:B------:R1:W-:Y:S01]  /*12d20*/  STL [R1+0x10], R29 ;  /* 0x0000101d01007387 */ /* 0x0003e20000100800 */
[----:B------:R-:W2:Y:S01]  /*12d30*/  LDCU.64 UR4, c[0x4][0x40] ;  /* 0x01000800ff0477ac */ /* 0x000ea20008000a00 */
[----:B------:R-:W-:Y:S01]  /*12d40*/  IMAD.MOV.U32 R6, RZ, RZ, R26 ;  /* 0x000000ffff067224 */ /* 0x000fe200078e001a */
[----:B------:R1:W3:Y:S01]  /*12d50*/  LDC.64 R8, c[0x4][R0] ;  /* 0x0100000000087b82 */ /* 0x0002e20000000a00 */
[----:B------:R-:W-:Y:S01]  /*12d60*/  MOV R7, R27 ;  /* 0x0000001b00077202 */ /* 0x000fe20000000f00 */
[----:B--2---:R-:W-:Y:S02]  /*12d70*/  IMAD.U32 R4, RZ, RZ, UR4 ;  /* 0x00000004ff047e24 */ /* 0x004fe4000f8e00ff */
[----:B-1----:R-:W-:-:S07]  /*12d80*/  IMAD.U32 R5, RZ, RZ, UR5 ;  /* 0x00000005ff057e24 */ /* 0x002fce000f8e00ff */
[----:B------:R-:W-:-:S07]  /*12d90*/  LEPC R20, `(.L_x_409) ;  /* 0x000000001014794e */ /* 0x000fce0000000000 */
[----:B---3--:R-:W-:Y:S05]  /*12da0*/  CALL.ABS.NOINC R8 ;  /* 0x0000000008007343 */ /* 0x008fea0003c00000 */
.L_x_409:
[----:B------:R-:W-:Y:S01]  /*12db0*/  BSSY.RECONVERGENT B7, `(.L_x_410) ;  /* 0x00000ba000077945 */ /* 0x000fe20003800200 */
[----:B------:R-:W-:-:S07]  /*12dc0*/  IMAD.MOV.U32 R30, RZ, RZ, RZ ;  /* 0x000000ffff1e7224 */ /* 0x000fce00078e00ff */
.L_x_429:
[----:B------:R-:W1:Y:S01]  /*12dd0*/  LDC.64 R34, c[0x0][0x3c0] ;  /* 0x0000f000ff227b82 */ /* 0x000e620000000a00 */
[----:B------:R-:W-:Y:S01]  /*12de0*/  IMAD R0, R29, 0x8, R30 ;  /* 0x000000081d007824 */ /* 0x000fe200078e021e */
[----:B------:R-:W-:Y:S01]  /*12df0*/  MOV R39, 0xc8 ;  /* 0x000000c800277802 */ /* 0x000fe20000000f00 */
[----:B------:R-:W2:Y:S02]  /*12e00*/  LDCU.64 UR4, c[0x4][URZ] ;  /* 0x01000000ff0477ac */ /* 0x000ea40008000a00 */
[----:B------:R-:W-:-:S04]  /*12e10*/  IMAD.SHL.U32 R0, R0, 0x8, RZ ;  /* 0x0000000800007824 */ /* 0x000fc800078e00ff */
[----:B-1----:R-:W-:-:S05]  /*12e20*/  IMAD.WIDE.U32 R34, R0, 0x8, R34 ;  /* 0x0000000800227825 */ /* 0x002fca00078e0022 */
[----:B------:R-:W3:Y:S01]  /*12e30*/  LDG.E.64 R4, desc[UR36][R34.64] ;  /* 0x0000002422047981 */ /* 0x000ee2000c1e1b00 */
[----:B------:R1:W4:Y:S01]  /*12e40*/  LDC.64 R8, c[0x4][R39] ;  /* 0x0100000027087b82 */ /* 0x0003220000000a00 */
[----:B------:R-:W-:Y:S02]  /*12e50*/  VIADD R30, R30, 0x2 ;  /* 0x000000021e1e7836 */ /* 0x000fe40000000000 */
[----:B------:R-:W-:Y:S02]  /*12e60*/  IMAD.MOV.U32 R6, RZ, RZ, R2 ;  /* 0x000000ffff067224 */ /* 0x000fe400078e0002 */
[----:B------:R-:W-:Y:S01]  /*12e70*/  IMAD.MOV.U32 R7, RZ, RZ, R24 ;  /* 0x000000ffff077224 */ /* 0x000fe200078e0018 */
[----:B------:R-:W-:-:S04]  /*12e80*/  ISETP.NE.AND P0, PT, R30, 0x8, PT ;  /* 0x000000081e00780c */ /* 0x000fc80003f05270 */
[----:B------:R-:W-:Y:S01]  /*12e90*/  P2R R42, PR, RZ, 0x1 ;  /* 0x00000001ff2a7803 */ /* 0x000fe20000000000 */
[----:B---3--:R2:W-:Y:S02]  /*12ea0*/  STL.64 [R1], R4 ;  /* 0x0000000401007387 */ /* 0x0085e40000100a00 */
[----:B--2---:R-:W-:Y:S01]  /*12eb0*/  MOV R4, UR4 ;  /* 0x0000000400047c02 */ /* 0x004fe20008000f00 */
[----:B-1--4-:R-:W-:-:S07]  /*12ec0*/  IMAD.U32 R5, RZ, RZ, UR5 ;  /* 0x00000005ff057e24 */ /* 0x012fce000f8e00ff */
[----:B------:R-:W-:-:S07]  /*12ed0*/  LEPC R20, `(.L_x_411) ;  /* 0x000000001014794e */ /* 0x000fce0000000000 */
[----:B------:R-:W-:Y:S05]  /*12ee0*/  CALL.ABS.NOINC R8 ;  /* 0x0000000008007343 */ /* 0x000fea0003c00000 */
.L_x_411:
[----:B------:R-:W2:Y:S01]  /*12ef0*/  LDG.E.64 R4, desc[UR36][R34.64+0x8] ;  /* 0x0000082422047981 */ /* 0x000ea2000c1e1b00 */
[----:B------:R1:W3:Y:S01]  /*12f00*/  LDC.64 R8, c[0x4][R39] ;  /* 0x0100000027087b82 */ /* 0x0002e20000000a00 */
[----:B------:R-:W4:Y:S01]  /*12f10*/  LDCU.64 UR4, c[0x4][URZ] ;  /* 0x01000000ff0477ac */ /* 0x000f220008000a00 */
[----:B------:R-:W-:Y:S02]  /*12f20*/  IMAD.MOV.U32 R6, RZ, RZ, R2 ;  /* 0x000000ffff067224 */ /* 0x000fe400078e0002 */
[----:B------:R-:W-:Y:S01]  /*12f30*/  IMAD.MOV.U32 R7, RZ, RZ, R24 ;  /* 0x000000ffff077224 */ /* 0x000fe200078e0018 */
[----:B--2---:R4:W-:Y:S02]  /*12f40*/  STL.64 [R1], R4 ;  /* 0x0000000401007387 */ /* 0x0049e40000100a00 */
[----:B----4-:R-:W-:Y:S01]  /*12f50*/  IMAD.U32 R4, RZ, RZ, UR4 ;  /* 0x00000004ff047e24 */ /* 0x010fe2000f8e00ff */
[----:B-1-3--:R-:W-:-:S07]  /*12f60*/  MOV R5, UR5 ;  /* 0x0000000500057c02 */ /* 0x00afce0008000f00 */
[----:B------:R-:W-:-:S07]  /*12f70*/  LEPC R20, `(.L_x_412) ;  /* 0x000000001014794e */ /* 0x000fce0000000000 */
[----:B------:R-:W-:Y:S05]  /*12f80*/  CALL.ABS.NOINC R8 ;  /* 0x0000000008007343 */ /* 0x000fea0003c00000 */
.L_x_412:
[----:B------:R-:W2:Y:S01]  /*12f90*/  LDG.E.64 R4, desc[UR36][R34.64+0x10] ;  /* 0x0000102422047981 */ /* 0x000ea2000c1e1b00 */
[----:B------:R1:W3:Y:S01]  /*12fa0*/  LDC.64 R8, c[0x4][R39] ;  /* 0x0100000027087b82 */ /* 0x0002e20000000a00 */
[----:B------:R-:W4:Y:S01]  /*12fb0*/  LDCU.64 UR4, c[0x4][URZ] ;  /* 0x01000000ff0477ac */ /* 0x000f220008000a00 */
[----:B------:R-:W-:Y:S01]  /*12fc0*/  MOV R6, R2 ;  /* 0x0000000200067202 */ /* 0x000fe20000000f00 */
[----:B------:R-:W-:Y:S01]  /*12fd0*/  IMAD.MOV.U32 R7, RZ, RZ, R24 ;  /* 0x000000ffff077224 */ /* 0x000fe200078e0018 */
[----:B--2---:R4:W-:Y:S02]  /*12fe0*/  STL.64 [R1], R4 ;  /* 0x0000000401007387 */ /* 0x0049e40000100a00 */
[----:B----4-:R-:W-:Y:S02]  /*12ff0*/  IMAD.U32 R4, RZ, RZ, UR4 ;  /* 0x00000004ff047e24 */ /* 0x010fe4000f8e00ff */
[----:B-1-3--:R-:W-:-:S07]  /*13000*/  IMAD.U32 R5, RZ, RZ, UR5 ;  /* 0x00000005ff057e24 */ /* 0x00afce000f8e00ff */
[----:B------:R-:W-:-:S07]  /*13010*/  LEPC R20, `(.L_x_413) ;  /* 0x000000001014794e */ /* 0x000fce0000000000 */
[----:B------:R-:W-:Y:S05]  /*13020*/  CALL.ABS.NOINC R8 ;  /* 0x0000000008007343 */ /* 0x000fea0003c00000 */
.L_x_413:
[----:B------:R-:W2:Y:S01]  /*13030*/  LDG.E.64 R4, desc[UR36][R34.64+0x18] ;  /* 0x0000182422047981 */ /* 0x000ea2000c1e1b00 */
[----:B------:R1:W3:Y:S01]  /*13040*/  LDC.64 R8, c[0x4][R39] ;  /* 0x0100000027087b82 */ /* 0x0002e20000000a00 */
[----:B------:R-:W4:Y:S01]  /*13050*/  LDCU.64 UR4, c[0x4][URZ] ;  /* 0x01000000ff0477ac */ /* 0x000f220008000a00 */
[----:B------:R-:W-:Y:S01]  /*13060*/  IMAD.MOV.U32 R6, RZ, RZ, R2 ;  /* 0x000000ffff067224 */ /* 0x000fe200078e0002 */
[----:B------:R-:W-:Y:S01]  /*13070*/  MOV R7, R24 ;  /* 0x0000001800077202 */ /* 0x000fe20000000f00 */
[----:B--2---:R4:W-:Y:S02]  /*13080*/  STL.64 [R1], R4 ;  /* 0x0000000401007387 */ /* 0x0049e40000100a00 */
[----:B----4-:R-:W-:Y:S02]  /*13090*/  IMAD.U32 R4, RZ, RZ, UR4 ;  /* 0x00000004ff047e24 */ /* 0x010fe4000f8e00ff */
[----:B-1-3--:R-:W-:-:S07]  /*130a0*/  IMAD.U32 R5, RZ, RZ, UR5 ;  /* 0x00000005ff057e24 */ /* 0x00afce000f8e00ff */
[----:B------:R-:W-:-:S07]  /*130b0*/  LEPC R20, `(.L_x_414) ;  /* 0x000000001014794e */ /* 0x000fce0000000000 */
[----:B------:R-:W-:Y:S05]  /*130c0*/  CALL.ABS.NOINC R8 ;  /* 0x0000000008007343 */ /* 0x000fea0003c00000 */
.L_x_414:
[----:B------:R-:W2:Y:S01]  /*130d0*/  LDG.E.64 R4, desc[UR36][R34.64+0x20] ;  /* 0x0000202422047981 */ /* 0x000ea2000c1e1b00 */
[----:B------:R1:W3:Y:S01]  /*130e0*/  LDC.64 R8, c[0x4][R39] ;  /* 0x0100000027087b82 */ /* 0x0002e20000000a00 */
[----:B------:R-:W4:Y:S01]  /*130f0*/  LDCU.64 UR4, c[0x4][URZ] ;  /* 0x01000000ff0477ac */ /* 0x000f220008000a00 */
[----:B------:R-:W-:Y:S02]  /*13100*/  IMAD.MOV.U32 R6, RZ, RZ, R2 ;  /* 0x000000ffff067224 */ /* 0x000fe400078e0002 */
[----:B------:R-:W-:Y:S01]  /*13110*/  IMAD.MOV.U32 R7, RZ, RZ, R24 ;  /* 0x000000ffff077224 */ /* 0x000fe200078e0018 */
[----:B--2---:R4:W-:Y:S02]  /*13120*/  STL.64 [R1], R4 ;  /* 0x0000000401007387 */ /* 0x0049e40000100a00 */
[----:B----4-:R-:W-:Y:S02]  /*13130*/  IMAD.U32 R4, RZ, RZ, UR4 ;  /* 0x00000004ff047e24 */ /* 0x010fe4000f8e00ff */
[----:B-1-3--:R-:W-:-:S07]  /*13140*/  IMAD.U32 R5, RZ, RZ, UR5 ;  /* 0x00000005ff057e24 */ /* 0x00afce000f8e00ff */
[----:B------:R-:W-:-:S07]  /*13150*/  LEPC R20, `(.L_x_415) ;  /* 0x000000001014794e */ /* 0x000fce0000000000 */
[----:B------:R-:W-:Y:S05]  /*13160*/  CALL.ABS.NOINC R8 ;  /* 0x0000000008007343 */ /* 0x000fea0003c00000 */
.L_x_415:
[----:B------:R-:W2:Y:S01]  /*13170*/  LDG.E.64 R4, desc[UR36][R34.64+0x28] ;  /* 0x0000282422047981 */ /* 0x000ea2000c1e1b00 */
[----:B------:R1:W3:Y:S01]  /*13180*/  LDC.64 R8, c[0x4][R39] ;  /* 0x0100000027087b82 */ /* 0x0002e20000000a00 */
[----:B------:R-:W4:Y:S01]  /*13190*/  LDCU.64 UR4, c[0x4][URZ] ;  /* 0x01000000ff0477ac */ /* 0x000f220008000a00 */
[----:B------:R-:W-:Y:S02]  /*131a0*/  IMAD.MOV.U32 R6, RZ, RZ, R2 ;  /* 0x000000ffff067224 */ /* 0x000fe400078e0002 */
[----:B------:R-:W-:Y:S01]  /*131b0*/  IMAD.MOV.U32 R7, RZ, RZ, R24 ;  /* 0x000000ffff077224 */ /* 0x000fe200078e0018 */
[----:B--2---:R4:W-:Y:S02]  /*131c0*/  STL.64 [R1], R4 ;  /* 0x0000000401007387 */ /* 0x0049e40000100a00 */
[----:B----4-:R-:W-:Y:S01]  /*131d0*/  MOV R4, UR4 ;  /* 0x0000000400047c02 */ /* 0x010fe20008000f00 */
[----:B-1-3--:R-:W-:-:S07]  /*131e0*/  IMAD.U32 R5, RZ, RZ, UR5 ;  /* 0x00000005ff057e24 */ /* 0x00afce000f8e00ff */
[----:B------:R-:W-:-:S07]  /*131f0*/  LEPC R20, `(.L_x_416) ;  /* 0x000000001014794e */ /* 0x000fce0000000000 */
[----:B------:R-:W-:Y:S05]  /*13200*/  CALL.ABS.NOINC R8 ;  /* 0x0000000008007343 */ /* 0x000fea0003c00000 */
.L_x_416:
        /* <DEDUP_REMOVED lines=10> */
.L_x_417:
        /* <DEDUP_REMOVED lines=10> */
.L_x_418:
[----:B------:R1:W2:Y:S01]  /*13350*/  LDC.64 R8, c[0x4][R39] ;  /* 0x0100000027087b82 */ /* 0x0002a20000000a00 */
[----:B------:R-:W3:Y:S01]  /*13360*/  LDCU.64 UR4, c[0x4][0x8] ;  /* 0x01000100ff0477ac */ /* 0x000ee20008000a00 */
[----:B------:R-:W-:Y:S01]  /*13370*/  CS2R R6, SRZ ;  /* 0x0000000000067805 */ /* 0x000fe2000001ff00 */
[----:B---3--:R-:W-:Y:S02]  /*13380*/  IMAD.U32 R4, RZ, RZ, UR4 ;  /* 0x00000004ff047e24 */ /* 0x008fe4000f8e00ff */
[----:B-1----:R-:W-:-:S07]  /*13390*/  IMAD.U32 R5, RZ, RZ, UR5 ;  /* 0x00000005ff057e24 */ /* 0x002fce000f8e00ff */
[----:B------:R-:W-:-:S07]  /*133a0*/  LEPC R20, `(.L_x_419) ;  /* 0x000000001014794e */ /* 0x000fce0000000000 */
[----:B--2---:R-:W-:Y:S05]  /*133b0*/  CALL.ABS.NOINC R8 ;  /* 0x0000000008007343 */ /* 0x004fea0003c00000 */
.L_x_419:
        /* <DEDUP_REMOVED lines=10> */
.L_x_420:
        /* <DEDUP_REMOVED lines=10> */
.L_x_421:
        /* <DEDUP_REMOVED lines=10> */
.L_x_422:
        /* <DEDUP_REMOVED lines=10> */
.L_x_423:
        /* <DEDUP_REMOVED lines=10> */
.L_x_424:
        /* <DEDUP_REMOVED lines=10> */
.L_x_425:
        /* <DEDUP_REMOVED lines=10> */
.L_x_426:
        /* <DEDUP_REMOVED lines=10> */
.L_x_427:
[----:B------:R1:W2:Y:S01]  /*138c0*/  LDC.64 R8, c[0x4][R39] ;  /* 0x0100000027087b82 */ /* 0x0002a20000000a00 */
[----:B------:R-:W3:Y:S01]  /*138d0*/  LDCU.64 UR4, c[0x4][0x8] ;  /* 0x01000100ff0477ac */ /* 0x000ee20008000a00 */
[----:B------:R-:W-:Y:S01]  /*138e0*/  CS2R R6, SRZ ;  /* 0x0000000000067805 */ /* 0x000fe2000001ff00 */
[----:B---3--:R-:W-:Y:S02]  /*138f0*/  IMAD.U32 R4, RZ, RZ, UR4 ;  /* 0x00000004ff047e24 */ /* 0x008fe4000f8e00ff */
[----:B-1----:R-:W-:-:S07]  /*13900*/  IMAD.U32 R5, RZ, RZ, UR5 ;  /* 0x00000005ff057e24 */ /* 0x002fce000f8e00ff */
[----:B------:R-:W-:-:S07]  /*13910*/  LEPC R20, `(.L_x_428) ;  /* 0x000000001014794e */ /* 0x000fce0000000000 */
[----:B--2---:R-:W-:Y:S05]  /*13920*/  CALL.ABS.NOINC R8 ;  /* 0x0000000008007343 */ /* 0x004fea0003c00000 */
.L_x_428:
[----:B------:R-:W-:-:S13]  /*13930*/  ISETP.NE.AND P6, PT, R42, RZ, PT ;  /* 0x000000ff2a00720c */ /* 0x000fda0003fc5270 */
[----:B------:R-:W-:Y:S05]  /*13940*/  @P6 BRA `(.L_x_429) ;  /* 0xfffffff400206947 */ /* 0x000fea000383ffff */
[----:B------:R-:W-:Y:S05]  /*13950*/  BSYNC.RECONVERGENT B7 ;  /* 0x0000000000077941 */ /* 0x000fea0003800200 */
.L_x_410:
[----:B------:R1:W2:Y:S01]  /*13960*/  LDC.64 R8, c[0x4][R39] ;  /* 0x0100000027087b82 */ /* 0x0002a20000000a00 */
[----:B------:R-:W3:Y:S01]  /*13970*/  LDCU.64 UR4, c[0x4][0x8] ;  /* 0x01000100ff0477ac */ /* 0x000ee20008000a00 */
[----:B------:R-:W-:Y:S01]  /*13980*/  CS2R R6, SRZ ;  /* 0x0000000000067805 */ /* 0x000fe2000001ff00 */
[----:B---3--:R-:W-:Y:S02]  /*13990*/  IMAD.U32 R4, RZ, RZ, UR4 ;  /* 0x00000004ff047e24 */ /* 0x008fe4000f8e00ff */
[----:B-1----:R-:W-:-:S07]  /*139a0*/  IMAD.U32 R5, RZ, RZ, UR5 ;  /* 0x00000005ff057e24 */ /* 0x002fce000f8e00ff */
[----:B------:R-:W-:-:S07]  /*139b0*/  LEPC R20, `(.L_x_430) ;  /* 0x000000001014794e */ /* 0x000fce0000000000 */
[----:B--2---:R-:W-:Y:S05]  /*139c0*/  CALL.ABS.NOINC R8 ;  /* 0x0000000008007343 */ /* 0x004fea0003c00000 */
.L_x_430:
[----:B------:R-:W-:-:S04]  /*139d0*/  IADD3 R29, PT, PT, R29, 0x1, RZ ;  /* 0x000000011d1d7810 */ /* 0x000fc80007ffe0ff */
[----:B------:R-:W-:-:S13]  /*139e0*/  ISETP.NE.AND P0, PT, R29, R41, PT ;  /* 0x000000291d00720c */ /* 0x000fda0003f05270 */
[----:B------:R-:W-:Y:S05]  /*139f0*/  @P0 BRA `(.L_x_431) ;  /* 0xfffffff000c40947 */ /* 0x000fea000383ffff */
.L_x_407:
[----:B------:R-:W-:Y:S05]  /*13a00*/  BSYNC.RECONVERGENT B6 ;  /* 0x0000000000067941 */ /* 0x000fea0003800200 */
.L_x_406:
[----:B------:R-:W1:Y:S01]  /*13a10*/  LDCU UR4, c[0x0][0x3a0] ;  /* 0x00007400ff0477ac */ /* 0x000e620008000800 */
[----:B------:R-:W-:Y:S01]  /*13a20*/  PLOP3.LUT P1, PT, PT, PT, PT, 0x8, 0x80 ;  /* 0x000000000080781c */ /* 0x000fe20003f2e170 */
[----:B-1----:R-:W-:-:S09]  /*13a30*/  UISETP.GE.AND UP0, UPT, UR4, 0x1, UPT ;  /* 0x000000010400788c */ /* 0x002fd2000bf06270 */
[----:B------:R-:W-:Y:S05]  /*13a40*/  BRA.U !UP0, `(.L_x_432) ;  /* 0x0000000908d07547 */ /* 0x000fea000b800000 */
[----:B------:R-:W1:Y:S01]  /*13a50*/  LDCU UR4, c[0x0][0x3a0] ;  /* 0x00007400ff0477ac */ /* 0x000e620008000800 */
[-C--:B------:R-:W-:Y:S01]  /*13a60*/  IMAD R0, R49, R38.reuse, RZ ;  /* 0x0000002631007224 */ /* 0x080fe200078e02ff */
[----:B------:R-:W-:Y:S01]  /*13a70*/  BSSY.RECONVERGENT B0, `(.L_x_433) ;  /* 0x00000b0000007945 */ /* 0x000fe20003800200 */
[----:B------:R-:W-:Y:S01]  /*13a80*/  IMAD.WIDE.U32 R4, R48, R38, RZ ;  /* 0x0000002630047225 */ /* 0x000fe200078e00ff */
[----:B------:R-:W-:-:S03]  /*13a90*/  CS2R R20, SRZ ;  /* 0x0000000000147805 */ /* 0x000fc6000001ff00 */
[----:B------:R-:W-:Y:S02]  /*13aa0*/  IMAD R62, R37, R48, R0 ;  /* 0x00000030253e7224 */ /* 0x000fe400078e0200 */
[----:B------:R-:W-:Y:S02]  /*13ab0*/  IMAD.MOV.U32 R3, RZ, RZ, RZ ;  /* 0x000000ffff037224 */ /* 0x000fe400078e00ff */
[----:B------:R-:W-:Y:S02]  /*13ac0*/  IMAD.MOV.U32 R29, RZ, RZ, R53 ;  /* 0x000000ffff1d7224 */ /* 0x000fe400078e0035 */
[----:B------:R-:W-:Y:S02]  /*13ad0*/  IMAD.IADD R62, R62, 0x1, R5 ;  /* 0x000000013e3e7824 */ /* 0x000fe400078e0205 */
[----:B-1----:R-:W-:-:S07]  /*13ae0*/  IMAD.U32 R0, RZ, RZ, UR4 ;  /* 0x00000004ff007e24 */ /* 0x002fce000f8e00ff */
.L_x_443:
[----:B------:R-:W1:Y:S01]  /*13af0*/  LDCU UR4, c[0x0][0x3a0] ;  /* 0x00007400ff0477ac */ /* 0x000e620008000800 */
[----:B---34-:R-:W-:Y:S01]  /*13b00*/  IMAD.IADD R6, R54, 0x1, -R3 ;  /* 0x0000000136067824 */ /* 0x018fe200078e0a03 */
[----:B------:R-:W-:Y:S01]  /*13b10*/  BSSY.RECONVERGENT B1, `(.L_x_434) ;  /* 0x000009f000017945 */ /* 0x000fe20003800200 */
[----:B------:R-:W-:Y:S01]  /*13b20*/  IMAD.MOV.U32 R63, RZ, RZ, R29 ;  /* 0x000000ffff3f7224 */ /* 0x000fe200078e001d */
[----:B-1----:R-:W-:-:S05]  /*13b30*/  MOV R68, UR4 ;  /* 0x0000000400447c02 */ /* 0x002fca0008000f00 */
[----:B------:R-:W-:-:S04]  /*13b40*/  IMAD.IADD R7, R68, 0x1, -R3 ;  /* 0x0000000144077824 */ /* 0x000fc800078e0a03 */
[----:B------:R-:W-:Y:S01]  /*13b50*/  IMAD R6, R6, R7, RZ ;  /* 0x0000000706067224 */ /* 0x000fe200078e02ff */
[----:B------:R-:W-:-:S04]  /*13b60*/  ISETP.GE.AND P0, PT, R7, 0x1, PT ;  /* 0x000000010700780c */ /* 0x000fc80003f06270 */
[----:B------:R-:W-:-:S09]  /*13b70*/  LEA.HI R6, R6, R6, RZ, 0x1 ;  /* 0x0000000606067211 */ /* 0x000fd200078f08ff */
[----:B------:R-:W-:Y:S05]  /*13b80*/  @!P0 BRA `(.L_x_435) ;  /* 0x00000008005c8947 */ /* 0x000fea0003800000 */
[----:B------:R-:W-:Y:S01]  /*13b90*/  SHF.R.S32.HI R64, RZ, 0x1, R6 ;  /* 0x00000001ff407819 */ /* 0x000fe20000011406 */
[----:B------:R-:W-:Y:S01]  /*13ba0*/  IMAD.MOV.U32 R30, RZ, RZ, RZ ;  /* 0x000000ffff1e7224 */ /* 0x000fe200078e00ff */
[----:B------:R-:W-:-:S07]  /*13bb0*/  MOV R39, R29 ;  /* 0x0000001d00277202 */ /* 0x000fce0000000f00 */
.L_x_442:
        /* <DEDUP_REMOVED lines=9> */
[----:B------:R-:W-:Y:S01]  /*13c50*/  LOP3.LUT R6, R39, 0x1, RZ, 0xc0, !PT ;  /* 0x0000000127067812 */ /* 0x000fe200078ec0ff */
[----:B------:R-:W-:Y:S01]  /*13c60*/  BSSY.RECONVERGENT B3, `(.L_x_438) ;  /* 0x000002e000037945 */ /* 0x000fe20003800200 */
[----:B------:R-:W-:Y:S02]  /*13c70*/  ISETP.NE.AND P2, PT, R36, R65, PT ;  /* 0x000000412400720c */ /* 0x000fe40003f45270 */
[----:B------:R-:W-:Y:S02]  /*13c80*/  ISETP.NE.U32.AND P1, PT, R6, 0x1, PT ;  /* 0x000000010600780c */ /* 0x000fe40003f25070 */
[----:B------:R-:W-:-:S11]  /*13c90*/  IADD3 R67, PT, PT, R21, R39, RZ ;  /* 0x0000002715437210 */ /* 0x000fd60007ffe0ff */
        /* <DEDUP_REMOVED lines=8> */
[----:B------:R-:W2:Y:S04]  /*13d20*/  LDG.E.64 R8, desc[UR36][R6.64] ;  /* 0x0000002406087981 */ /* 0x000ea8000c1e1b00 */
[----:B------:R-:W3:Y:S04]  /*13d30*/  LDG.E.64 R10, desc[UR36][R6.64+0x40] ;  /* 0x00004024060a7981 */ /* 0x000ee8000c1e1b00 */
[----:B------:R-:W4:Y:S04]  /*13d40*/  LDG.E.64 R14, desc[UR36][R6.64+0xc0] ;  /* 0x0000c024060e7981 */ /* 0x000f28000c1e1b00 */
[----:B------:R1:W5:Y:S02]  /*13d50*/  LDG.E.64 R12, desc[UR36][R6.64+0x80] ;  /* 0x00008024060c7981 */ /* 0x000364000c1e1b00 */
[----:B-1----:R-:W-:-:S04]  /*13d60*/  IMAD R6, R21, 0xa0, R52 ;  /* 0x000000a015067824 */ /* 0x002fc800078e0234 */
[----:B------:R-:W-:-:S05]  /*13d70*/  IMAD R41, R6, 0x8, R33 ;  /* 0x0000000806297824 */ /* 0x000fca00078e0221 */
[----:B------:R-:W2:Y:S01]  /*13d80*/  LDS.64 R6, [R41+0x500] ;  /* 0x0005000029067984 */ /* 0x000ea20000000a00 */
[----:B------:R-:W-:-:S04]  /*13d90*/  VIADD R21, R21, 0x1 ;  /* 0x0000000115157836 */ /* 0x000fc80000000000 */
[----:B------:R-:W-:-:S04]  /*13da0*/  IMAD.IADD R34, R64, 0x1, R21 ;  /* 0x0000000140227824 */ /* 0x000fc800078e0215 */
[----:B------:R-:W-:-:S04]  /*13db0*/  IMAD R35, R66, 0x2, R34 ;  /* 0x0000000242237824 */ /* 0x000fc800078e0222 */
[----:B------:R-:W-:-:S05]  /*13dc0*/  IMAD R35, R35, 0xa0, R52 ;  /* 0x000000a023237824 */ /* 0x000fca00078e0234 */
[----:B------:R-:W-:Y:S02]  /*13dd0*/  LEA R35, R35, R33, 0x3 ;  /* 0x0000002123237211 */ /* 0x000fe400078e18ff */
[----:B------:R-:W-:-:S05]  /*13de0*/  IADD3 R34, PT, PT, -R65, R34, R54 ;  /* 0x0000002241227210 */ /* 0x000fca0007ffe136 */
[----:B------:R-:W-:-:S04]  /*13df0*/  IMAD R34, R34, 0xa0, R52 ;  /* 0x000000a022227824 */ /* 0x000fc800078e0234 */
[----:B------:R-:W-:Y:S02]  /*13e00*/  IMAD R34, R34, 0x8, R33 ;  /* 0x0000000822227824 */ /* 0x000fe400078e0221 */
[----:B------:R-:W-:Y:S01]  /*13e10*/  VIADD R20, R20, 0x1 ;  /* 0x0000000114147836 */ /* 0x000fe20000000000 */
[----:B--2---:R-:W-:-:S07]  /*13e20*/  DADD R6, R8, R6 ;  /* 0x0000000008067229 */ /* 0x004fce0000000006 */
[----:B------:R-:W-:Y:S04]  /*13e30*/  STS.64 [R41+0x500], R6 ;  /* 0x0005000629007388 */ /* 0x000fe80000000a00 */
[----:B------:R-:W3:Y:S02]  /*13e40*/  LDS.64 R6, [R35] ;  /* 0x0000000023067984 */ /* 0x000ee40000000a00 */
[----:B---3--:R-:W-:-:S07]  /*13e50*/  DADD R6, R10, R6 ;  /* 0x000000000a067229 */ /* 0x008fce0000000006 */
[----:B------:R-:W-:Y:S04]  /*13e60*/  STS.64 [R35], R6 ;  /* 0x0000000623007388 */ /* 0x000fe80000000a00 */
[----:B------:R-:W4:Y:S04]  /*13e70*/  LDS.64 R8, [R34+-0x500] ;  /* 0xfffb000022087984 */ /* 0x000f280000000a00 */
[----:B------:R-:W5:Y:S01]  /*13e80*/  LDS.64 R6, [R34] ;  /* 0x0000000022067984 */ /* 0x000f620000000a00 */
[----:B------:R-:W-:-:S04]  /*13e90*/  SHF.R.S32.HI R10, RZ, 0x1f, R20 ;  /* 0x0000001fff0a7819 */ /* 0x000fc80000011414 */
[----:B------:R-:W-:Y:S01]  /*13ea0*/  LEA.HI R10, R10, R20, RZ, 0x3 ;  /* 0x000000140a0a7211 */ /* 0x000fe200078f18ff */
[----:B----4-:R-:W-:Y:S02]  /*13eb0*/  DADD R8, R14, R8 ;  /* 0x000000000e087229 */ /* 0x010fe40000000008 */
[----:B-----5:R-:W-:-:S05]  /*13ec0*/  DADD R6, R12, R6 ;  /* 0x000000000c067229 */ /* 0x020fca0000000006 */
[----:B------:R-:W-:Y:S04]  /*13ed0*/  STS.64 [R34+-0x500], R8 ;  /* 0xfffb000822007388 */ /* 0x000fe80000000a00 */
[----:B------:R1:W-:Y:S02]  /*13ee0*/  STS.64 [R34], R6 ;  /* 0x0000000622007388 */ /* 0x0003e40000000a00 */
[C---:B-1----:R-:W-:Y:S01]  /*13ef0*/  IMAD.SHL.U32 R6, R10.reuse, 0x8, RZ ;  /* 0x000000080a067824 */ /* 0x042fe200078e00ff */
[----:B------:R-:W-:-:S04]  /*13f00*/  LOP3.LUT R10, R10, 0xfffffff8, RZ, 0xc0, !PT ;  /* 0xfffffff80a0a7812 */ /* 0x000fc800078ec0ff */
[----:B------:R-:W-:Y:S01]  /*13f10*/  LOP3.LUT R6, R6, 0xffffffc0, RZ, 0xc0, !PT ;  /* 0xffffffc006067812 */ /* 0x000fe200078ec0ff */
[----:B------:R-:W-:-:S03]  /*13f20*/  IMAD.IADD R20, R20, 0x1, -R10 ;  /* 0x0000000114147824 */ /* 0x000fc600078e0a0a */
[----:B------:R-:W-:-:S07]  /*13f30*/  IADD3 R31, PT, PT, R31, R6, RZ ;  /* 0x000000061f1f7210 */ /* 0x000fce0007ffe0ff */
.L_x_439:
[----:B------:R-:W-:Y:S05]  /*13f40*/  BSYNC.RECONVERGENT B3 ;  /* 0x0000000000037941 */ /* 0x000fea0003800200 */
.L_x_438:
[----:B------:R-:W-:Y:S05]  /*13f50*/  @!P2 BRA `(.L_x_437) ;  /* 0x000000040058a947 */ /* 0x000fea0003800000 */
[----:B------:R-:W-:Y:S01]  /*13f60*/  BSSY.RECONVERGENT B3, `(.L_x_440) ;  /* 0x0000054000037945 */ /* 0x000fe20003800200 */
[----:B------:R-:W-:-:S07]  /*13f70*/  IMAD.MOV.U32 R41, RZ, RZ, R21 ;  /* 0x000000ffff297224 */ /* 0x000fce00078e0015 */
.L_x_441:
        /* <DEDUP_REMOVED lines=10> */
[----:B------:R1:W5:Y:S01]  /*14020*/  LDG.E.64 R14, desc[UR36][R6.64+0xc0] ;  /* 0x0000c024060e7981 */ /* 0x000362000c1e1b00 */
[----:B------:R-:W-:-:S05]  /*14030*/  VIADD R20, R20, 0x1 ;  /* 0x0000000114147836 */ /* 0x000fca0000000000 */
[----:B-1----:R-:W-:-:S04]  /*14040*/  SHF.R.S32.HI R6, RZ, 0x1f, R20 ;  /* 0x0000001fff067819 */ /* 0x002fc80000011414 */
[----:B------:R-:W-:-:S04]  /*14050*/  LEA.HI R6, R6, R20, RZ, 0x3 ;  /* 0x0000001406067211 */ /* 0x000fc800078f18ff */
[----:B------:R-:W-:Y:S02]  /*14060*/  SHF.R.S32.HI R60, RZ, 0x3, R6 ;  /* 0x00000003ff3c7819 */ /* 0x000fe40000011406 */
[----:B------:R-:W-:-:S03]  /*14070*/  LOP3.LUT R7, R6, 0xfffffff8, RZ, 0xc0, !PT ;  /* 0xfffffff806077812 */ /* 0x000fc600078ec0ff */
[----:B------:R-:W-:Y:S02]  /*14080*/  IMAD R6, R60, 0x40, R31 ;  /* 0x000000403c067824 */ /* 0x000fe400078e021f */
[----:B------:R-:W-:-:S03]  /*14090*/  IMAD.IADD R61, R20, 0x1, -R7 ;  /* 0x00000001143d7824 */ /* 0x000fc600078e0a07 */
[--C-:B------:R-:W-:Y:S02]  /*140a0*/  SHF.R.S32.HI R7, RZ, 0x1f, R6.reuse ;  /* 0x0000001fff077819 */ /* 0x100fe40000011406 */
[----:B------:R-:W-:Y:S02]  /*140b0*/  IADD3 R20, P1, P2, R61, R4, R6 ;  /* 0x000000043d147210 */ /* 0x000fe40007a3e006 */
[----:B------:R-:W-:-:S04]  /*140c0*/  SHF.R.S32.HI R6, RZ, 0x1f, R61 ;  /* 0x0000001fff067819 */ /* 0x000fc8000001143d */
[----:B------:R-:W-:Y:S02]  /*140d0*/  IADD3.X R7, PT, PT, R6, R62, R7, P1, P2 ;  /* 0x0000003e06077210 */ /* 0x000fe40000fe4407 */
[----:B------:R-:W-:-:S04]  /*140e0*/  LEA R6, P1, R20, UR4, 0x3 ;  /* 0x0000000414067c11 */ /* 0x000fc8000f8218ff */
[----:B------:R-:W-:-:S05]  /*140f0*/  LEA.HI.X R7, R20, UR5, R7, 0x3, P1 ;  /* 0x0000000514077c11 */ /* 0x000fca00088f1c07 */
[----:B------:R-:W5:Y:S04]  /*14100*/  LDG.E.64 R20, desc[UR36][R6.64] ;  /* 0x0000002406147981 */ /* 0x000f68000c1e1b00 */
[----:B------:R-:W5:Y:S04]  /*14110*/  LDG.E.64 R34, desc[UR36][R6.64+0x40] ;  /* 0x0000402406227981 */ /* 0x000f68000c1e1b00 */
[----:B------:R-:W5:Y:S04]  /*14120*/  LDG.E.64 R42, desc[UR36][R6.64+0x80] ;  /* 0x00008024062a7981 */ /* 0x000f68000c1e1b00 */
[----:B------:R1:W5:Y:S01]  /*14130*/  LDG.E.64 R56, desc[UR36][R6.64+0xc0] ;  /* 0x0000c02406387981 */ /* 0x000362000c1e1b00 */
[----:B------:R-:W-:Y:S01]  /*14140*/  IADD3 R55, PT, PT, R41, 0x1, R64 ;  /* 0x0000000129377810 */ /* 0x000fe20007ffe040 */
[----:B------:R-:W-:-:S04]  /*14150*/  VIADD R61, R61, 0x1 ;  /* 0x000000013d3d7836 */ /* 0x000fc80000000000 */
[----:B------:R-:W-:Y:S01]  /*14160*/  IMAD R58, R66, 0x2, R55 ;  /* 0x00000002423a7824 */ /* 0x000fe200078e0237 */
[----:B------:R-:W-:Y:S01]  /*14170*/  IADD3 R55, PT, PT, -R65, R55, R54 ;  /* 0x0000003741377210 */ /* 0x000fe20007ffe136 */
[--C-:B-1----:R-:W-:Y:S02]  /*14180*/  IMAD R6, R41, 0xa0, R52.reuse ;  /* 0x000000a029067824 */ /* 0x102fe400078e0234 */
[--C-:B------:R-:W-:Y:S02]  /*14190*/  IMAD R58, R58, 0xa0, R52.reuse ;  /* 0x000000a03a3a7824 */ /* 0x100fe400078e0234 */
[----:B------:R-:W-:Y:S01]  /*141a0*/  IMAD R55, R55, 0xa0, R52 ;  /* 0x000000a037377824 */ /* 0x000fe200078e0234 */
[----:B------:R-:W-:Y:S01]  /*141b0*/  LEA R59, R6, R33, 0x3 ;  /* 0x00000021063b7211 */ /* 0x000fe200078e18ff */
[--C-:B------:R-:W-:Y:S02]  /*141c0*/  IMAD R58, R58, 0x8, R33.reuse ;  /* 0x000000083a3a7824 */ /* 0x100fe400078e0221 */
[----:B------:R-:W-:-:S02]  /*141d0*/  IMAD R55, R55, 0x8, R33 ;  /* 0x0000000837377824 */ /* 0x000fc400078e0221 */
[----:B------:R-:W2:Y:S01]  /*141e0*/  LDS.64 R6, [R59+0x500] ;  /* 0x000500003b067984 */ /* 0x000ea20000000a00 */
[----:B------:R-:W-:-:S05]  /*141f0*/  VIADD R41, R41, 0x2 ;  /* 0x0000000229297836 */ /* 0x000fca0000000000 */
[----:B------:R-:W-:Y:S01]  /*14200*/  ISETP.NE.AND P1, PT, R41, R67, PT ;  /* 0x000000432900720c */ /* 0x000fe20003f25270 */
[----:B--2---:R-:W-:-:S07]  /*14210*/  DADD R6, R8, R6 ;  /* 0x0000000008067229 */ /* 0x004fce0000000006 */
[----:B------:R-:W-:Y:S04]  /*14220*/  STS.64 [R59+0x500], R6 ;  /* 0x000500063b007388 */ /* 0x000fe80000000a00 */
[----:B------:R-:W3:Y:S02]  /*14230*/  LDS.64 R6, [R58] ;  /* 0x000000003a067984 */ /* 0x000ee40000000a00 */
[----:B---3--:R-:W-:Y:S01]  /*14240*/  DADD R6, R10, R6 ;  /* 0x000000000a067229 */ /* 0x008fe20000000006 */
[----:B------:R-:W-:-:S04]  /*14250*/  PRMT R10, R61, 0x8880, RZ ;  /* 0x000088803d0a7816 */ /* 0x000fc800000000ff */
[----:B------:R-:W-:Y:S02]  /*14260*/  PRMT R10, R10, 0x7710, RZ ;  /* 0x000077100a0a7816 */ /* 0x000fe400000000ff */
[----:B------:R-:W-:Y:S02]  /*14270*/  STS.64 [R58], R6 ;  /* 0x000000063a007388 */ /* 0x000fe40000000a00 */
[----:B------:R-:W-:Y:S02]  /*14280*/  SHF.R.U32.HI R10, RZ, 0xc, R10 ;  /* 0x0000000cff0a7819 */ /* 0x000fe4000001160a */
[----:B------:R-:W4:Y:S02]  /*14290*/  LDS.64 R6, [R55] ;  /* 0x0000000037067984 */ /* 0x000f240000000a00 */
[----:B------:R-:W-:Y:S02]  /*142a0*/  LOP3.LUT R10, R10, 0x7, RZ, 0xc0, !PT ;  /* 0x000000070a0a7812 */ /* 0x000fe400078ec0ff */
[----:B------:R-:W5:Y:S02]  /*142b0*/  LDS.64 R8, [R55+-0x500] ;  /* 0xfffb000037087984 */ /* 0x000f640000000a00 */
[----:B------:R-:W-:-:S04]  /*142c0*/  IADD3 R10, PT, PT, R61, R10, RZ ;  /* 0x0000000a3d0a7210 */ /* 0x000fc80007ffe0ff */
[C---:B------:R-:W-:Y:S02]  /*142d0*/  PRMT R11, R10.reuse, 0x8880, RZ ;  /* 0x000088800a0b7816 */ /* 0x040fe400000000ff */
[----:B------:R-:W-:-:S05]  /*142e0*/  LOP3.LUT R10, R10, 0xf8, RZ, 0xc0, !PT ;  /* 0x000000f80a0a7812 */ /* 0x000fca00078ec0ff */
[----:B------:R-:W-:Y:S01]  /*142f0*/  IMAD.MOV R10, RZ, RZ, -R10 ;  /* 0x000000ffff0a7224 */ /* 0x000fe200078e0a0a */
[----:B----4-:R-:W-:Y:S02]  /*14300*/  DADD R6, R12, R6 ;  /* 0x000000000c067229 */ /* 0x010fe40000000006 */
[----:B-----5:R-:W-:-:S05]  /*14310*/  DADD R8, R14, R8 ;  /* 0x000000000e087229 */ /* 0x020fca0000000008 */
[----:B------:R-:W-:Y:S04]  /*14320*/  STS.64 [R55], R6 ;  /* 0x0000000637007388 */ /* 0x000fe80000000a00 */
[----:B------:R-:W-:Y:S04]  /*14330*/  STS.64 [R55+-0x500], R8 ;  /* 0xfffb000837007388 */ /* 0x000fe80000000a00 */
[----:B------:R-:W1:Y:S02]  /*14340*/  LDS.64 R6, [R59+0xa00] ;  /* 0x000a00003b067984 */ /* 0x000e640000000a00 */
[----:B-1----:R-:W-:-:S07]  /*14350*/  DADD R6, R20, R6 ;  /* 0x0000000014067229 */ /* 0x002fce0000000006 */
[----:B------:R-:W-:Y:S04]  /*14360*/  STS.64 [R59+0xa00], R6 ;  /* 0x000a00063b007388 */ /* 0x000fe80000000a00 */
[----:B------:R-:W1:Y:S02]  /*14370*/  LDS.64 R6, [R58+0x500] ;  /* 0x000500003a067984 */ /* 0x000e640000000a00 */
[----:B-1----:R-:W-:-:S07]  /*14380*/  DADD R6, R34, R6 ;  /* 0x0000000022067229 */ /* 0x002fce0000000006 */
[----:B------:R-:W-:Y:S04]  /*14390*/  STS.64 [R58+0x500], R6 ;  /* 0x000500063a007388 */ /* 0x000fe80000000a00 */
[----:B------:R-:W1:Y:S04]  /*143a0*/  LDS.64 R6, [R55+0x500] ;  /* 0x0005000037067984 */ /* 0x000e680000000a00 */
[----:B------:R-:W2:Y:S01]  /*143b0*/  LDS.64 R8, [R55] ;  /* 0x0000000037087984 */ /* 0x000ea20000000a00 */
[----:B-1----:R-:W-:Y:S02]  /*143c0*/  DADD R6, R42, R6 ;  /* 0x000000002a067229 */ /* 0x002fe40000000006 */
[----:B--2---:R-:W-:-:S05]  /*143d0*/  DADD R8, R56, R8 ;  /* 0x0000000038087229 */ /* 0x004fca0000000008 */
[----:B------:R1:W-:Y:S04]  /*143e0*/  STS.64 [R55+0x500], R6 ;  /* 0x0005000637007388 */ /* 0x0003e80000000a00 */
[----:B------:R2:W-:Y:S01]  /*143f0*/  STS.64 [R55], R8 ;  /* 0x0000000837007388 */ /* 0x0005e20000000a00 */
[----:B-1----:R-:W-:Y:S02]  /*14400*/  PRMT R7, R10, 0x7710, RZ ;  /* 0x000077100a077816 */ /* 0x002fe400000000ff */
[----:B------:R-:W-:-:S03]  /*14410*/  SHF.R.S32.HI R6, RZ, 0x3, R11 ;  /* 0x00000003ff067819 */ /* 0x000fc6000001140b */
[----:B------:R-:W-:Y:S01]  /*14420*/  IMAD.IADD R61, R61, 0x1, R7 ;  /* 0x000000013d3d7824 */ /* 0x000fe200078e0207 */
[----:B------:R-:W-:-:S04]  /*14430*/  PRMT R6, R6, 0x9910, RZ ;  /* 0x0000991006067816 */ /* 0x000fc800000000ff */
[----:B------:R-:W-:Y:S01]  /*14440*/  LOP3.LUT R61, R61, 0xffff, RZ, 0xc0, !PT ;  /* 0x0000ffff3d3d7812 */ /* 0x000fe200078ec0ff */
[----:B------:R-:W-:-:S03]  /*14450*/  IMAD.IADD R6, R60, 0x1, R6 ;  /* 0x000000013c067824 */ /* 0x000fc600078e0206 */
[----:B------:R-:W-:Y:S02]  /*14460*/  PRMT R61, R61, 0x8880, RZ ;  /* 0x000088803d3d7816 */ /* 0x000fe400000000ff */
[----:B------:R-:W-:-:S03]  /*14470*/  LEA R31, R6, R31, 0x6 ;  /* 0x0000001f061f7211 */ /* 0x000fc600078e30ff */
[----:B------:R-:W-:Y:S01]  /*14480*/  IMAD.MOV.U32 R20, RZ, RZ, R61 ;  /* 0x000000ffff147224 */ /* 0x000fe200078e003d */
[----:B--2---:R-:W-:Y:S06]  /*14490*/  @P1 BRA `(.L_x_441) ;  /* 0xfffffff800b81947 */ /* 0x004fec000383ffff */
[----:B------:R-:W-:Y:S05]  /*144a0*/  BSYNC.RECONVERGENT B3 ;  /* 0x0000000000037941 */ /* 0x000fea0003800200 */
.L_x_440:
[----:B------:R-:W-:-:S07]  /*144b0*/  IMAD.MOV.U32 R21, RZ, RZ, R67 ;  /* 0x000000ffff157224 */ /* 0x000fce00078e0043 */
.L_x_437:
[----:B------:R-:W-:Y:S05]  /*144c0*/  BSYNC.RECONVERGENT B2 ;  /* 0x0000000000027941 */ /* 0x000fea0003800200 */
.L_x_436:
[----:B------:R-:W-:Y:S02]  /*144d0*/  VIADD R21, R21, 0x2 ;  /* 0x0000000215157836 */ /* 0x000fe40000000000 */
[----:B------:R-:W-:Y:S01]  /*144e0*/  VIADD R39, R39, 0xffffffff ;  /* 0xffffffff27277836 */ /* 0x000fe20000000000 */
[----:B------:R-:W-:Y:S06]  /*144f0*/  @P0 BRA `(.L_x_442) ;  /* 0xfffffff400b00947 */ /* 0x000fec000383ffff */
.L_x_435:
[----:B------:R-:W-:Y:S05]  /*14500*/  BSYNC.RECONVERGENT B1 ;  /* 0x0000000000017941 */ /* 0x000fea0003800200 */
.L_x_434:
[----:B------:R-:W-:Y:S01]  /*14510*/  IADD3 R3, PT, PT, R3, 0x1, RZ ;  /* 0x0000000103037810 */ /* 0x000fe20007ffe0ff */
[----:B------:R-:W-:Y:S02]  /*14520*/  VIADD R21, R21, 0x1 ;  /* 0x0000000115157836 */ /* 0x000fe40000000000 */
[----:B------:R-:W-:Y:S01]  /*14530*/  VIADD R29, R29, 0xffffffff ;  /* 0xffffffff1d1d7836 */ /* 0x000fe20000000000 */
[----:B------:R-:W-:Y:S01]  /*14540*/  ISETP.NE.AND P0, PT, R3, R68, PT ;  /* 0x000000440300720c */ /* 0x000fe20003f05270 */
[----:B------:R-:W-:-:S12]  /*14550*/  IMAD.MOV.U32 R0, RZ, RZ, R63 ;  /* 0x000000ffff007224 */ /* 0x000fd800078e003f */
[----:B------:R-:W-:Y:S05]  /*14560*/  @P0 BRA `(.L_x_443) ;  /* 0xfffffff400600947 */ /* 0x000fea000383ffff */
[----:B------:R-:W-:Y:S05]  /*14570*/  BSYNC.RECONVERGENT B0 ;  /* 0x0000000000007941 */ /* 0x000fea0003800200 */
.L_x_433:
[----:B------:R-:W-:-:S13]  /*14580*/  ISETP.GT.AND P1, PT, R20, RZ, PT ;  /* 0x000000ff1400720c */ /* 0x000fda0003f24270 */
.L_x_432:
[----:B------:R-:W-:Y:S01]  /*14590*/  ISETP.NE.U32.AND P0, PT, R48, RZ, PT ;  /* 0x000000ff3000720c */ /* 0x000fe20003f05070 */
[----:B------:R-:W-:Y:S01]  /*145a0*/  BSSY.RECONVERGENT B6, `(.L_x_444) ;  /* 0x00000e7000067945 */ /* 0x000fe20003800200 */
[----:B------:R-:W-:Y:S02]  /*145b0*/  @P1 VIADD R31, R31, 0x40 ;  /* 0x000000401f1f1836 */ /* 0x000fe40000000000 */
[----:B------:R-:W-:-:S13]  /*145c0*/  ISETP.NE.AND.EX P0, PT, R49, RZ, PT, P0 ;  /* 0x000000ff3100720c */ /* 0x000fda0003f05300 */
[----:B------:R-:W-:Y:S05]  /*145d0*/  @P0 BRA `(.L_x_445) ;  /* 0x0000000c008c0947 */ /* 0x000fea0003800000 */
[----:B------:R-:W-:Y:S01]  /*145e0*/  MOV R30, R16 ;  /* 0x00000010001e7202 */ /* 0x000fe20000000f00 */
[----:B------:R-:W1:Y:S01]  /*145f0*/  LDCU.64 UR4, c[0x4][0x48] ;  /* 0x01000900ff0477ac */ /* 0x000e620008000a00 */
[----:B------:R-:W-:Y:S01]  /*14600*/  MOV R0, 0xc8 ;  /* 0x000000c800007802 */ /* 0x000fe20000000f00 */
[----:B---34-:R-:W-:Y:S02]  /*14610*/  IMAD.MOV.U32 R6, RZ, RZ, R26 ;  /* 0x000000ffff067224 */ /* 0x018fe400078e001a */
[----:B------:R2:W-:Y:S01]  /*14620*/  STL.64 [R1+0x10], R30 ;  /* 0x0000101e01007387 */ /* 0x0005e20000100a00 */
[----:B------:R2:W3:Y:S01]  /*14630*/  LDC.64 R8, c[0x4][R0] ;  /* 0x0100000000087b82 */ /* 0x0004e20000000a00 */
[----:B------:R-:W-:Y:S02]  /*14640*/  IMAD.MOV.U32 R7, RZ, RZ, R27 ;  /* 0x000000ffff077224 */ /* 0x000fe400078e001b */
[----:B-1----:R-:W-:Y:S02]  /*14650*/  IMAD.U32 R4, RZ, RZ, UR4 ;  /* 0x00000004ff047e24 */ /* 0x002fe4000f8e00ff */
[----:B--2---:R-:W-:-:S07]  /*14660*/  IMAD.U32 R5, RZ, RZ, UR5 ;  /* 0x00000005ff057e24 */ /* 0x004fce000f8e00ff */
[----:B------:R-:W-:-:S07]  /*14670*/  LEPC R20, `(.L_x_446) ;  /* 0x000000001014794e */ /* 0x000fce0000000000 */
[----:B---3--:R-:W-:Y:S05]  /*14680*/  CALL.ABS.NOINC R8 ;  /* 0x0000000008007343 */ /* 0x008fea0003c00000 */
.L_x_446:
[----:B------:R-:W-:-:S04]  /*14690*/  SHF.R.S32.HI R0, RZ, 0x1f, R31 ;  /* 0x0000001fff007819 */ /* 0x000fc8000001141f */
[----:B------:R-:W-:-:S04]  /*146a0*/  LEA.HI R0, R0, R31, RZ, 0x6 ;  /* 0x0000001f00007211 */ /* 0x000fc800078f30ff */
[----:B------:R-:W-:-:S04]  /*146b0*/  SHF.R.S32.HI R41, RZ, 0x6, R0 ;  /* 0x00000006ff297819 */ /* 0x000fc80000011400 */
[----:B------:R-:W-:-:S13]  /*146c0*/  ISETP.GE.AND P0, PT, R22, R41, PT ;  /* 0x000000291600720c */ /* 0x000fda0003f06270 */
[----:B------:R-:W-:Y:S05]  /*146d0*/  @P0 BRA `(.L_x_445) ;  /* 0x0000000c004c0947 */ /* 0x000fea0003800000 */
[----:B------:R-:W-:-:S07]  /*146e0*/  MOV R29, R22 ;  /* 0x00000016001d7202 */ /* 0x000fce0000000f00 */
.L_x_469:
[----:B------:R-:W-:Y:S01]  /*146f0*/  MOV R0, 0xc8 ;  /* 0x000000c800007802 */ /* 0x000fe20000000f00 */
[----:B------:R1:W-:Y:S01]  /*14700*/  STL [R1+0x10], R29 ;  /* 0x0000101d01007387 */ /* 0x0003e20000100800 */
[----:B------:R-:W2:Y:S01]  /*14710*/  LDCU.64 UR4, c[0x4][0x50] ;  /* 0x01000a00ff0477ac */ /* 0x000ea20008000a00 */
[----:B------:R-:W-:Y:S01]  /*14720*/  IMAD.MOV.U32 R6, RZ, RZ, R26 ;  /* 0x000000ffff067224 */ /* 0x000fe200078e001a */
[----:B------:R1:W3:Y:S01]  /*14730*/  LDC.64 R8, c[0x4][R0] ;  /* 0x0100000000087b82 */ /* 0x0002e20000000a00 */
[----:B------:R-:W-:Y:S02]  /*14740*/  IMAD.MOV.U32 R7, RZ, RZ, R27 ;  /* 0x000000ffff077224 */ /* 0x000fe400078e001b */
[----:B--2---:R-:W-:Y:S02]  /*14750*/  IMAD.U32 R4, RZ, RZ, UR4 ;  /* 0x00000004ff047e24 */ /* 0x004fe4000f8e00ff */
[----:B-1----:R-:W-:-:S07]  /*14760*/  IMAD.U32 R5, RZ, RZ, UR5 ;  /* 0x00000005ff057e24 */ /* 0x002fce000f8e00ff */
[----:B------:R-:W-:-:S07]  /*14770*/  LEPC R20, `(.L_x_447) ;  /* 0x000000001014794e */ /* 0x000fce0000000000 */
[----:B---3--:R-:W-:Y:S05]  /*14780*/  CALL.ABS.NOINC R8 ;  /* 0x0000000008007343 */ /* 0x008fea0003c00000 */
.L_x_447:
[----:B------:R-:W-:Y:S01]  /*14790*/  SHF.L.U32 R42, R29, 0x6, RZ ;  /* 0x000000061d2a7819 */ /* 0x000fe200000006ff */
[----:B------:R-:W-:Y:S01]  /*147a0*/  BSSY.RECONVERGENT B7, `(.L_x_448) ;  /* 0x00000bc000077945 */ /* 0x000fe20003800200 */
[----:B------:R-:W-:Y:S02]  /*147b0*/  IMAD.MOV.U32 R30, RZ, RZ, RZ ;  /* 0x000000ffff1e7224 */ /* 0x000fe400078e00ff */
[----:B------:R-:W-:-:S07]  /*147c0*/  SHF.R.S32.HI R55, RZ, 0x1f, R42 ;  /* 0x0000001fff377819 */ /* 0x000fce000001142a */
.L_x_467:
[----:B------:R-:W1:Y:S01]  /*147d0*/  LDCU.64 UR4, c[0x0][0x3c0] ;  /* 0x00007800ff0477ac */ /* 0x000e620008000a00 */
[----:B------:R-:W-:-:S05]  /*147e0*/  LEA R0, P0, R30, R42, 0x3 ;  /* 0x0000002a1e007211 */ /* 0x000fca00078018ff */
[----:B------:R-:W-:Y:S01]  /*147f0*/  IMAD.X R3, RZ, RZ, R55, P0 ;  /* 0x000000ffff037224 */ /* 0x000fe200000e0637 */
[----:B-1----:R-:W-:-:S04]  /*14800*/  LEA R34, P0, R0, UR4, 0x3 ;  /* 0x0000000400227c11 */ /* 0x002fc8000f8018ff */
[----:B------:R-:W-:Y:S01]  /*14810*/  LEA.HI.X R35, R0, UR5, R3, 0x3, P0 ;  /* 0x0000000500237c11 */ /* 0x000fe200080f1c03 */
[----:B------:R-:W1:Y:S04]  /*14820*/  LDCU.64 UR4, c[0x4][URZ] ;  /* 0x01000000ff0477ac */ /* 0x000e680008000a00 */
[----:B------:R-:W2:Y:S01]  /*14830*/  LDG.E.64 R4, desc[UR36][R34.64] ;  /* 0x0000002422047981 */ /* 0x000ea2000c1e1b00 */
[----:B------:R-:W-:Y:S01]  /*14840*/  MOV R39, 0xc8 ;  /* 0x000000c800277802 */ /* 0x000fe20000000f00 */
[----:B------:R-:W-:Y:S02]  /*14850*/  VIADD R30, R30, 0x2 ;  /* 0x000000021e1e7836 */ /* 0x000fe40000000000 */
[----:B------:R-:W-:Y:S01]  /*14860*/  IMAD.MOV.U32 R6, RZ, RZ, R2 ;  /* 0x000000ffff067224 */ /* 0x000fe200078e0002 */
[----:B------:R3:W4:Y:S01]  /*14870*/  LDC.64 R8, c[0x4][R39] ;  /* 0x0100000027087b82 */ /* 0x0007220000000a00 */
[----:B------:R-:W-:Y:S01]  /*14880*/  IMAD.MOV.U32 R7, RZ, RZ, R24 ;  /* 0x000000ffff077224 */ /* 0x000fe200078e0018 */
[----:B------:R-:W-:-:S04]  /*14890*/  ISETP.NE.AND P0, PT, R30, 0x8, PT ;  /* 0x000000081e00780c */ /* 0x000fc80003f05270 */
[----:B------:R-:W-:Y:S01]  /*148a0*/  P2R R43, PR, RZ, 0x1 ;  /* 0x00000001ff2b7803 */ /* 0x000fe20000000000 */
[----:B--2---:R1:W-:Y:S02]  /*148b0*/  STL.64 [R1], R4 ;  /* 0x0000000401007387 */ /* 0x0043e40000100a00 */
[----:B-1----:R-:W-:Y:S01]  /*148c0*/  IMAD.U32 R4, RZ, RZ, UR4 ;  /* 0x00000004ff047e24 */ /* 0x002fe2000f8e00ff */
[----:B---34-:R-:W-:-:S07]  /*148d0*/  MOV R5, UR5 ;  /* 0x0000000500057c02 */ /* 0x018fce0008000f00 */
[----:B------:R-:W-:-:S07]  /*148e0*/  LEPC R20, `(.L_x_449) ;  /* 0x000000001014794e */ /* 0x000fce0000000000 */
[----:B------:R-:W-:Y:S05]  /*148f0*/  CALL.ABS.NOINC R8 ;  /* 0x0000000008007343 */ /* 0x000fea0003c00000 */
.L_x_449:
        /* <DEDUP_REMOVED lines=10> */
.L_x_450:
        /* <DEDUP_REMOVED lines=10> */
.L_x_451:
        /* <DEDUP_REMOVED lines=10> */
.L_x_452:
        /* <DEDUP_REMOVED lines=10> */
.L_x_453:
        /* <DEDUP_REMOVED lines=10> */
.L_x_454:
        /* <DEDUP_REMOVED lines=10> */
.L_x_455:
        /* <DEDUP_REMOVED lines=10> */
.L_x_456:
[----:B------:R1:W2:Y:S01]  /*14d60*/  LDC.64 R8, c[0x4][R39] ;  /* 0x0100000027087b82 */ /* 0x0002a20000000a00 */
[----:B------:R-:W3:Y:S01]  /*14d70*/  LDCU.64 UR4, c[0x4][0x8] ;  /* 0x01000100ff0477ac */ /* 0x000ee20008000a00 */
[----:B------:R-:W-:Y:S01]  /*14d80*/  CS2R R6, SRZ ;  /* 0x0000000000067805 */ /* 0x000fe2000001ff00 */
[----:B---3--:R-:W-:Y:S02]  /*14d90*/  IMAD.U32 R4, RZ, RZ, UR4 ;  /* 0x00000004ff047e24 */ /* 0x008fe4000f8e00ff */
[----:B-1----:R-:W-:-:S07]  /*14da0*/  IMAD.U32 R5, RZ, RZ, UR5 ;  /* 0x00000005ff057e24 */ /* 0x002fce000f8e00ff */
[----:B------:R-:W-:-:S07]  /*14db0*/  LEPC R20, `(.L_x_457) ;  /* 0x000000001014794e */ /* 0x000fce0000000000 */
[----:B--2---:R-:W-:Y:S05]  /*14dc0*/  CALL.ABS.NOINC R8 ;  /* 0x0000000008007343 */ /* 0x004fea0003c00000 */
.L_x_457:
        /* <DEDUP_REMOVED lines=10> */
.L_x_458:
        /* <DEDUP_REMOVED lines=10> */
.L_x_459:
        /* <DEDUP_REMOVED lines=10> */
.L_x_460:
        /* <DEDUP_REMOVED lines=10> */
.L_x_461:
        /* <DEDUP_REMOVED lines=10> */
.L_x_462:
        /* <DEDUP_REMOVED lines=10> */
.L_x_463:
        /* <DEDUP_REMOVED lines=10> */
.L_x_464:
        /* <DEDUP_REMOVED lines=10> */
.L_x_465:
[----:B------:R1:W2:Y:S01]  /*152d0*/  LDC.64 R8, c[0x4][R39] ;  /* 0x0100000027087b82 */ /* 0x0002a20000000a00 */
[----:B------:R-:W3:Y:S01]  /*152e0*/  LDCU.64 UR4, c[0x4][0x8] ;  /* 0x01000100ff0477ac */ /* 0x000ee20008000a00 */
[----:B------:R-:W-:Y:S02]  /*152f0*/  CS2R R6, SRZ ;  /* 0x0000000000067805 */ /* 0x000fe4000001ff00 */
[----:B---3--:R-:W-:Y:S01]  /*15300*/  MOV R4, UR4 ;  /* 0x0000000400047c02 */ /* 0x008fe20008000f00 */
[----:B-1----:R-:W-:-:S07]  /*15310*/  IMAD.U32 R5, RZ, RZ, UR5 ;  /* 0x00000005ff057e24 */ /* 0x002fce000f8e00ff */
[----:B------:R-:W-:-:S07]  /*15320*/  LEPC R20, `(.L_x_466) ;  /* 0x000000001014794e */ /* 0x000fce0000000000 */
[----:B--2---:R-:W-:Y:S05]  /*15330*/  CALL.ABS.NOINC R8 ;  /* 0x0000000008007343 */ /* 0x004fea0003c00000 */
.L_x_466:
[----:B------:R-:W-:-:S13]  /*15340*/  ISETP.NE.AND P6, PT, R43, RZ, PT ;  /* 0x000000ff2b00720c */ /* 0x000fda0003fc5270 */
[----:B------:R-:W-:Y:S05]  /*15350*/  @P6 BRA `(.L_x_467) ;  /* 0xfffffff4001c6947 */ /* 0x000fea000383ffff */
[----:B------:R-:W-:Y:S05]  /*15360*/  BSYNC.RECONVERGENT B7 ;  /* 0x0000000000077941 */ /* 0x000fea0003800200 */
.L_x_448:
[----:B------:R1:W2:Y:S01]  /*15370*/  LDC.64 R8, c[0x4][R39] ;  /* 0x0100000027087b82 */ /* 0x0002a20000000a00 */
[----:B------:R-:W3:Y:S01]  /*15380*/  LDCU.64 UR4, c[0x4][0x8] ;  /* 0x01000100ff0477ac */ /* 0x000ee20008000a00 */
[----:B------:R-:W-:Y:S01]  /*15390*/  CS2R R6, SRZ ;  /* 0x0000000000067805 */ /* 0x000fe2000001ff00 */
[----:B---3--:R-:W-:Y:S02]  /*153a0*/  IMAD.U32 R4, RZ, RZ, UR4 ;  /* 0x00000004ff047e24 */ /* 0x008fe4000f8e00ff */
[----:B-1----:R-:W-:-:S07]  /*153b0*/  IMAD.U32 R5, RZ, RZ, UR5 ;  /* 0x00000005ff057e24 */ /* 0x002fce000f8e00ff */
[----:B------:R-:W-:-:S07]  /*153c0*/  LEPC R20, `(.L_x_468) ;  /* 0x000000001014794e */ /* 0x000fce0000000000 */
[----:B--2---:R-:W-:Y:S05]  /*153d0*/  CALL.ABS.NOINC R8 ;  /* 0x0000000008007343 */ /* 0x004fea0003c00000 */
.L_x_468:
[----:B------:R-:W-:-:S05]  /*153e0*/  VIADD R29, R29, 0x1 ;  /* 0x000000011d1d7836 */ /* 0x000fca0000000000 */
[----:B------:R-:W-:-:S13]  /*153f0*/  ISETP.NE.AND P0, PT, R29, R41, PT ;  /* 0x000000291d00720c */ /* 0x000fda0003f05270 */
[----:B------:R-:W-:Y:S05]  /*15400*/  @P0 BRA `(.L_x_469) ;  /* 0xfffffff000b80947 */ /* 0x000fea000383ffff */
.L_x_445:
[----:B------:R-:W-:Y:S05]  /*15410*/  BSYNC.RECONVERGENT B6 ;  /* 0x0000000000067941 */ /* 0x000fea0003800200 */
.L_x_444:
        /* <DEDUP_REMOVED lines=11> */
[----:B------:R-:W-:Y:S02]  /*154d0*/  IMAD.MOV.U32 R29, RZ, RZ, R53 ;  /* 0x000000ffff1d7224 */ /* 0x000fe400078e0035 */
[----:B------:R-:W-:-:S02]  /*154e0*/  IMAD.IADD R61, R61, 0x1, R5 ;  /* 0x000000013d3d7824 */ /* 0x000fc400078e0205 */
[----:B-1----:R-:W-:-:S07]  /*154f0*/  IMAD.U32 R0, RZ, RZ, UR4 ;  /* 0x00000004ff007e24 */ /* 0x002fce000f8e00ff */
.L_x_481:
[----:B------:R-:W1:Y:S01]  /*15500*/  LDCU UR4, c[0x0][0x3a0] ;  /* 0x00007400ff0477ac */ /* 0x000e620008000800 */
[----:B---34-:R-:W-:Y:S01]  /*15510*/  IADD3 R6, PT, PT, R54, -R3, RZ ;  /* 0x8000000336067210 */ /* 0x018fe20007ffe0ff */
[----:B------:R-:W-:Y:S01]  /*15520*/  BSSY.RECONVERGENT B1, `(.L_x_472) ;  /* 0x000009d000017945 */ /* 0x000fe20003800200 */
[----:B------:R-:W-:Y:S02]  /*15530*/  IMAD.MOV.U32 R62, RZ, RZ, R29 ;  /* 0x000000ffff3e7224 */ /* 0x000fe400078e001d */
[----:B-1----:R-:W-:-:S04]  /*15540*/  IMAD.U32 R66, RZ, RZ, UR4 ;  /* 0x00000004ff427e24 */ /* 0x002fc8000f8e00ff */
[----:B------:R-:W-:-:S04]  /*15550*/  IMAD.IADD R7, R66, 0x1, -R3 ;  /* 0x0000000142077824 */ /* 0x000fc800078e0a03 */
[----:B------:R-:W-:Y:S01]  /*15560*/  IMAD R6, R6, R7, RZ ;  /* 0x0000000706067224 */ /* 0x000fe200078e02ff */
[----:B------:R-:W-:-:S04]  /*15570*/  ISETP.GE.AND P0, PT, R7, 0x1, PT ;  /* 0x000000010700780c */ /* 0x000fc80003f06270 */
[----:B------:R-:W-:-:S09]  /*15580*/  LEA.HI R6, R6, R6, RZ, 0x1 ;  /* 0x0000000606067211 */ /* 0x000fd200078f08ff */
[----:B------:R-:W-:Y:S05]  /*15590*/  @!P0 BRA `(.L_x_473) ;  /* 0x0000000800548947 */ /* 0x000fea0003800000 */
[----:B------:R-:W-:Y:S01]  /*155a0*/  SHF.R.S32.HI R63, RZ, 0x1, R6 ;  /* 0x00000001ff3f7819 */ /* 0x000fe20000011406 */
[----:B------:R-:W-:Y:S02]  /*155b0*/  IMAD.MOV.U32 R30, RZ, RZ, RZ ;  /* 0x000000ffff1e7224 */ /* 0x000fe400078e00ff */
[----:B------:R-:W-:-:S07]  /*155c0*/  IMAD.MOV.U32 R39, RZ, RZ, R29 ;  /* 0x000000ffff277224 */ /* 0x000fce00078e001d */
.L_x_480:
[----:B------:R-:W1:Y:S01]  /*155d0*/  LDCU UR4, c[0x0][0x3a0] ;  /* 0x00007400ff0477ac */ /* 0x000e620008000800 */
[C---:B------:R-:W-:Y:S01]  /*155e0*/  IADD3 R6, PT, PT, R30.reuse, R3, RZ ;  /* 0x000000031e067210 */ /* 0x040fe20007ffe0ff */
[----:B------:R-:W-:Y:S01]  /*155f0*/  VIADD R30, R30, 0x1 ;  /* 0x000000011e1e7836 */ /* 0x000fe20000000000 */
[----:B------:R-:W-:Y:S04]  /*15600*/  BSSY.RECONVERGENT B2, `(.L_x_474) ;  /* 0x000008b000027945 */ /* 0x000fe80003800200 */
[----:B------:R-:W-:Y:S01]  /*15610*/  ISETP.NE.AND P0, PT, R30, R0, PT ;  /* 0x000000001e00720c */ /* 0x000fe20003f05270 */
[----:B-1----:R-:W-:-:S04]  /*15620*/  IMAD.U32 R66, RZ, RZ, UR4 ;  /* 0x00000004ff427e24 */ /* 0x002fc8000f8e00ff */
[----:B------:R-:W-:-:S05]  /*15630*/  IMAD.IADD R7, R66, 0x1, -R6 ;  /* 0x0000000142077824 */ /* 0x000fca00078e0a06 */
[----:B------:R-:W-:-:S13]  /*15640*/  ISETP.GE.AND P1, PT, R7, 0x2, PT ;  /* 0x000000020700780c */ /* 0x000fda0003f26270 */
[----:B------:R-:W-:Y:S05]  /*15650*/  @!P1 BRA `(.L_x_475) ;  /* 0x0000000800149947 */ /* 0x000fea0003800000 */
[----:B------:R-:W-:Y:S01]  /*15660*/  LOP3.LUT R7, R39, 0x1, RZ, 0xc0, !PT ;  /* 0x0000000127077812 */ /* 0x000fe200078ec0ff */
[----:B------:R-:W-:Y:S01]  /*15670*/  BSSY.RECONVERGENT B3, `(.L_x_476) ;  /* 0x000002d000037945 */ /* 0x000fe20003800200 */
[----:B------:R-:W-:Y:S01]  /*15680*/  ISETP.NE.AND P2, PT, R36, R6, PT ;  /* 0x000000062400720c */ /* 0x000fe20003f45270 */
[----:B------:R-:W-:Y:S01]  /*15690*/  IMAD.IADD R64, R54, 0x1, -R6 ;  /* 0x0000000136407824 */ /* 0x000fe200078e0a06 */
        /* <DEDUP_REMOVED lines=14> */
[----:B------:R-:W-:-:S02]  /*15780*/  VIADD R20, R20, 0x1 ;  /* 0x0000000114147836 */ /* 0x000fc40000000000 */
[C---:B-1----:R-:W-:Y:S02]  /*15790*/  IMAD R6, R21.reuse, 0xa0, R52 ;  /* 0x000000a015067824 */ /* 0x042fe400078e0234 */
[----:B------:R-:W-:Y:S02]  /*157a0*/  VIADD R21, R21, 0x1 ;  /* 0x0000000115157836 */ /* 0x000fe40000000000 */
[----:B------:R-:W-:-:S03]  /*157b0*/  IMAD R35, R6, 0x8, R33 ;  /* 0x0000000806237824 */ /* 0x000fc600078e0221 */
[----:B------:R-:W-:Y:S02]  /*157c0*/  IADD3 R34, PT, PT, R64, R21, R63 ;  /* 0x0000001540227210 */ /* 0x000fe40007ffe03f */
[----:B------:R-:W2:Y:S03]  /*157d0*/  LDS.64 R6, [R35+0x500] ;  /* 0x0005000023067984 */ /* 0x000ea60000000a00 */
[----:B------:R-:W-:-:S04]  /*157e0*/  IMAD R34, R34, 0xa0, R52 ;  /* 0x000000a022227824 */ /* 0x000fc800078e0234 */
[----:B------:R-:W-:Y:S01]  /*157f0*/  IMAD R34, R34, 0x8, R33 ;  /* 0x0000000822227824 */ /* 0x000fe200078e0221 */
[----:B--2---:R-:W-:-:S03]  /*15800*/  DADD R6, R8, R6 ;  /* 0x0000000008067229 */ /* 0x004fc60000000006 */
[----:B------:R-:W-:-:S04]  /*15810*/  IMAD R8, R39, 0x500, R34 ;  /* 0x0000050027087824 */ /* 0x000fc800078e0222 */
[----:B------:R1:W-:Y:S04]  /*15820*/  STS.64 [R35+0x500], R6 ;  /* 0x0005000623007388 */ /* 0x0003e80000000a00 */
[----:B------:R-:W3:Y:S01]  /*15830*/  LDS.64 R6, [R34] ;  /* 0x0000000022067984 */ /* 0x000ee20000000a00 */
[----:B-1----:R-:W-:Y:S01]  /*15840*/  IMAD R35, R64, 0x500, R35 ;  /* 0x0000050040237824 */ /* 0x002fe200078e0223 */
[----:B---3--:R-:W-:-:S07]  /*15850*/  DADD R6, R10, R6 ;  /* 0x000000000a067229 */ /* 0x008fce0000000006 */
[----:B------:R-:W-:Y:S04]  /*15860*/  STS.64 [R34], R6 ;  /* 0x0000000622007388 */ /* 0x000fe80000000a00 */
[----:B------:R-:W4:Y:S02]  /*15870*/  LDS.64 R6, [R8] ;  /* 0x0000000008067984 */ /* 0x000f240000000a00 */
[----:B----4-:R-:W-:-:S07]  /*15880*/  DADD R6, R12, R6 ;  /* 0x000000000c067229 */ /* 0x010fce0000000006 */
[----:B------:R1:W-:Y:S04]  /*15890*/  STS.64 [R8], R6 ;  /* 0x0000000608007388 */ /* 0x0003e80000000a00 */
[----:B------:R-:W5:Y:S01]  /*158a0*/  LDS.64 R6, [R35+0x500] ;  /* 0x0005000023067984 */ /* 0x000f620000000a00 */
[----:B-1----:R-:W-:-:S04]  /*158b0*/  SHF.R.S32.HI R8, RZ, 0x1f, R20 ;  /* 0x0000001fff087819 */ /* 0x002fc80000011414 */
[----:B------:R-:W-:Y:S01]  /*158c0*/  LEA.HI R8, R8, R20, RZ, 0x3 ;  /* 0x0000001408087211 */ /* 0x000fe200078f18ff */
[----:B-----5:R-:W-:-:S07]  /*158d0*/  DADD R6, R14, R6 ;  /* 0x000000000e067229 */ /* 0x020fce0000000006 */
[----:B------:R1:W-:Y:S02]  /*158e0*/  STS.64 [R35+0x500], R6 ;  /* 0x0005000623007388 */ /* 0x0003e40000000a00 */
[C---:B-1----:R-:W-:Y:S02]  /*158f0*/  SHF.L.U32 R6, R8.reuse, 0x3, RZ ;  /* 0x0000000308067819 */ /* 0x042fe400000006ff */
[----:B------:R-:W-:Y:S02]  /*15900*/  LOP3.LUT R8, R8, 0xfffffff8, RZ, 0xc0, !PT ;  /* 0xfffffff808087812 */ /* 0x000fe400078ec0ff */
[----:B------:R-:W-:-:S03]  /*15910*/  LOP3.LUT R6, R6, 0xffffffc0, RZ, 0xc0, !PT ;  /* 0xffffffc006067812 */ /* 0x000fc600078ec0ff */
[----:B------:R-:W-:Y:S02]  /*15920*/  IMAD.IADD R20, R20, 0x1, -R8 ;  /* 0x0000000114147824 */ /* 0x000fe400078e0a08 */
[----:B------:R-:W-:-:S07]  /*15930*/  IMAD.IADD R31, R31, 0x1, R6 ;  /* 0x000000011f1f7824 */ /* 0x000fce00078e0206 */
.L_x_477:
[----:B------:R-:W-:Y:S05]  /*15940*/  BSYNC.RECONVERGENT B3 ;  /* 0x0000000000037941 */ /* 0x000fea0003800200 */
.L_x_476:
[----:B------:R-:W-:Y:S05]  /*15950*/  @!P2 BRA `(.L_x_475) ;  /* 0x000000040054a947 */ /* 0x000fea0003800000 */
[----:B------:R-:W-:Y:S01]  /*15960*/  BSSY.RECONVERGENT B3, `(.L_x_478) ;  /* 0x0000053000037945 */ /* 0x000fe20003800200 */
[----:B------:R-:W-:-:S07]  /*15970*/  IMAD.MOV.U32 R41, RZ, RZ, R21 ;  /* 0x000000ffff297224 */ /* 0x000fce00078e0015 */
.L_x_479:
        /* <DEDUP_REMOVED lines=14> */
[----:B------:R-:W-:Y:S02]  /*15a60*/  LOP3.LUT R7, R6, 0xfffffff8, RZ, 0xc0, !PT ;  /* 0xfffffff806077812 */ /* 0x000fe400078ec0ff */
[----:B------:R-:W-:-:S03]  /*15a70*/  SHF.R.S32.HI R59, RZ, 0x3, R6 ;  /* 0x00000003ff3b7819 */ /* 0x000fc60000011406 */
[----:B------:R-:W-:Y:S01]  /*15a80*/  IMAD.IADD R60, R20, 0x1, -R7 ;  /* 0x00000001143c7824 */ /* 0x000fe200078e0a07 */
[----:B------:R-:W-:-:S04]  /*15a90*/  LEA R6, R59, R31, 0x6 ;  /* 0x0000001f3b067211 */ /* 0x000fc800078e30ff */
[--C-:B------:R-:W-:Y:S02]  /*15aa0*/  SHF.R.S32.HI R7, RZ, 0x1f, R6.reuse ;  /* 0x0000001fff077819 */ /* 0x100fe40000011406 */
[----:B------:R-:W-:Y:S02]  /*15ab0*/  IADD3 R21, P1, P2, R60, R4, R6 ;  /* 0x000000043c157210 */ /* 0x000fe40007a3e006 */
[----:B------:R-:W-:-:S04]  /*15ac0*/  SHF.R.S32.HI R6, RZ, 0x1f, R60 ;  /* 0x0000001fff067819 */ /* 0x000fc8000001143c */
[----:B------:R-:W-:Y:S02]  /*15ad0*/  IADD3.X R6, PT, PT, R6, R61, R7, P1, P2 ;  /* 0x0000003d06067210 */ /* 0x000fe40000fe4407 */
[----:B------:R-:W-:-:S04]  /*15ae0*/  LEA R20, P1, R21, UR4, 0x3 ;  /* 0x0000000415147c11 */ /* 0x000fc8000f8218ff */
[----:B------:R-:W-:-:S05]  /*15af0*/  LEA.HI.X R21, R21, UR5, R6, 0x3, P1 ;  /* 0x0000000515157c11 */ /* 0x000fca00088f1c06 */
[----:B------:R-:W5:Y:S01]  /*15b00*/  LDG.E.64 R34, desc[UR36][R20.64] ;  /* 0x0000002414227981 */ /* 0x000f62000c1e1b00 */
[----:B------:R-:W-:-:S03]  /*15b10*/  IMAD R6, R41, 0xa0, R52 ;  /* 0x000000a029067824 */ /* 0x000fc600078e0234 */
[----:B------:R-:W5:Y:S01]  /*15b20*/  LDG.E.64 R42, desc[UR36][R20.64+0x40] ;  /* 0x00004024142a7981 */ /* 0x000f62000c1e1b00 */
[----:B------:R-:W-:Y:S01]  /*15b30*/  IMAD R58, R6, 0x8, R33 ;  /* 0x00000008063a7824 */ /* 0x000fe200078e0221 */
[----:B------:R-:W-:Y:S02]  /*15b40*/  IADD3 R55, PT, PT, R64, R41, R63 ;  /* 0x0000002940377210 */ /* 0x000fe40007ffe03f */
[----:B------:R-:W5:Y:S04]  /*15b50*/  LDG.E.64 R56, desc[UR36][R20.64+0x80] ;  /* 0x0000802414387981 */ /* 0x000f68000c1e1b00 */
[----:B------:R-:W2:Y:S01]  /*15b60*/  LDS.64 R6, [R58+0x500] ;  /* 0x000500003a067984 */ /* 0x000ea20000000a00 */
[----:B------:R-:W-:-:S04]  /*15b70*/  IMAD R55, R55, 0xa0, R52 ;  /* 0x000000a037377824 */ /* 0x000fc800078e0234 */
[----:B------:R-:W-:Y:S01]  /*15b80*/  IMAD R55, R55, 0x8, R33 ;  /* 0x0000000837377824 */ /* 0x000fe200078e0221 */
[----:B------:R-:W5:Y:S01]  /*15b90*/  LDG.E.64 R20, desc[UR36][R20.64+0xc0] ;  /* 0x0000c02414147981 */ /* 0x000f62000c1e1b00 */
[----:B--2---:R-:W-:-:S07]  /*15ba0*/  DADD R6, R8, R6 ;  /* 0x0000000008067229 */ /* 0x004fce0000000006 */
[----:B------:R-:W-:Y:S04]  /*15bb0*/  STS.64 [R58+0x500], R6 ;  /* 0x000500063a007388 */ /* 0x000fe80000000a00 */
[----:B------:R-:W3:Y:S01]  /*15bc0*/  LDS.64 R6, [R55+0x500] ;  /* 0x0005000037067984 */ /* 0x000ee20000000a00 */
[----:B------:R-:W-:Y:S01]  /*15bd0*/  IMAD R9, R39, 0x500, R55 ;  /* 0x0000050027097824 */ /* 0x000fe200078e0237 */
[----:B---3--:R-:W-:-:S07]  /*15be0*/  DADD R6, R10, R6 ;  /* 0x000000000a067229 */ /* 0x008fce0000000006 */
[----:B------:R-:W-:Y:S04]  /*15bf0*/  STS.64 [R55+0x500], R6 ;  /* 0x0005000637007388 */ /* 0x000fe80000000a00 */
[----:B------:R-:W4:Y:S01]  /*15c00*/  LDS.64 R6, [R9+0x500] ;  /* 0x0005000009067984 */ /* 0x000f220000000a00 */
[----:B------:R-:W-:Y:S01]  /*15c10*/  IMAD R10, R64, 0x500, R58 ;  /* 0x00000500400a7824 */ /* 0x000fe200078e023a */
[----:B----4-:R-:W-:-:S07]  /*15c20*/  DADD R6, R12, R6 ;  /* 0x000000000c067229 */ /* 0x010fce0000000006 */
[----:B------:R-:W-:Y:S04]  /*15c30*/  STS.64 [R9+0x500], R6 ;  /* 0x0005000609007388 */ /* 0x000fe80000000a00 */
[----:B------:R-:W5:Y:S02]  /*15c40*/  LDS.64 R6, [R10+0x500] ;  /* 0x000500000a067984 */ /* 0x000f640000000a00 */
[----:B-----5:R-:W-:-:S07]  /*15c50*/  DADD R6, R14, R6 ;  /* 0x000000000e067229 */ /* 0x020fce0000000006 */
[----:B------:R-:W-:Y:S04]  /*15c60*/  STS.64 [R10+0x500], R6 ;  /* 0x000500060a007388 */ /* 0x000fe80000000a00 */
[----:B------:R-:W1:Y:S02]  /*15c70*/  LDS.64 R6, [R58+0xa00] ;  /* 0x000a00003a067984 */ /* 0x000e640000000a00 */
[----:B-1----:R-:W-:-:S07]  /*15c80*/  DADD R6, R34, R6 ;  /* 0x0000000022067229 */ /* 0x002fce0000000006 */
[----:B------:R-:W-:Y:S04]  /*15c90*/  STS.64 [R58+0xa00], R6 ;  /* 0x000a00063a007388 */ /* 0x000fe80000000a00 */
[----:B------:R-:W1:Y:S02]  /*15ca0*/  LDS.64 R6, [R55+0xa00] ;  /* 0x000a000037067984 */ /* 0x000e640000000a00 */
[----:B-1----:R-:W-:-:S07]  /*15cb0*/  DADD R6, R42, R6 ;  /* 0x000000002a067229 */ /* 0x002fce0000000006 */
[----:B------:R-:W-:Y:S04]  /*15cc0*/  STS.64 [R55+0xa00], R6 ;  /* 0x000a000637007388 */ /* 0x000fe80000000a00 */
[----:B------:R-:W1:Y:S01]  /*15cd0*/  LDS.64 R6, [R9+0xa00] ;  /* 0x000a000009067984 */ /* 0x000e620000000a00 */
[----:B------:R-:W-:-:S05]  /*15ce0*/  VIADD R60, R60, 0x1 ;  /* 0x000000013c3c7836 */ /* 0x000fca0000000000 */
[----:B------:R-:W-:Y:S01]  /*15cf0*/  PRMT R8, R60, 0x8880, RZ ;  /* 0x000088803c087816 */ /* 0x000fe200000000ff */
[----:B-1----:R-:W-:-:S07]  /*15d00*/  DADD R6, R56, R6 ;  /* 0x0000000038067229 */ /* 0x002fce0000000006 */
[----:B------:R1:W-:Y:S04]  /*15d10*/  STS.64 [R9+0xa00], R6 ;  /* 0x000a000609007388 */ /* 0x0003e80000000a00 */
[----:B------:R-:W2:Y:S01]  /*15d20*/  LDS.64 R6, [R10+0xa00] ;  /* 0x000a00000a067984 */ /* 0x000ea20000000a00 */
[----:B------:R-:W-:-:S04]  /*15d30*/  PRMT R8, R8, 0x7710, RZ ;  /* 0x0000771008087816 */ /* 0x000fc800000000ff */
[----:B------:R-:W-:-:S04]  /*15d40*/  SHF.R.U32.HI R8, RZ, 0xc, R8 ;  /* 0x0000000cff087819 */ /* 0x000fc80000011608 */
[----:B------:R-:W-:-:S04]  /*15d50*/  LOP3.LUT R8, R8, 0x7, RZ, 0xc0, !PT ;  /* 0x0000000708087812 */ /* 0x000fc800078ec0ff */
[----:B------:R-:W-:-:S04]  /*15d60*/  IADD3 R8, PT, PT, R60, R8, RZ ;  /* 0x000000083c087210 */ /* 0x000fc80007ffe0ff */
[C---:B-1----:R-:W-:Y:S02]  /*15d70*/  PRMT R9, R8.reuse, 0x8880, RZ ;  /* 0x0000888008097816 */ /* 0x042fe400000000ff */
[----:B------:R-:W-:Y:S01]  /*15d80*/  LOP3.LUT R8, R8, 0xf8, RZ, 0xc0, !PT ;  /* 0x000000f808087812 */ /* 0x000fe200078ec0ff */
[----:B------:R-:W-:-:S04]  /*15d90*/  VIADD R41, R41, 0x2 ;  /* 0x0000000229297836 */ /* 0x000fc80000000000 */
[----:B------:R-:W-:Y:S01]  /*15da0*/  IMAD.MOV R11, RZ, RZ, -R8 ;  /* 0x000000ffff0b7224 */ /* 0x000fe200078e0a08 */
[----:B------:R-:W-:Y:S02]  /*15db0*/  SHF.R.S32.HI R8, RZ, 0x3, R9 ;  /* 0x00000003ff087819 */ /* 0x000fe40000011409 */
[----:B------:R-:W-:Y:S01]  /*15dc0*/  ISETP.NE.AND P1, PT, R41, R65, PT ;  /* 0x000000412900720c */ /* 0x000fe20003f25270 */
[----:B--2---:R-:W-:Y:S01]  /*15dd0*/  DADD R6, R20, R6 ;  /* 0x0000000014067229 */ /* 0x004fe20000000006 */
[----:B------:R-:W-:-:S06]  /*15de0*/  PRMT R8, R8, 0x9910, RZ ;  /* 0x0000991008087816 */ /* 0x000fcc00000000ff */
[----:B------:R1:W-:Y:S02]  /*15df0*/  STS.64 [R10+0xa00], R6 ;  /* 0x000a00060a007388 */ /* 0x0003e40000000a00 */
[----:B-1----:R-:W-:-:S05]  /*15e00*/  PRMT R6, R11, 0x7710, RZ ;  /* 0x000077100b067816 */ /* 0x002fca00000000ff */
[----:B------:R-:W-:Y:S02]  /*15e10*/  IMAD.IADD R60, R60, 0x1, R6 ;  /* 0x000000013c3c7824 */ /* 0x000fe400078e0206 */
[----:B------:R-:W-:-:S03]  /*15e20*/  IMAD.MOV.U32 R6, RZ, RZ, R8 ;  /* 0x000000ffff067224 */ /* 0x000fc600078e0008 */
[----:B------:R-:W-:Y:S02]  /*15e30*/  LOP3.LUT R60, R60, 0xffff, RZ, 0xc0, !PT ;  /* 0x0000ffff3c3c7812 */ /* 0x000fe400078ec0ff */
[----:B------:R-:W-:Y:S02]  /*15e40*/  IADD3 R6, PT, PT, R59, R6, RZ ;  /* 0x000000063b067210 */ /* 0x000fe40007ffe0ff */
[----:B------:R-:W-:-:S03]  /*15e50*/  PRMT R60, R60, 0x8880, RZ ;  /* 0x000088803c3c7816 */ /* 0x000fc600000000ff */
[----:B------:R-:W-:Y:S02]  /*15e60*/  IMAD R31, R6, 0x40, R31 ;  /* 0x00000040061f7824 */ /* 0x000fe400078e021f */
[----:B------:R-:W-:Y:S01]  /*15e70*/  IMAD.MOV.U32 R20, RZ, RZ, R60 ;  /* 0x000000ffff147224 */ /* 0x000fe200078e003c */
[----:B------:R-:W-:Y:S06]  /*15e80*/  @P1 BRA `(.L_x_479) ;  /* 0xfffffff800bc1947 */ /* 0x000fec000383ffff */
[----:B------:R-:W-:Y:S05]  /*15e90*/  BSYNC.RECONVERGENT B3 ;  /* 0x0000000000037941 */ /* 0x000fea0003800200 */
.L_x_478:
[----:B------:R-:W-:-:S07]  /*15ea0*/  IMAD.MOV.U32 R21, RZ, RZ, R65 ;  /* 0x000000ffff157224 */ /* 0x000fce00078e0041 */
.L_x_475:
[----:B------:R-:W-:Y:S05]  /*15eb0*/  BSYNC.RECONVERGENT B2 ;  /* 0x0000000000027941 */ /* 0x000fea0003800200 */
.L_x_474:
[----:B------:R-:W-:Y:S01]  /*15ec0*/  VIADD R21, R21, 0x2 ;  /* 0x0000000215157836 */ /* 0x000fe20000000000 */
[----:B------:R-:W-:Y:S01]  /*15ed0*/  IADD3 R39, PT, PT, R39, -0x1, RZ ;  /* 0xffffffff27277810 */ /* 0x000fe20007ffe0ff */
[----:B------:R-:W-:Y:S06]  /*15ee0*/  @P0 BRA `(.L_x_480) ;  /* 0xfffffff400b80947 */ /* 0x000fec000383ffff */
.L_x_473:
[----:B------:R-:W-:Y:S05]  /*15ef0*/  BSYNC.RECONVERGENT B1 ;  /* 0x0000000000017941 */ /* 0x000fea0003800200 */
.L_x_472:
[----:B------:R-:W-:Y:S02]  /*15f00*/  VIADD R3, R3, 0x1 ;  /* 0x0000000103037836 */ /* 0x000fe40000000000 */
[----:B------:R-:W-:Y:S02]  /*15f10*/  VIADD R21, R21, 0x1 ;  /* 0x0000000115157836 */ /* 0x000fe40000000000 */
[----:B------:R-:W-:Y:S01]  /*15f20*/  VIADD R29, R29, 0xffffffff ;  /* 0xffffffff1d1d7836 */ /* 0x000fe20000000000 */
[----:B------:R-:W-:Y:S01]  /*15f30*/  ISETP.NE.AND P0, PT, R3, R66, PT ;  /* 0x000000420300720c */ /* 0x000fe20003f05270 */
[----:B------:R-:W-:-:S12]  /*15f40*/  IMAD.MOV.U32 R0, RZ, RZ, R62 ;  /* 0x000000ffff007224 */ /* 0x000fd800078e003e */
[----:B------:R-:W-:Y:S05]  /*15f50*/  @P0 BRA `(.L_x_481) ;  /* 0xfffffff400680947 */ /* 0x000fea000383ffff */
[----:B------:R-:W-:Y:S05]  /*15f60*/  BSYNC.RECONVERGENT B0 ;  /* 0x0000000000007941 */ /* 0x000fea0003800200 */
.L_x_471:
[----:B------:R-:W-:-:S13]  /*15f70*/  ISETP.GT.AND P1, PT, R20, RZ, PT ;  /* 0x000000ff1400720c */ /* 0x000fda0003f24270 */
.L_x_470:
        /* <DEDUP_REMOVED lines=16> */
.L_x_484:
[----:B------:R-:W-:-:S04]  /*16080*/  SHF.R.S32.HI R0, RZ, 0x1f, R31 ;  /* 0x0000001fff007819 */ /* 0x000fc8000001141f */
[----:B------:R-:W-:-:S04]  /*16090*/  LEA.HI R0, R0, R31, RZ, 0x6 ;  /* 0x0000001f00007211 */ /* 0x000fc800078f30ff */
[----:B------:R-:W-:-:S04]  /*160a0*/  SHF.R.S32.HI R39, RZ, 0x6, R0 ;  /* 0x00000006ff277819 */ /* 0x000fc80000011400 */
[----:B------:R-:W-:-:S13]  /*160b0*/  ISETP.GE.AND P0, PT, R28, R39, PT ;  /* 0x000000271c00720c */ /* 0x000fda0003f06270 */
[----:B------:R-:W-:Y:S05]  /*160c0*/  @P0 BRA `(.L_x_483) ;  /* 0x0000000c00480947 */ /* 0x000fea0003800000 */
.L_x_507:
        /* <DEDUP_REMOVED lines=10> */
.L_x_485:
[----:B------:R-:W-:Y:S01]  /*16170*/  SHF.L.U32 R41, R28, 0x6, RZ ;  /* 0x000000061c297819 */ /* 0x000fe200000006ff */
[----:B------:R-:W-:Y:S01]  /*16180*/  BSSY.RECONVERGENT B7, `(.L_x_486) ;  /* 0x00000bc000077945 */ /* 0x000fe20003800200 */
[----:B------:R-:W-:Y:S02]  /*16190*/  IMAD.MOV.U32 R29, RZ, RZ, RZ ;  /* 0x000000ffff1d7224 */ /* 0x000fe400078e00ff */
[----:B------:R-:W-:-:S07]  /*161a0*/  SHF.R.S32.HI R43, RZ, 0x1f, R41 ;  /* 0x0000001fff2b7819 */ /* 0x000fce0000011429 */
.L_x_505:
        /* <DEDUP_REMOVED lines=19> */
.L_x_487:
        /* <DEDUP_REMOVED lines=10> */
.L_x_488:
        /* <DEDUP_REMOVED lines=10> */
.L_x_489:
        /* <DEDUP_REMOVED lines=10> */
.L_x_490:
        /* <DEDUP_REMOVED lines=10> */
.L_x_491:
        /* <DEDUP_REMOVED lines=10> */
.L_x_492:
        /* <DEDUP_REMOVED lines=10> */
.L_x_493:
        /* <DEDUP_REMOVED lines=10> */
.L_x_494:
[----:B------:R1:W2:Y:S01]  /*16740*/  LDC.64 R8, c[0x4][R30] ;  /* 0x010000001e087b82 */ /* 0x0002a20000000a00 */
[----:B------:R-:W3:Y:S01]  /*16750*/  LDCU.64 UR4, c[0x4][0x8] ;  /* 0x01000100ff0477ac */ /* 0x000ee20008000a00 */
[----:B------:R-:W-:Y:S01]  /*16760*/  CS2R R6, SRZ ;  /* 0x0000000000067805 */ /* 0x000fe2000001ff00 */
[----:B---3--:R-:W-:Y:S02]  /*16770*/  IMAD.U32 R4, RZ, RZ, UR4 ;  /* 0x00000004ff047e24 */ /* 0x008fe4000f8e00ff */
[----:B-1----:R-:W-:-:S07]  /*16780*/  IMAD.U32 R5, RZ, RZ, UR5 ;  /* 0x00000005ff057e24 */ /* 0x002fce000f8e00ff */
[----:B------:R-:W-:-:S07]  /*16790*/  LEPC R20, `(.L_x_495) ;  /* 0x000000001014794e */ /* 0x000fce0000000000 */
[----:B--2---:R-:W-:Y:S05]  /*167a0*/  CALL.ABS.NOINC R8 ;  /* 0x0000000008007343 */ /* 0x004fea0003c00000 */
.L_x_495:
        /* <DEDUP_REMOVED lines=10> */
.L_x_496:
        /* <DEDUP_REMOVED lines=10> */
.L_x_497:
        /* <DEDUP_REMOVED lines=10> */
.L_x_498:
        /* <DEDUP_REMOVED lines=10> */
.L_x_499:
        /* <DEDUP_REMOVED lines=10> */
.L_x_500:
        /* <DEDUP_REMOVED lines=10> */
.L_x_501:
        /* <DEDUP_REMOVED lines=10> */
.L_x_502:
        /* <DEDUP_REMOVED lines=10> */
.L_x_503:
[----:B------:R1:W2:Y:S01]  /*16cb0*/  LDC.64 R8, c[0x4][R30] ;  /* 0x010000001e087b82 */ /* 0x0002a20000000a00 */
[----:B------:R-:W3:Y:S01]  /*16cc0*/  LDCU.64 UR4, c[0x4][0x8] ;  /* 0x01000100ff0477ac */ /* 0x000ee20008000a00 */
[----:B------:R-:W-:Y:S02]  /*16cd0*/  CS2R R6, SRZ ;  /* 0x0000000000067805 */ /* 0x000fe4000001ff00 */
[----:B---3--:R-:W-:Y:S01]  /*16ce0*/  MOV R4, UR4 ;  /* 0x0000000400047c02 */ /* 0x008fe20008000f00 */
[----:B-1----:R-:W-:-:S07]  /*16cf0*/  IMAD.U32 R5, RZ, RZ, UR5 ;  /* 0x00000005ff057e24 */ /* 0x002fce000f8e00ff */
[----:B------:R-:W-:-:S07]  /*16d00*/  LEPC R20, `(.L_x_504) ;  /* 0x000000001014794e */ /* 0x000fce0000000000 */
[----:B--2---:R-:W-:Y:S05]  /*16d10*/  CALL.ABS.NOINC R8 ;  /* 0x0000000008007343 */ /* 0x004fea0003c00000 */
.L_x_504:
[----:B------:R-:W-:-:S13]  /*16d20*/  ISETP.NE.AND P6, PT, R42, RZ, PT ;  /* 0x000000ff2a00720c */ /* 0x000fda0003fc5270 */
[----:B------:R-:W-:Y:S05]  /*16d30*/  @P6 BRA `(.L_x_505) ;  /* 0xfffffff4001c6947 */ /* 0x000fea000383ffff */
[----:B------:R-:W-:Y:S05]  /*16d40*/  BSYNC.RECONVERGENT B7 ;  /* 0x0000000000077941 */ /* 0x000fea0003800200 */
.L_x_486:
[----:B------:R1:W2:Y:S01]  /*16d50*/  LDC.64 R8, c[0x4][R30] ;  /* 0x010000001e087b82 */ /* 0x0002a20000000a00 */
[----:B------:R-:W3:Y:S01]  /*16d60*/  LDCU.64 UR4, c[0x4][0x8] ;  /* 0x01000100ff0477ac */ /* 0x000ee20008000a00 */
[----:B------:R-:W-:Y:S01]  /*16d70*/  CS2R R6, SRZ ;  /* 0x0000000000067805 */ /* 0x000fe2000001ff00 */
[----:B---3--:R-:W-:Y:S02]  /*16d80*/  IMAD.U32 R4, RZ, RZ, UR4 ;  /* 0x00000004ff047e24 */ /* 0x008fe4000f8e00ff */
[----:B-1----:R-:W-:-:S07]  /*16d90*/  IMAD.U32 R5, RZ, RZ, UR5 ;  /* 0x00000005ff057e24 */ /* 0x002fce000f8e00ff */
[----:B------:R-:W-:-:S07]  /*16da0*/  LEPC R20, `(.L_x_506) ;  /* 0x000000001014794e */ /* 0x000fce0000000000 */
[----:B--2---:R-:W-:Y:S05]  /*16db0*/  CALL.ABS.NOINC R8 ;  /* 0x0000000008007343 */ /* 0x004fea0003c00000 */
.L_x_506:
[----:B------:R-:W-:-:S05]  /*16dc0*/  VIADD R28, R28, 0x1 ;  /* 0x000000011c1c7836 */ /* 0x000fca0000000000 */
[----:B------:R-:W-:-:S13]  /*16dd0*/  ISETP.GE.AND P0, PT, R28, R39, PT ;  /* 0x000000271c00720c */ /* 0x000fda0003f06270 */
[----:B------:R-:W-:Y:S05]  /*16de0*/  @!P0 BRA `(.L_x_507) ;  /* 0xfffffff000b88947 */ /* 0x000fea000383ffff */
.L_x_483:
[----:B------:R-:W-:Y:S05]  /*16df0*/  BSYNC.RECONVERGENT B6 ;  /* 0x0000000000067941 */ /* 0x000fea0003800200 */
.L_x_482:
        /* <DEDUP_REMOVED lines=14> */
.L_x_519:
        /* <DEDUP_REMOVED lines=13> */
.L_x_518:
        /* <DEDUP_REMOVED lines=12> */
[----:B------:R-:W-:Y:S01]  /*17070*/  IMAD.IADD R65, R21, 0x1, R41 ;  /* 0x0000000115417824 */ /* 0x000fe200078e0229 */
        /* <DEDUP_REMOVED lines=15> */
[----:B------:R-:W-:-:S03]  /*17170*/  VIADD R21, R21, 0x1 ;  /* 0x0000000115157836 */ /* 0x000fc60000000000 */
[----:B------:R-:W-:Y:S01]  /*17180*/  LEA R34, R6, R33, 0x3 ;  /* 0x0000002106227211 */ /* 0x000fe200078e18ff */
[----:B------:R-:W-:-:S04]  /*17190*/  IMAD.IADD R28, R63, 0x1, R21 ;  /* 0x000000013f1c7824 */ /* 0x000fc800078e0215 */
[----:B------:R-:W2:Y:S01]  /*171a0*/  LDS.64 R6, [R34+0x500] ;  /* 0x0005000022067984 */ /* 0x000ea20000000a00 */
[C---:B------:R-:W-:Y:S01]  /*171b0*/  IMAD R29, R64.reuse, 0x2, R28 ;  /* 0x00000002401d7824 */ /* 0x040fe200078e021c */
[----:B------:R-:W-:-:S03]  /*171c0*/  IADD3 R28, PT, PT, R64, R28, RZ ;  /* 0x0000001c401c7210 */ /* 0x000fc60007ffe0ff */
[--C-:B------:R-:W-:Y:S02]  /*171d0*/  IMAD R29, R29, 0xa0, R52.reuse ;  /* 0x000000a01d1d7824 */ /* 0x100fe400078e0234 */
[----:B------:R-:W-:Y:S02]  /*171e0*/  IMAD R28, R28, 0xa0, R52 ;  /* 0x000000a01c1c7824 */ /* 0x000fe400078e0234 */
[--C-:B------:R-:W-:Y:S02]  /*171f0*/  IMAD R29, R29, 0x8, R33.reuse ;  /* 0x000000081d1d7824 */ /* 0x100fe400078e0221 */
[----:B------:R-:W-:Y:S01]  /*17200*/  IMAD R28, R28, 0x8, R33 ;  /* 0x000000081c1c7824 */ /* 0x000fe200078e0221 */
[----:B--2---:R-:W-:Y:S01]  /*17210*/  DADD R6, R8, R6 ;  /* 0x0000000008067229 */ /* 0x004fe20000000006 */
[----:B------:R-:W-:-:S04]  /*17220*/  SHF.R.S32.HI R8, RZ, 0x1f, R20 ;  /* 0x0000001fff087819 */ /* 0x000fc80000011414 */
[----:B------:R-:W-:Y:S02]  /*17230*/  LEA.HI R8, R8, R20, RZ, 0x3 ;  /* 0x0000001408087211 */ /* 0x000fe400078f18ff */
[----:B------:R1:W-:Y:S04]  /*17240*/  STS.64 [R34+0x500], R6 ;  /* 0x0005000622007388 */ /* 0x0003e80000000a00 */
[----:B------:R-:W3:Y:S01]  /*17250*/  LDS.64 R6, [R29] ;  /* 0x000000001d067984 */ /* 0x000ee20000000a00 */
[----:B-1----:R-:W-:Y:S01]  /*17260*/  IMAD R34, R64, 0x500, R34 ;  /* 0x0000050040227824 */ /* 0x002fe200078e0222 */
[----:B---3--:R-:W-:-:S07]  /*17270*/  DADD R6, R10, R6 ;  /* 0x000000000a067229 */ /* 0x008fce0000000006 */
[----:B------:R-:W-:Y:S04]  /*17280*/  STS.64 [R29], R6 ;  /* 0x000000061d007388 */ /* 0x000fe80000000a00 */
[----:B------:R-:W4:Y:S02]  /*17290*/  LDS.64 R6, [R28] ;  /* 0x000000001c067984 */ /* 0x000f240000000a00 */
[----:B----4-:R-:W-:-:S07]  /*172a0*/  DADD R6, R12, R6 ;  /* 0x000000000c067229 */ /* 0x010fce0000000006 */
[----:B------:R-:W-:Y:S04]  /*172b0*/  STS.64 [R28], R6 ;  /* 0x000000061c007388 */ /* 0x000fe80000000a00 */
[----:B------:R-:W5:Y:S02]  /*172c0*/  LDS.64 R6, [R34+0x500] ;  /* 0x0005000022067984 */ /* 0x000f640000000a00 */
[----:B-----5:R-:W-:-:S07]  /*172d0*/  DADD R6, R14, R6 ;  /* 0x000000000e067229 */ /* 0x020fce0000000006 */
[----:B------:R1:W-:Y:S02]  /*172e0*/  STS.64 [R34+0x500], R6 ;  /* 0x0005000622007388 */ /* 0x0003e40000000a00 */
[C---:B-1----:R-:W-:Y:S01]  /*172f0*/  IMAD.SHL.U32 R6, R8.reuse, 0x8, RZ ;  /* 0x0000000808067824 */ /* 0x042fe200078e00ff */
[----:B------:R-:W-:-:S04]  /*17300*/  LOP3.LUT R8, R8, 0xfffffff8, RZ, 0xc0, !PT ;  /* 0xfffffff808087812 */ /* 0x000fc800078ec0ff */
[----:B------:R-:W-:Y:S01]  /*17310*/  LOP3.LUT R6, R6, 0xffffffc0, RZ, 0xc0, !PT ;  /* 0xffffffc006067812 */ /* 0x000fe200078ec0ff */
[----:B------:R-:W-:-:S03]  /*17320*/  IMAD.IADD R20, R20, 0x1, -R8 ;  /* 0x0000000114147824 */ /* 0x000fc600078e0a08 */
[----:B------:R-:W-:-:S07]  /*17330*/  IADD3 R31, PT, PT, R31, R6, RZ ;  /* 0x000000061f1f7210 */ /* 0x000fce0007ffe0ff */
.L_x_515:
[----:B------:R-:W-:Y:S05]  /*17340*/  BSYNC.RECONVERGENT B3 ;  /* 0x0000000000037941 */ /* 0x000fea0003800200 */
.L_x_514:
[----:B------:R-:W-:Y:S05]  /*17350*/  @!P2 BRA `(.L_x_513) ;  /* 0x000000040060a947 */ /* 0x000fea0003800000 */
[----:B------:R-:W-:Y:S01]  /*17360*/  BSSY.RECONVERGENT B3, `(.L_x_516) ;  /* 0x0000056000037945 */ /* 0x000fe20003800200 */
[----:B------:R-:W-:-:S07]  /*17370*/  IMAD.MOV.U32 R55, RZ, RZ, R21 ;  /* 0x000000ffff377224 */ /* 0x000fce00078e0015 */
.L_x_517:
        /* <DEDUP_REMOVED lines=26> */
[----:B------:R-:W5:Y:S02]  /*17520*/  LDG.E.64 R34, desc[UR36][R20.64+0x40] ;  /* 0x0000402414227981 */ /* 0x000f64000c1e1b00 */
[----:B------:R-:W-:Y:S02]  /*17530*/  LEA R58, R6, R33, 0x3 ;  /* 0x00000021063a7211 */ /* 0x000fe400078e18ff */
[----:B------:R-:W-:Y:S01]  /*17540*/  IADD3 R56, PT, PT, R55, 0x1, R63 ;  /* 0x0000000137387810 */ /* 0x000fe20007ffe03f */
[----:B------:R-:W5:Y:S04]  /*17550*/  LDG.E.64 R42, desc[UR36][R20.64+0x80] ;  /* 0x00008024142a7981 */ /* 0x000f68000c1e1b00 */
[----:B------:R-:W2:Y:S01]  /*17560*/  LDS.64 R6, [R58+0x500] ;  /* 0x000500003a067984 */ /* 0x000ea20000000a00 */
[----:B------:R-:W-:-:S04]  /*17570*/  IMAD R57, R64, 0x2, R56 ;  /* 0x0000000240397824 */ /* 0x000fc800078e0238 */
[----:B------:R-:W-:Y:S01]  /*17580*/  IMAD R57, R57, 0xa0, R52 ;  /* 0x000000a039397824 */ /* 0x000fe200078e0234 */
[----:B------:R-:W5:Y:S03]  /*17590*/  LDG.E.64 R20, desc[UR36][R20.64+0xc0] ;  /* 0x0000c02414147981 */ /* 0x000f66000c1e1b00 */
[----:B------:R-:W-:Y:S02]  /*175a0*/  IMAD R57, R57, 0x8, R33 ;  /* 0x0000000839397824 */ /* 0x000fe400078e0221 */
[----:B------:R-:W-:-:S04]  /*175b0*/  IMAD.IADD R56, R64, 0x1, R56 ;  /* 0x0000000140387824 */ /* 0x000fc800078e0238 */
[----:B------:R-:W-:-:S04]  /*175c0*/  IMAD R56, R56, 0xa0, R52 ;  /* 0x000000a038387824 */ /* 0x000fc800078e0234 */
[----:B------:R-:W-:Y:S01]  /*175d0*/  IMAD R56, R56, 0x8, R33 ;  /* 0x0000000838387824 */ /* 0x000fe200078e0221 */
[----:B--2---:R-:W-:-:S07]  /*175e0*/  DADD R6, R8, R6 ;  /* 0x0000000008067229 */ /* 0x004fce0000000006 */
[----:B------:R-:W-:Y:S04]  /*175f0*/  STS.64 [R58+0x500], R6 ;  /* 0x000500063a007388 */ /* 0x000fe80000000a00 */
[----:B------:R-:W3:Y:S02]  /*17600*/  LDS.64 R6, [R57] ;  /* 0x0000000039067984 */ /* 0x000ee40000000a00 */
[----:B---3--:R-:W-:-:S07]  /*17610*/  DADD R6, R10, R6 ;  /* 0x000000000a067229 */ /* 0x008fce0000000006 */
[----:B------:R-:W-:Y:S04]  /*17620*/  STS.64 [R57], R6 ;  /* 0x0000000639007388 */ /* 0x000fe80000000a00 */
[----:B------:R-:W4:Y:S01]  /*17630*/  LDS.64 R6, [R56] ;  /* 0x0000000038067984 */ /* 0x000f220000000a00 */
[----:B------:R-:W-:Y:S01]  /*17640*/  IMAD R10, R64, 0x500, R58 ;  /* 0x00000500400a7824 */ /* 0x000fe200078e023a */
[----:B----4-:R-:W-:-:S07]  /*17650*/  DADD R6, R12, R6 ;  /* 0x000000000c067229 */ /* 0x010fce0000000006 */
[----:B------:R-:W-:Y:S04]  /*17660*/  STS.64 [R56], R6 ;  /* 0x0000000638007388 */ /* 0x000fe80000000a00 */
        /* <DEDUP_REMOVED lines=10> */
[----:B------:R-:W-:-:S04]  /*17710*/  IADD3 R60, PT, PT, R60, 0x1, RZ ;  /* 0x000000013c3c7810 */ /* 0x000fc80007ffe0ff */
[----:B------:R-:W-:-:S04]  /*17720*/  PRMT R8, R60, 0x8880, RZ ;  /* 0x000088803c087816 */ /* 0x000fc800000000ff */
[----:B------:R-:W-:Y:S01]  /*17730*/  PRMT R8, R8, 0x7710, RZ ;  /* 0x0000771008087816 */ /* 0x000fe200000000ff */
[----:B-1----:R-:W-:-:S07]  /*17740*/  DADD R6, R42, R6 ;  /* 0x000000002a067229 */ /* 0x002fce0000000006 */
[----:B------:R-:W-:Y:S04]  /*17750*/  STS.64 [R56+0x500], R6 ;  /* 0x0005000638007388 */ /* 0x000fe80000000a00 */
[----:B------:R-:W1:Y:S01]  /*17760*/  LDS.64 R6, [R10+0xa00] ;  /* 0x000a00000a067984 */ /* 0x000e620000000a00 */
[----:B------:R-:W-:-:S04]  /*17770*/  SHF.R.U32.HI R8, RZ, 0xc, R8 ;  /* 0x0000000cff087819 */ /* 0x000fc80000011608 */
[----:B------:R-:W-:-:S05]  /*17780*/  LOP3.LUT R8, R8, 0x7, RZ, 0xc0, !PT ;  /* 0x0000000708087812 */ /* 0x000fca00078ec0ff */
[----:B------:R-:W-:-:S05]  /*17790*/  IMAD.IADD R8, R60, 0x1, R8 ;  /* 0x000000013c087824 */ /* 0x000fca00078e0208 */
[C---:B------:R-:W-:Y:S02]  /*177a0*/  PRMT R9, R8.reuse, 0x8880, RZ ;  /* 0x0000888008097816 */ /* 0x040fe400000000ff */
[----:B------:R-:W-:Y:S01]  /*177b0*/  LOP3.LUT R8, R8, 0xf8, RZ, 0xc0, !PT ;  /* 0x000000f808087812 */ /* 0x000fe200078ec0ff */
[----:B------:R-:W-:-:S04]  /*177c0*/  VIADD R55, R55, 0x2 ;  /* 0x0000000237377836 */ /* 0x000fc80000000000 */
[----:B------:R-:W-:Y:S01]  /*177d0*/  IMAD.MOV R11, RZ, RZ, -R8 ;  /* 0x000000ffff0b7224 */ /* 0x000fe200078e0a08 */
[----:B------:R-:W-:Y:S02]  /*177e0*/  SHF.R.S32.HI R8, RZ, 0x3, R9 ;  /* 0x00000003ff087819 */ /* 0x000fe40000011409 */
[----:B------:R-:W-:Y:S01]  /*177f0*/  ISETP.NE.AND P1, PT, R55, R65, PT ;  /* 0x000000413700720c */ /* 0x000fe20003f25270 */
[----:B-1----:R-:W-:-:S07]  /*17800*/  DADD R6, R20, R6 ;  /* 0x0000000014067229 */ /* 0x002fce0000000006 */
[----:B------:R1:W-:Y:S01]  /*17810*/  STS.64 [R10+0xa00], R6 ;  /* 0x000a00060a007388 */ /* 0x0003e20000000a00 */
[----:B------:R-:W-:Y:S02]  /*17820*/  PRMT R8, R8, 0x9910, RZ ;  /* 0x0000991008087816 */ /* 0x000fe400000000ff */
[----:B-1----:R-:W-:-:S05]  /*17830*/  PRMT R6, R11, 0x7710, RZ ;  /* 0x000077100b067816 */ /* 0x002fca00000000ff */
[----:B------:R-:W-:Y:S01]  /*17840*/  IMAD.IADD R60, R60, 0x1, R6 ;  /* 0x000000013c3c7824 */ /* 0x000fe200078e0206 */
[----:B------:R-:W-:-:S04]  /*17850*/  MOV R6, R8 ;  /* 0x0000000800067202 */ /* 0x000fc80000000f00 */
[----:B------:R-:W-:Y:S01]  /*17860*/  LOP3.LUT R60, R60, 0xffff, RZ, 0xc0, !PT ;  /* 0x0000ffff3c3c7812 */ /* 0x000fe200078ec0ff */
[----:B------:R-:W-:-:S03]  /*17870*/  IMAD.IADD R6, R59, 0x1, R6 ;  /* 0x000000013b067824 */ /* 0x000fc600078e0206 */
[----:B------:R-:W-:Y:S01]  /*17880*/  PRMT R60, R60, 0x8880, RZ ;  /* 0x000088803c3c7816 */ /* 0x000fe200000000ff */
[----:B------:R-:W-:-:S04]  /*17890*/  IMAD R31, R6, 0x40, R31 ;  /* 0x00000040061f7824 */ /* 0x000fc800078e021f */
[----:B------:R-:W-:Y:S01]  /*178a0*/  IMAD.MOV.U32 R20, RZ, RZ, R60 ;  /* 0x000000ffff147224 */ /* 0x000fe200078e003c */
[----:B------:R-:W-:Y:S06]  /*178b0*/  @P1 BRA `(.L_x_517) ;  /* 0xfffffff800b01947 */ /* 0x000fec000383ffff */
[----:B------:R-:W-:Y:S05]  /*178c0*/  BSYNC.RECONVERGENT B3 ;  /* 0x0000000000037941 */ /* 0x000fea0003800200 */
.L_x_516:
[----:B------:R-:W-:-:S07]  /*178d0*/  IMAD.MOV.U32 R21, RZ, RZ, R65 ;  /* 0x000000ffff157224 */ /* 0x000fce00078e0041 */
.L_x_513:
[----:B------:R-:W-:Y:S05]  /*178e0*/  BSYNC.RECONVERGENT B2 ;  /* 0x0000000000027941 */ /* 0x000fea0003800200 */
.L_x_512:
[----:B------:R-:W-:Y:S01]  /*178f0*/  IADD3 R21, PT, PT, R21, 0x2, RZ ;  /* 0x0000000215157810 */ /* 0x000fe20007ffe0ff */
[----:B------:R-:W-:Y:S01]  /*17900*/  VIADD R41, R41, 0xffffffff ;  /* 0xffffffff29297836 */ /* 0x000fe20000000000 */
[----:B------:R-:W-:Y:S06]  /*17910*/  @P0 BRA `(.L_x_518) ;  /* 0xfffffff400a40947 */ /* 0x000fec000383ffff */
.L_x_511:
[----:B------:R-:W-:Y:S05]  /*17920*/  BSYNC.RECONVERGENT B1 ;  /* 0x0000000000017941 */ /* 0x000fea0003800200 */
.L_x_510:
[----:B------:R-:W-:Y:S01]  /*17930*/  VIADD R3, R3, 0x1 ;  /* 0x0000000103037836 */ /* 0x000fe20000000000 */
[----:B------:R-:W-:Y:S01]  /*17940*/  MOV R0, R62 ;  /* 0x0000003e00007202 */ /* 0x000fe20000000f00 */
[----:B------:R-:W-:Y:S02]  /*17950*/  VIADD R21, R21, 0x1 ;  /* 0x0000000115157836 */ /* 0x000fe40000000000 */
[----:B------:R-:W-:Y:S01]  /*17960*/  VIADD R30, R30, 0xffffffff ;  /* 0xffffffff1e1e7836 */ /* 0x000fe20000000000 */
[----:B------:R-:W-:-:S13]  /*17970*/  ISETP.NE.AND P0, PT, R3, R66, PT ;  /* 0x000000420300720c */ /* 0x000fda0003f05270 */
[----:B------:R-:W-:Y:S05]  /*17980*/  @P0 BRA `(.L_x_519) ;  /* 0xfffffff400540947 */ /* 0x000fea000383ffff */
[----:B------:R-:W-:Y:S05]  /*17990*/  BSYNC.RECONVERGENT B0 ;  /* 0x0000000000007941 */ /* 0x000fea0003800200 */
.L_x_509:
[----:B------:R-:W-:-:S13]  /*179a0*/  ISETP.GT.AND P1, PT, R20, RZ, PT ;  /* 0x000000ff1400720c */ /* 0x000fda0003f24270 */
.L_x_508:
[----:B------:R-:W-:Y:S01]  /*179b0*/  ISETP.NE.U32.AND P0, PT, R48, RZ, PT ;  /* 0x000000ff3000720c */ /* 0x000fe20003f05070 */
[----:B------:R-:W-:Y:S01]  /*179c0*/  BSSY.RECONVERGENT B6, `(.L_x_520) ;  /* 0x00000e6000067945 */ /* 0x000fe20003800200 */
[----:B------:R-:W-:Y:S02]  /*179d0*/  @P1 VIADD R31, R31, 0x40 ;  /* 0x000000401f1f1836 */ /* 0x000fe40000000000 */
[----:B------:R-:W-:-:S13]  /*179e0*/  ISETP.NE.AND.EX P0, PT, R49, RZ, PT, P0 ;  /* 0x000000ff3100720c */ /* 0x000fda0003f05300 */
[----:B------:R-:W-:Y:S05]  /*179f0*/  @P0 BRA `(.L_x_521) ;  /* 0x0000000c00880947 */ /* 0x000fea0003800000 */
[----:B------:R-:W-:Y:S01]  /*17a00*/  IMAD.MOV.U32 R30, RZ, RZ, R16 ;  /* 0x000000ffff1e7224 */ /* 0x000fe200078e0010 */
[----:B------:R-:W-:Y:S01]  /*17a10*/  MOV R0, 0xc8 ;  /* 0x000000c800007802 */ /* 0x000fe20000000f00 */
[----:B------:R-:W1:Y:S01]  /*17a20*/  LDCU.64 UR4, c[0x4][0x68] ;  /* 0x01000d00ff0477ac */ /* 0x000e620008000a00 */
[----:B---34-:R-:W-:Y:S01]  /*17a30*/  MOV R6, R26 ;  /* 0x0000001a00067202 */ /* 0x018fe20000000f00 */
[----:B------:R-:W-:Y:S01]  /*17a40*/  IMAD.MOV.U32 R7, RZ, RZ, R27 ;  /* 0x000000ffff077224 */ /* 0x000fe200078e001b */
[----:B------:R2:W-:Y:S01]  /*17a50*/  STL.64 [R1+0x10], R30 ;  /* 0x0000101e01007387 */ /* 0x0005e20000100a00 */
[----:B------:R2:W3:Y:S01]  /*17a60*/  LDC.64 R8, c[0x4][R0] ;  /* 0x0100000000087b82 */ /* 0x0004e20000000a00 */
[----:B-1----:R-:W-:Y:S02]  /*17a70*/  IMAD.U32 R4, RZ, RZ, UR4 ;  /* 0x00000004ff047e24 */ /* 0x002fe4000f8e00ff */
[----:B--2---:R-:W-:-:S07]  /*17a80*/  IMAD.U32 R5, RZ, RZ, UR5 ;  /* 0x00000005ff057e24 */ /* 0x004fce000f8e00ff */
[----:B------:R-:W-:-:S07]  /*17a90*/  LEPC R20, `(.L_x_522) ;  /* 0x000000001014794e */ /* 0x000fce0000000000 */
[----:B---3--:R-:W-:Y:S05]  /*17aa0*/  CALL.ABS.NOINC R8 ;  /* 0x0000000008007343 */ /* 0x008fea0003c00000 */
.L_x_522:
[----:B------:R-:W-:-:S04]  /*17ab0*/  SHF.R.S32.HI R0, RZ, 0x1f, R31 ;  /* 0x0000001fff007819 */ /* 0x000fc8000001141f */
[----:B------:R-:W-:-:S04]  /*17ac0*/  LEA.HI R0, R0, R31, RZ, 0x6 ;  /* 0x0000001f00007211 */ /* 0x000fc800078f30ff */
[----:B------:R-:W-:-:S04]  /*17ad0*/  SHF.R.S32.HI R30, RZ, 0x6, R0 ;  /* 0x00000006ff1e7819 */ /* 0x000fc80000011400 */
[----:B------:R-:W-:-:S13]  /*17ae0*/  ISETP.GE.AND P0, PT, R19, R30, PT ;  /* 0x0000001e1300720c */ /* 0x000fda0003f06270 */
[----:B------:R-:W-:Y:S05]  /*17af0*/  @P0 BRA `(.L_x_521) ;  /* 0x0000000c00480947 */ /* 0x000fea0003800000 */
.L_x_545:
        /* <DEDUP_REMOVED lines=10> */
.L_x_523:
[----:B------:R-:W-:Y:S01]  /*17ba0*/  IMAD.SHL.U32 R39, R19, 0x40, RZ ;  /* 0x0000004013277824 */ /* 0x000fe200078e00ff */
[----:B------:R-:W-:Y:S01]  /*17bb0*/  BSSY.RECONVERGENT B7, `(.L_x_524) ;  /* 0x00000bc000077945 */ /* 0x000fe20003800200 */
[----:B------:R-:W-:-:S03]  /*17bc0*/  IMAD.MOV.U32 R28, RZ, RZ, RZ ;  /* 0x000000ffff1c7224 */ /* 0x000fc600078e00ff */
[----:B------:R-:W-:-:S07]  /*17bd0*/  SHF.R.S32.HI R42, RZ, 0x1f, R39 ;  /* 0x0000001fff2a7819 */ /* 0x000fce0000011427 */
.L_x_543:
        /* <DEDUP_REMOVED lines=15> */
[----:B-1----:R-:W-:Y:S01]  /*17cd0*/  MOV R4, UR4 ;  /* 0x0000000400047c02 */ /* 0x002fe20008000f00 */
[----:B---34-:R-:W-:-:S07]  /*17ce0*/  IMAD.U32 R5, RZ, RZ, UR5 ;  /* 0x00000005ff057e24 */ /* 0x018fce000f8e00ff */
[----:B------:R-:W-:-:S07]  /*17cf0*/  LEPC R20, `(.L_x_525) ;  /* 0x000000001014794e */ /* 0x000fce0000000000 */
[----:B------:R-:W-:Y:S05]  /*17d00*/  CALL.ABS.NOINC R8 ;  /* 0x0000000008007343 */ /* 0x000fea0003c00000 */
.L_x_525:
        /* <DEDUP_REMOVED lines=10> */
.L_x_526:
        /* <DEDUP_REMOVED lines=10> */
.L_x_527:
        /* <DEDUP_REMOVED lines=10> */
.L_x_528:
        /* <DEDUP_REMOVED lines=10> */
.L_x_529:
        /* <DEDUP_REMOVED lines=10> */
.L_x_530:
        /* <DEDUP_REMOVED lines=10> */
.L_x_531:
        /* <DEDUP_REMOVED lines=10> */
.L_x_532:
[----:B------:R1:W2:Y:S01]  /*18170*/  LDC.64 R8, c[0x4][R29] ;  /* 0x010000001d087b82 */ /* 0x0002a20000000a00 */
[----:B------:R-:W3:Y:S01]  /*18180*/  LDCU.64 UR4, c[0x4][0x8] ;  /* 0x01000100ff0477ac */ /* 0x000ee20008000a00 */
[----:B------:R-:W-:Y:S01]  /*18190*/  CS2R R6, SRZ ;  /* 0x0000000000067805 */ /* 0x000fe2000001ff00 */
[----:B---3--:R-:W-:Y:S02]  /*181a0*/  IMAD.U32 R4, RZ, RZ, UR4 ;  /* 0x00000004ff047e24 */ /* 0x008fe4000f8e00ff */
[----:B-1----:R-:W-:-:S07]  /*181b0*/  IMAD.U32 R5, RZ, RZ, UR5 ;  /* 0x00000005ff057e24 */ /* 0x002fce000f8e00ff */
[----:B------:R-:W-:-:S07]  /*181c0*/  LEPC R20, `(.L_x_533) ;  /* 0x000000001014794e */ /* 0x000fce0000000000 */
[----:B--2---:R-:W-:Y:S05]  /*181d0*/  CALL.ABS.NOINC R8 ;  /* 0x0000000008007343 */ /* 0x004fea0003c00000 */
.L_x_533:
        /* <DEDUP_REMOVED lines=10> */
.L_x_534:
        /* <DEDUP_REMOVED lines=10> */
.L_x_535:
        /* <DEDUP_REMOVED lines=10> */
.L_x_536:
        /* <DEDUP_REMOVED lines=10> */
.L_x_537:
        /* <DEDUP_REMOVED lines=10> */
.L_x_538:
        /* <DEDUP_REMOVED lines=10> */
.L_x_539:
        /* <DEDUP_REMOVED lines=10> */
.L_x_540:
        /* <DEDUP_REMOVED lines=10> */
.L_x_541:
[----:B------:R1:W2:Y:S01]  /*186e0*/  LDC.64 R8, c[0x4][R29] ;  /* 0x010000001d087b82 */ /* 0x0002a20000000a00 */
[----:B------:R-:W3:Y:S01]  /*186f0*/  LDCU.64 UR4, c[0x4][0x8] ;  /* 0x01000100ff0477ac */ /* 0x000ee20008000a00 */
[----:B------:R-:W-:Y:S01]  /*18700*/  CS2R R6, SRZ ;  /* 0x0000000000067805 */ /* 0x000fe2000001ff00 */
[----:B---3--:R-:W-:Y:S01]  /*18710*/  IMAD.U32 R4, RZ, RZ, UR4 ;  /* 0x00000004ff047e24 */ /* 0x008fe2000f8e00ff */
[----:B-1----:R-:W-:-:S07]  /*18720*/  MOV R5, UR5 ;  /* 0x0000000500057c02 */ /* 0x002fce0008000f00 */
[----:B------:R-:W-:-:S07]  /*18730*/  LEPC R20, `(.L_x_542) ;  /* 0x000000001014794e */ /* 0x000fce0000000000 */
[----:B--2---:R-:W-:Y:S05]  /*18740*/  CALL.ABS.NOINC R8 ;  /* 0x0000000008007343 */ /* 0x004fea0003c00000 */
.L_x_542:
[----:B------:R-:W-:-:S13]  /*18750*/  ISETP.NE.AND P6, PT, R41, RZ, PT ;  /* 0x000000ff2900720c */ /* 0x000fda0003fc5270 */
[----:B------:R-:W-:Y:S05]  /*18760*/  @P6 BRA `(.L_x_543) ;  /* 0xfffffff4001c6947 */ /* 0x000fea000383ffff */
[----:B------:R-:W-:Y:S05]  /*18770*/  BSYNC.RECONVERGENT B7 ;  /* 0x0000000000077941 */ /* 0x000fea0003800200 */
.L_x_524:
[----:B------:R1:W2:Y:S01]  /*18780*/  LDC.64 R8, c[0x4][R29] ;  /* 0x010000001d087b82 */ /* 0x0002a20000000a00 */
[----:B------:R-:W3:Y:S01]  /*18790*/  LDCU.64 UR4, c[0x4][0x8] ;  /* 0x01000100ff0477ac */ /* 0x000ee20008000a00 */
[----:B------:R-:W-:Y:S01]  /*187a0*/  CS2R R6, SRZ ;  /* 0x0000000000067805 */ /* 0x000fe2000001ff00 */
[----:B---3--:R-:W-:Y:S02]  /*187b0*/  IMAD.U32 R4, RZ, RZ, UR4 ;  /* 0x00000004ff047e24 */ /* 0x008fe4000f8e00ff */
[----:B-1----:R-:W-:-:S07]  /*187c0*/  IMAD.U32 R5, RZ, RZ, UR5 ;  /* 0x00000005ff057e24 */ /* 0x002fce000f8e00ff */
[----:B------:R-:W-:-:S07]  /*187d0*/  LEPC R20, `(.L_x_544) ;  /* 0x000000001014794e */ /* 0x000fce0000000000 */
[----:B--2---:R-:W-:Y:S05]  /*187e0*/  CALL.ABS.NOINC R8 ;  /* 0x0000000008007343 */ /* 0x004fea0003c00000 */
.L_x_544:
[----:B------:R-:W-:-:S05]  /*187f0*/  VIADD R19, R19, 0x1 ;  /* 0x0000000113137836 */ /* 0x000fca0000000000 */
[----:B------:R-:W-:-:S13]  /*18800*/  ISETP.GE.AND P0, PT, R19, R30, PT ;  /* 0x0000001e1300720c */ /* 0x000fda0003f06270 */
[----:B------:R-:W-:Y:S05]  /*18810*/  @!P0 BRA `(.L_x_545) ;  /* 0xfffffff000b88947 */ /* 0x000fea000383ffff */
.L_x_521:
[----:B------:R-:W-:Y:S05]  /*18820*/  BSYNC.RECONVERGENT B6 ;  /* 0x0000000000067941 */ /* 0x000fea0003800200 */
.L_x_520:
[----:B------:R-:W1:Y:S01]  /*18830*/  LDCU UR4, c[0x0][0x3a0] ;  /* 0x00007400ff0477ac */ /* 0x000e620008000800 */
[----:B------:R-:W-:Y:S01]  /*18840*/  PLOP3.LUT P1, PT, PT, PT, PT, 0x8, 0x80 ;  /* 0x000000000080781c */ /* 0x000fe20003f2e170 */
[----:B-1----:R-:W-:-:S09]  /*18850*/  UISETP.GE.AND UP0, UPT, UR4, 0x2, UPT ;  /* 0x000000020400788c */ /* 0x002fd2000bf06270 */
[----:B------:R-:W-:Y:S05]  /*18860*/  BRA.U !UP0, `(.L_x_546) ;  /* 0x0000000908e87547 */ /* 0x000fea000b800000 */
[-C--:B---34-:R-:W-:Y:S01]  /*18870*/  IMAD R6, R49, R38.reuse, RZ ;  /* 0x0000002631067224 */ /* 0x098fe200078e02ff */
[----:B------:R-:W-:Y:S01]  /*18880*/  BSSY.RECONVERGENT B0, `(.L_x_547) ;  /* 0x00000b7000007945 */ /* 0x000fe20003800200 */
[----:B------:R-:W-:Y:S01]  /*18890*/  IMAD.WIDE.U32 R4, R48, R38, RZ ;  /* 0x0000002630047225 */ /* 0x000fe200078e00ff */
[----:B------:R-:W-:-:S03]  /*188a0*/  MOV R0, 0x1 ;  /* 0x0000000100007802 */ /* 0x000fc60000000f00 */
[----:B------:R-:W-:Y:S01]  /*188b0*/  IMAD R61, R37, R48, R6 ;  /* 0x00000030253d7224 */ /* 0x000fe200078e0206 */
[----:B------:R-:W-:Y:S01]  /*188c0*/  MOV R6, RZ ;  /* 0x000000ff00067202 */ /* 0x000fe20000000f00 */
[----:B------:R-:W-:Y:S02]  /*188d0*/  IMAD.MOV.U32 R3, RZ, RZ, -0x1 ;  /* 0xffffffffff037424 */ /* 0x000fe400078e00ff */
[----:B------:R-:W-:Y:S02]  /*188e0*/  IMAD.MOV.U32 R19, RZ, RZ, RZ ;  /* 0x000000ffff137224 */ /* 0x000fe400078e00ff */
[----:B------:R-:W-:Y:S02]  /*188f0*/  IMAD.MOV.U32 R30, RZ, RZ, R53 ;  /* 0x000000ffff1e7224 */ /* 0x000fe400078e0035 */
[----:B------:R-:W-:Y:S02]  /*18900*/  IMAD.MOV.U32 R39, RZ, RZ, RZ ;  /* 0x000000ffff277224 */ /* 0x000fe400078e00ff */
[----:B------:R-:W-:-:S07]  /*18910*/  IMAD.IADD R61, R61, 0x1, R5 ;  /* 0x000000013d3d7824 */ /* 0x000fce00078e0205 */
.L_x_556:
[----:B------:R-:W1:Y:S01]  /*18920*/  LDC R64, c[0x0][0x3a0] ;  /* 0x0000e800ff407b82 */ /* 0x000e620000000800 */
[----:B------:R-:W-:Y:S01]  /*18930*/  IMAD.IADD R7, R54, 0x1, -R0 ;  /* 0x0000000136077824 */ /* 0x000fe200078e0a00 */
[----:B------:R-:W-:Y:S01]  /*18940*/  BSSY.RECONVERGENT B1, `(.L_x_548) ;  /* 0x00000a0000017945 */ /* 0x000fe20003800200 */
[----:B------:R-:W-:Y:S01]  /*18950*/  IADD3 R41, PT, PT, R3, R6, R54 ;  /* 0x0000000603297210 */ /* 0x000fe20007ffe036 */
[----:B------:R-:W-:Y:S01]  /*18960*/  IMAD.MOV.U32 R62, RZ, RZ, R0 ;  /* 0x000000ffff3e7224 */ /* 0x000fe200078e0000 */
[----:B-1----:R-:W-:-:S04]  /*18970*/  IADD3 R8, PT, PT, -R0, R64, RZ ;  /* 0x0000004000087210 */ /* 0x002fc80007ffe1ff */
[----:B------:R-:W-:Y:S01]  /*18980*/  ISETP.GE.AND P0, PT, R8, 0x1, PT ;  /* 0x000000010800780c */ /* 0x000fe20003f06270 */
[----:B------:R-:W-:-:S05]  /*18990*/  IMAD R7, R7, R8, RZ ;  /* 0x0000000807077224 */ /* 0x000fca00078e02ff */
[----:B------:R-:W-:-:S07]  /*189a0*/  LEA.HI R7, R7, R7, RZ, 0x1 ;  /* 0x0000000707077211 */ /* 0x000fce00078f08ff */
[----:B------:R-:W-:Y:S05]  /*189b0*/  @!P0 BRA `(.L_x_549) ;  /* 0x0000000800608947 */ /* 0x000fea0003800000 */
[----:B------:R-:W-:Y:S01]  /*189c0*/  IMAD.IADD R64, R3, 0x1, R64 ;  /* 0x0000000103407824 */ /* 0x000fe200078e0240 */
[----:B------:R-:W-:Y:S01]  /*189d0*/  SHF.R.S32.HI R63, RZ, 0x1, R7 ;  /* 0x00000001ff3f7819 */ /* 0x000fe20000011407 */
[----:B------:R-:W-:-:S03]  /*189e0*/  IMAD.MOV.U32 R55, RZ, RZ, RZ ;  /* 0x000000ffff377224 */ /* 0x000fc600078e00ff */
[----:B------:R-:W-:-:S07]  /*189f0*/  IADD3 R65, PT, PT, R64, 0x1, RZ ;  /* 0x0000000140417810 */ /* 0x000fce0007ffe0ff */
.L_x_555:
        /* <DEDUP_REMOVED lines=13> */
[----:B------:R-:W-:Y:S01]  /*18ad0*/  LOP3.LUT R67, R7, 0xfffffffe, RZ, 0xc0, !PT ;  /* 0xfffffffe07437812 */ /* 0x000fe200078ec0ff */
[----:B------:R-:W-:-:S07]  /*18ae0*/  IMAD.MOV.U32 R56, RZ, RZ, RZ ;  /* 0x000000ffff387224 */ /* 0x000fce00078e00ff */
.L_x_554:
[----:B------:R-:W1:Y:S01]  /*18af0*/  LDCU.64 UR4, c[0x0][0x3c0] ;  /* 0x00007800ff0477ac */ /* 0x000e620008000a00 */
[----:B------:R-:W-:Y:S02]  /*18b00*/  SHF.R.S32.HI R6, RZ, 0x1f, R31 ;  /* 0x0000001fff067819 */ /* 0x000fe4000001141f */
        /* <DEDUP_REMOVED lines=25> */
[----:B------:R-:W-:Y:S02]  /*18ca0*/  IMAD R58, R6, 0x8, R33 ;  /* 0x00000008063a7824 */ /* 0x000fe400078e0221 */
[----:B------:R-:W-:Y:S01]  /*18cb0*/  IMAD.IADD R19, R63, 0x1, R41 ;  /* 0x000000013f137824 */ /* 0x000fe200078e0229 */
[----:B------:R-:W5:Y:S04]  /*18cc0*/  LDG.E.64 R42, desc[UR36][R20.64+0x80] ;  /* 0x00008024142a7981 */ /* 0x000f68000c1e1b00 */
[----:B------:R-:W2:Y:S01]  /*18cd0*/  LDS.64 R6, [R58] ;  /* 0x000000003a067984 */ /* 0x000ea20000000a00 */
[----:B------:R-:W-:-:S05]  /*18ce0*/  LEA R57, R54, R19, 0x1 ;  /* 0x0000001336397211 */ /* 0x000fca00078e08ff */
[----:B------:R-:W-:Y:S01]  /*18cf0*/  IMAD.IADD R57, R57, 0x1, -R66 ;  /* 0x0000000139397824 */ /* 0x000fe200078e0a42 */
[----:B------:R-:W5:Y:S03]  /*18d00*/  LDG.E.64 R20, desc[UR36][R20.64+0xc0] ;  /* 0x0000c02414147981 */ /* 0x000f66000c1e1b00 */
[----:B------:R-:W-:-:S04]  /*18d10*/  IMAD R57, R57, 0xa0, R52 ;  /* 0x000000a039397824 */ /* 0x000fc800078e0234 */
[----:B------:R-:W-:Y:S02]  /*18d20*/  IMAD R57, R57, 0x8, R33 ;  /* 0x0000000839397824 */ /* 0x000fe400078e0221 */
[----:B------:R-:W-:-:S04]  /*18d30*/  IMAD.IADD R19, R65, 0x1, R19 ;  /* 0x0000000141137824 */ /* 0x000fc800078e0213 */
[----:B------:R-:W-:-:S05]  /*18d40*/  IMAD R19, R19, 0xa0, R52 ;  /* 0x000000a013137824 */ /* 0x000fca00078e0234 */
[----:B------:R-:W-:Y:S01]  /*18d50*/  LEA R19, R19, R33, 0x3 ;  /* 0x0000002113137211 */ /* 0x000fe200078e18ff */
        /* <DEDUP_REMOVED lines=8> */
[----:B------:R-:W5:Y:S02]  /*18de0*/  LDS.64 R6, [R57+-0x500] ;  /* 0xfffb000039067984 */ /* 0x000f640000000a00 */
[----:B-----5:R-:W-:-:S07]  /*18df0*/  DADD R6, R14, R6 ;  /* 0x000000000e067229 */ /* 0x020fce0000000006 */
[----:B------:R-:W-:Y:S04]  /*18e00*/  STS.64 [R57+-0x500], R6 ;  /* 0xfffb000639007388 */ /* 0x000fe80000000a00 */
        /* <DEDUP_REMOVED lines=8> */
[----:B------:R-:W-:-:S04]  /*18e90*/  PRMT R8, R60, 0x8880, RZ ;  /* 0x000088803c087816 */ /* 0x000fc800000000ff */
[----:B------:R-:W-:Y:S01]  /*18ea0*/  PRMT R8, R8, 0x7710, RZ ;  /* 0x0000771008087816 */ /* 0x000fe200000000ff */
[----:B-1----:R-:W-:-:S07]  /*18eb0*/  DADD R6, R42, R6 ;  /* 0x000000002a067229 */ /* 0x002fce0000000006 */
[----:B------:R-:W-:Y:S04]  /*18ec0*/  STS.64 [R19+0x500], R6 ;  /* 0x0005000613007388 */ /* 0x000fe80000000a00 */
[----:B------:R-:W1:Y:S01]  /*18ed0*/  LDS.64 R6, [R57] ;  /* 0x0000000039067984 */ /* 0x000e620000000a00 */
        /* <DEDUP_REMOVED lines=8> */
[----:B------:R-:W-:Y:S02]  /*18f60*/  ISETP.NE.AND P1, PT, R56, R67, PT ;  /* 0x000000433800720c */ /* 0x000fe40003f25270 */
[----:B------:R-:W-:Y:S01]  /*18f70*/  PRMT R8, R8, 0x9910, RZ ;  /* 0x0000991008087816 */ /* 0x000fe200000000ff */
[----:B-1----:R-:W-:-:S07]  /*18f80*/  DADD R6, R20, R6 ;  /* 0x0000000014067229 */ /* 0x002fce0000000006 */
[----:B------:R1:W-:Y:S02]  /*18f90*/  STS.64 [R57], R6 ;  /* 0x0000000639007388 */ /* 0x0003e40000000a00 */
[----:B-1----:R-:W-:-:S04]  /*18fa0*/  PRMT R6, R10, 0x7710, RZ ;  /* 0x000077100a067816 */ /* 0x002fc800000000ff */
[----:B------:R-:W-:Y:S01]  /*18fb0*/  IADD3 R60, PT, PT, R60, R6, RZ ;  /* 0x000000063c3c7210 */ /* 0x000fe20007ffe0ff */
[----:B------:R-:W-:-:S03]  /*18fc0*/  IMAD.MOV.U32 R6, RZ, RZ, R8 ;  /* 0x000000ffff067224 */ /* 0x000fc600078e0008 */
[----:B------:R-:W-:Y:S01]  /*18fd0*/  LOP3.LUT R60, R60, 0xffff, RZ, 0xc0, !PT ;  /* 0x0000ffff3c3c7812 */ /* 0x000fe200078ec0ff */
[----:B------:R-:W-:-:S03]  /*18fe0*/  IMAD.IADD R6, R59, 0x1, R6 ;  /* 0x000000013b067824 */ /* 0x000fc600078e0206 */
[----:B------:R-:W-:Y:S01]  /*18ff0*/  PRMT R60, R60, 0x8880, RZ ;  /* 0x000088803c3c7816 */ /* 0x000fe200000000ff */
[----:B------:R-:W-:Y:S01]  /*19000*/  VIADD R41, R41, 0x2 ;  /* 0x0000000229297836 */ /* 0x000fe20000000000 */
[----:B------:R-:W-:-:S03]  /*19010*/  LEA R31, R6, R31, 0x6 ;  /* 0x0000001f061f7211 */ /* 0x000fc600078e30ff */
[----:B------:R-:W-:Y:S01]  /*19020*/  IMAD.MOV.U32 R19, RZ, RZ, R60 ;  /* 0x000000ffff137224 */ /* 0x000fe200078e003c */
[----:B------:R-:W-:Y:S06]  /*19030*/  @P1 BRA `(.L_x_554) ;  /* 0xfffffff800ac1947 */ /* 0x000fec000383ffff */
.L_x_553:
[----:B------:R-:W-:Y:S05]  /*19040*/  BSYNC.RECONVERGENT B3 ;  /* 0x0000000000037941 */ /* 0x000fea0003800200 */
.L_x_552:
[----:B------:R-:W-:Y:S05]  /*19050*/  @P0 BRA `(.L_x_551) ;  /* 0x0000000000a80947 */ /* 0x000fea0003800000 */
        /* <DEDUP_REMOVED lines=11> */
[----:B------:R-:W-:Y:S01]  /*19110*/  IADD3 R20, PT, PT, R63, R41, RZ ;  /* 0x000000293f147210 */ /* 0x000fe20007ffe0ff */
[----:B------:R-:W-:-:S04]  /*19120*/  VIADD R19, R19, 0x1 ;  /* 0x0000000113137836 */ /* 0x000fc80000000000 */
[----:B------:R-:W-:Y:S01]  /*19130*/  IMAD R21, R54, 0x2, R20 ;  /* 0x0000000236157824 */ /* 0x000fe200078e0214 */
[----:B------:R-:W-:Y:S01]  /*19140*/  IADD3 R20, PT, PT, R65, R20, RZ ;  /* 0x0000001441147210 */ /* 0x000fe20007ffe0ff */
[----:B-1----:R-:W-:Y:S02]  /*19150*/  IMAD R6, R41, 0xa0, R52 ;  /* 0x000000a029067824 */ /* 0x002fe400078e0234 */
[----:B------:R-:W-:Y:S02]  /*19160*/  IMAD.IADD R21, R21, 0x1, -R66 ;  /* 0x0000000115157824 */ /* 0x000fe400078e0a42 */
[--C-:B------:R-:W-:Y:S02]  /*19170*/  IMAD R28, R6, 0x8, R33.reuse ;  /* 0x00000008061c7824 */ /* 0x100fe400078e0221 */
[--C-:B------:R-:W-:Y:S02]  /*19180*/  IMAD R21, R21, 0xa0, R52.reuse ;  /* 0x000000a015157824 */ /* 0x100fe400078e0234 */
[----:B------:R-:W-:Y:S01]  /*19190*/  IMAD R20, R20, 0xa0, R52 ;  /* 0x000000a014147824 */ /* 0x000fe200078e0234 */
[----:B------:R-:W2:Y:S01]  /*191a0*/  LDS.64 R6, [R28] ;  /* 0x000000001c067984 */ /* 0x000ea20000000a00 */
[----:B------:R-:W-:-:S02]  /*191b0*/  IMAD R21, R21, 0x8, R33 ;  /* 0x0000000815157824 */ /* 0x000fc400078e0221 */
[----:B------:R-:W-:Y:S02]  /*191c0*/  IMAD R20, R20, 0x8, R33 ;  /* 0x0000000814147824 */ /* 0x000fe400078e0221 */
[----:B------:R-:W-:Y:S01]  /*191d0*/  VIADD R41, R41, 0x1 ;  /* 0x0000000129297836 */ /* 0x000fe20000000000 */
[----:B--2---:R-:W-:Y:S01]  /*191e0*/  DADD R6, R8, R6 ;  /* 0x0000000008067229 */ /* 0x004fe20000000006 */
[----:B------:R-:W-:-:S04]  /*191f0*/  SHF.R.S32.HI R8, RZ, 0x1f, R19 ;  /* 0x0000001fff087819 */ /* 0x000fc80000011413 */
[----:B------:R-:W-:Y:S02]  /*19200*/  LEA.HI R8, R8, R19, RZ, 0x3 ;  /* 0x0000001308087211 */ /* 0x000fe400078f18ff */
        /* <DEDUP_REMOVED lines=9> */
[----:B------:R1:W-:Y:S02]  /*192a0*/  STS.64 [R21+-0x500], R6 ;  /* 0xfffb000615007388 */ /* 0x0003e40000000a00 */
[C---:B-1----:R-:W-:Y:S01]  /*192b0*/  IMAD.SHL.U32 R6, R8.reuse, 0x8, RZ ;  /* 0x0000000808067824 */ /* 0x042fe200078e00ff */
[----:B------:R-:W-:-:S04]  /*192c0*/  LOP3.LUT R8, R8, 0xfffffff8, RZ, 0xc0, !PT ;  /* 0xfffffff808087812 */ /* 0x000fc800078ec0ff */
[----:B------:R-:W-:Y:S02]  /*192d0*/  LOP3.LUT R6, R6, 0xffffffc0, RZ, 0xc0, !PT ;  /* 0xffffffc006067812 */ /* 0x000fe400078ec0ff */
[----:B------:R-:W-:-:S03]  /*192e0*/  IADD3 R19, PT, PT, R19, -R8, RZ ;  /* 0x8000000813137210 */ /* 0x000fc60007ffe0ff */
[----:B------:R-:W-:-:S07]  /*192f0*/  IMAD.IADD R31, R31, 0x1, R6 ;  /* 0x000000011f1f7824 */ /* 0x000fce00078e0206 */
.L_x_551:
[----:B------:R-:W-:Y:S05]  /*19300*/  BSYNC.RECONVERGENT B2 ;  /* 0x0000000000027941 */ /* 0x000fea0003800200 */
.L_x_550:
[----:B------:R-:W-:-:S05]  /*19310*/  VIADD R55, R55, 0x1 ;  /* 0x0000000137377836 */ /* 0x000fca0000000000 */
[----:B------:R-:W-:-:S13]  /*19320*/  ISETP.NE.AND P0, PT, R55, R30, PT ;  /* 0x0000001e3700720c */ /* 0x000fda0003f05270 */
[----:B------:R-:W-:Y:S05]  /*19330*/  @P0 BRA `(.L_x_555) ;  /* 0xfffffff400b00947 */ /* 0x000fea000383ffff */
.L_x_549:
[----:B------:R-:W-:Y:S05]  /*19340*/  BSYNC.RECONVERGENT B1 ;  /* 0x0000000000017941 */ /* 0x000fea0003800200 */
.L_x_548:
[----:B------:R-:W1:Y:S01]  /*19350*/  LDCU UR4, c[0x0][0x3a0] ;  /* 0x00007400ff0477ac */ /* 0x000e620008000800 */
[----:B------:R-:W-:Y:S01]  /*19360*/  IADD3 R7, PT, PT, R0, 0x1, RZ ;  /* 0x0000000100077810 */ /* 0x000fe20007ffe0ff */
[----:B------:R-:W-:Y:S01]  /*19370*/  IMAD.IADD R30, R53, 0x1, R3 ;  /* 0x00000001351e7824 */ /* 0x000fe200078e0203 */
[----:B------:R-:W-:Y:S01]  /*19380*/  LOP3.LUT R0, RZ, R0, RZ, 0x33, !PT ;  /* 0x00000000ff007212 */ /* 0x000fe200078e33ff */
[----:B------:R-:W-:Y:S02]  /*19390*/  VIADD R6, R41, 0x2 ;  /* 0x0000000229067836 */ /* 0x000fe40000000000 */
[----:B------:R-:W-:Y:S01]  /*193a0*/  IMAD.MOV.U32 R39, RZ, RZ, R62 ;  /* 0x000000ffff277224 */ /* 0x000fe200078e003e */
[----:B------:R-:W-:Y:S01]  /*193b0*/  MOV R3, R0 ;  /* 0x0000000000037202 */ /* 0x000fe20000000f00 */
[----:B------:R-:W-:Y:S01]  /*193c0*/  IMAD.MOV.U32 R0, RZ, RZ, R7 ;  /* 0x000000ffff007224 */ /* 0x000fe200078e0007 */
[----:B-1----:R-:W-:-:S13]  /*193d0*/  ISETP.NE.AND P0, PT, R7, UR4, PT ;  /* 0x0000000407007c0c */ /* 0x002fda000bf05270 */
[----:B------:R-:W-:Y:S05]  /*193e0*/  @P0 BRA `(.L_x_556) ;  /* 0xfffffff4004c0947 */ /* 0x000fea000383ffff */
[----:B------:R-:W-:Y:S05]  /*193f0*/  BSYNC.RECONVERGENT B0 ;  /* 0x0000000000007941 */ /* 0x000fea0003800200 */
.L_x_547:
[----:B------:R-:W-:-:S13]  /*19400*/  ISETP.GT.AND P1, PT, R19, RZ, PT ;  /* 0x000000ff1300720c */ /* 0x000fda0003f24270 */
.L_x_546:
        /* <DEDUP_REMOVED lines=8> */
[----:B------:R-:W2:Y:S01]  /*19490*/  LDCU.64 UR4, c[0x4][0x78] ;  /* 0x01000f00ff0477ac */ /* 0x000ea20008000a00 */
[----:B---34-:R-:W-:Y:S01]  /*194a0*/  IMAD.MOV.U32 R6, RZ, RZ, R26 ;  /* 0x000000ffff067224 */ /* 0x018fe200078e001a */
[----:B------:R1:W3:Y:S01]  /*194b0*/  LDC.64 R8, c[0x4][R0] ;  /* 0x0100000000087b82 */ /* 0x0002e20000000a00 */
[----:B------:R-:W-:Y:S01]  /*194c0*/  IMAD.MOV.U32 R7, RZ, RZ, R27 ;  /* 0x000000ffff077224 */ /* 0x000fe200078e001b */
[----:B--2---:R-:W-:Y:S01]  /*194d0*/  MOV R4, UR4 ;  /* 0x0000000400047c02 */ /* 0x004fe20008000f00 */
[----:B-1----:R-:W-:-:S07]  /*194e0*/  IMAD.U32 R5, RZ, RZ, UR5 ;  /* 0x00000005ff057e24 */ /* 0x002fce000f8e00ff */
[----:B------:R-:W-:-:S07]  /*194f0*/  LEPC R20, `(.L_x_559) ;  /* 0x000000001014794e */ /* 0x000fce0000000000 */
[----:B---3--:R-:W-:Y:S05]  /*19500*/  CALL.ABS.NOINC R8 ;  /* 0x0000000008007343 */ /* 0x008fea0003c00000 */
.L_x_559:
[----:B------:R-:W-:-:S04]  /*19510*/  SHF.R.S32.HI R0, RZ, 0x1f, R19 ;  /* 0x0000001fff007819 */ /* 0x000fc80000011413 */
[----:B------:R-:W-:-:S04]  /*19520*/  LEA.HI R0, R0, R19, RZ, 0x6 ;  /* 0x0000001300007211 */ /* 0x000fc800078f30ff */
[----:B------:R-:W-:-:S04]  /*19530*/  SHF.R.S32.HI R34, RZ, 0x6, R0 ;  /* 0x00000006ff227819 */ /* 0x000fc80000011400 */
[----:B------:R-:W-:-:S13]  /*19540*/  ISETP.GE.AND P0, PT, R23, R34, PT ;  /* 0x000000221700720c */ /* 0x000fda0003f06270 */
[----:B------:R-:W-:Y:S05]  /*19550*/  @P0 BRA `(.L_x_558) ;  /* 0x0000000c00480947 */ /* 0x000fea0003800000 */
.L_x_582:
[----:B------:R-:W-:Y:S01]  /*19560*/  MOV R0, 0xc8 ;  /* 0x000000c800007802 */ /* 0x000fe20000000f00 */
[----:B------:R1:W-:Y:S01]  /*19570*/  STL [R1+0x10], R23 ;  /* 0x0000101701007387 */ /* 0x0003e20000100800 */
[----:B------:R-:W2:Y:S01]  /*19580*/  LDCU.64 UR4, c[0x4][0x80] ;  /* 0x01001000ff0477ac */ /* 0x000ea20008000a00 */
[----:B------:R-:W-:Y:S01]  /*19590*/  IMAD.MOV.U32 R6, RZ, RZ, R26 ;  /* 0x000000ffff067224 */ /* 0x000fe200078e001a */
[----:B------:R1:W3:Y:S01]  /*195a0*/  LDC.64 R8, c[0x4][R0] ;  /* 0x0100000000087b82 */ /* 0x0002e20000000a00 */
[----:B------:R-:W-:Y:S01]  /*195b0*/  IMAD.MOV.U32 R7, RZ, RZ, R27 ;  /* 0x000000ffff077224 */ /* 0x000fe200078e001b */
[----:B--2---:R-:W-:Y:S01]  /*195c0*/  MOV R4, UR4 ;  /* 0x0000000400047c02 */ /* 0x004fe20008000f00 */
[----:B-1----:R-:W-:-:S07]  /*195d0*/  IMAD.U32 R5, RZ, RZ, UR5 ;  /* 0x00000005ff057e24 */ /* 0x002fce000f8e00ff */
[----:B------:R-:W-:-:S07]  /*195e0*/  LEPC R20, `(.L_x_560) ;  /* 0x000000001014794e */ /* 0x000fce0000000000 */
[----:B---3--:R-:W-:Y:S05]  /*195f0*/  CALL.ABS.NOINC R8 ;  /* 0x0000000008007343 */ /* 0x008fea0003c00000 */
.L_x_560:
[----:B------:R-:W-:Y:S01]  /*19600*/  SHF.L.U32 R35, R23, 0x6, RZ ;  /* 0x0000000617237819 */ /* 0x000fe200000006ff */
[----:B------:R-:W-:Y:S01]  /*19610*/  BSSY.RECONVERGENT B7, `(.L_x_561) ;  /* 0x00000bc000077945 */ /* 0x000fe20003800200 */
[----:B------:R-:W-:Y:S02]  /*19620*/  IMAD.MOV.U32 R28, RZ, RZ, RZ ;  /* 0x000000ffff1c7224 */ /* 0x000fe400078e00ff */
[----:B------:R-:W-:-:S07]  /*19630*/  SHF.R.S32.HI R40, RZ, 0x1f, R35 ;  /* 0x0000001fff287819 */ /* 0x000fce0000011423 */
.L_x_580:
        /* <DEDUP_REMOVED lines=19> */
.L_x_562:
        /* <DEDUP_REMOVED lines=10> */
.L_x_563:
        /* <DEDUP_REMOVED lines=10> */
.L_x_564:
        /* <DEDUP_REMOVED lines=10> */
.L_x_565:
        /* <DEDUP_REMOVED lines=10> */
.L_x_566:
        /* <DEDUP_REMOVED lines=10> */
.L_x_567:
        /* <DEDUP_REMOVED lines=10> */
.L_x_568:
        /* <DEDUP_REMOVED lines=10> */
.L_x_569:
[----:B------:R1:W2:Y:S01]  /*19bd0*/  LDC.64 R8, c[0x4][R29] ;  /* 0x010000001d087b82 */ /* 0x0002a20000000a00 */
[----:B------:R-:W3:Y:S01]  /*19be0*/  LDCU.64 UR4, c[0x4][0x8] ;  /* 0x01000100ff0477ac */ /* 0x000ee20008000a00 */
[----:B------:R-:W-:Y:S02]  /*19bf0*/  CS2R R6, SRZ ;  /* 0x0000000000067805 */ /* 0x000fe4000001ff00 */
[----:B---3--:R-:W-:Y:S01]  /*19c00*/  MOV R4, UR4 ;  /* 0x0000000400047c02 */ /* 0x008fe20008000f00 */
[----:B-1----:R-:W-:-:S07]  /*19c10*/  IMAD.U32 R5, RZ, RZ, UR5 ;  /* 0x00000005ff057e24 */ /* 0x002fce000f8e00ff */
[----:B------:R-:W-:-:S07]  /*19c20*/  LEPC R20, `(.L_x_570) ;  /* 0x000000001014794e */ /* 0x000fce0000000000 */
[----:B--2---:R-:W-:Y:S05]  /*19c30*/  CALL.ABS.NOINC R8 ;  /* 0x0000000008007343 */ /* 0x004fea0003c00000 */
.L_x_570:
        /* <DEDUP_REMOVED lines=10> */
.L_x_571:
        /* <DEDUP_REMOVED lines=10> */
.L_x_572:
        /* <DEDUP_REMOVED lines=10> */
.L_x_573:
        /* <DEDUP_REMOVED lines=10> */
.L_x_574:
        /* <DEDUP_REMOVED lines=10> */
.L_x_575:
        /* <DEDUP_REMOVED lines=10> */
.L_x_576:
        /* <DEDUP_REMOVED lines=10> */
.L_x_577:
        /* <DEDUP_REMOVED lines=10> */
.L_x_578:
[----:B------:R1:W2:Y:S01]  /*1a140*/  LDC.64 R8, c[0x4][R29] ;  /* 0x010000001d087b82 */ /* 0x0002a20000000a00 */
[----:B------:R-:W3:Y:S01]  /*1a150*/  LDCU.64 UR4, c[0x4][0x8] ;  /* 0x01000100ff0477ac */ /* 0x000ee20008000a00 */
[----:B------:R-:W-:Y:S01]  /*1a160*/  CS2R R6, SRZ ;  /* 0x0000000000067805 */ /* 0x000fe2000001ff00 */
[----:B---3--:R-:W-:Y:S02]  /*1a170*/  IMAD.U32 R4, RZ, RZ, UR4 ;  /* 0x00000004ff047e24 */ /* 0x008fe4000f8e00ff */
[----:B-1----:R-:W-:-:S07]  /*1a180*/  IMAD.U32 R5, RZ, RZ, UR5 ;  /* 0x00000005ff057e24 */ /* 0x002fce000f8e00ff */
[----:B------:R-:W-:-:S07]  /*1a190*/  LEPC R20, `(.L_x_579) ;  /* 0x000000001014794e */ /* 0x000fce0000000000 */
[----:B--2---:R-:W-:Y:S05]  /*1a1a0*/  CALL.ABS.NOINC R8 ;  /* 0x0000000008007343 */ /* 0x004fea0003c00000 */
.L_x_579:
[----:B------:R-:W-:-:S13]  /*1a1b0*/  ISETP.NE.AND P6, PT, R39, RZ, PT ;  /* 0x000000ff2700720c */ /* 0x000fda0003fc5270 */
[----:B------:R-:W-:Y:S05]  /*1a1c0*/  @P6 BRA `(.L_x_580) ;  /* 0xfffffff4001c6947 */ /* 0x000fea000383ffff */
[----:B------:R-:W-:Y:S05]  /*1a1d0*/  BSYNC.RECONVERGENT B7 ;  /* 0x0000000000077941 */ /* 0x000fea0003800200 */
.L_x_561:
[----:B------:R1:W2:Y:S01]  /*1a1e0*/  LDC.64 R8, c[0x4][R29] ;  /* 0x010000001d087b82 */ /* 0x0002a20000000a00 */
[----:B------:R-:W3:Y:S01]  /*1a1f0*/  LDCU.64 UR4, c[0x4][0x8] ;  /* 0x01000100ff0477ac */ /* 0x000ee20008000a00 */
[----:B------:R-:W-:Y:S02]  /*1a200*/  CS2R R6, SRZ ;  /* 0x0000000000067805 */ /* 0x000fe4000001ff00 */
[----:B---3--:R-:W-:Y:S01]  /*1a210*/  MOV R4, UR4 ;  /* 0x0000000400047c02 */ /* 0x008fe20008000f00 */
[----:B-1----:R-:W-:-:S07]  /*1a220*/  IMAD.U32 R5, RZ, RZ, UR5 ;  /* 0x00000005ff057e24 */ /* 0x002fce000f8e00ff */
[----:B------:R-:W-:-:S07]  /*1a230*/  LEPC R20, `(.L_x_581) ;  /* 0x000000001014794e */ /* 0x000fce0000000000 */
[----:B--2---:R-:W-:Y:S05]  /*1a240*/  CALL.ABS.NOINC R8 ;  /* 0x0000000008007343 */ /* 0x004fea0003c00000 */
.L_x_581:
[----:B------:R-:W-:-:S05]  /*1a250*/  VIADD R23, R23, 0x1 ;  /* 0x0000000117177836 */ /* 0x000fca0000000000 */
[----:B------:R-:W-:-:S13]  /*1a260*/  ISETP.GE.AND P0, PT, R23, R34, PT ;  /* 0x000000221700720c */ /* 0x000fda0003f06270 */
[----:B------:R-:W-:Y:S05]  /*1a270*/  @!P0 BRA `(.L_x_582) ;  /* 0xfffffff000b88947 */ /* 0x000fea000383ffff */
.L_x_558:
[----:B------:R-:W-:Y:S05]  /*1a280*/  BSYNC.RECONVERGENT B6 ;  /* 0x0000000000067941 */ /* 0x000fea0003800200 */
.L_x_557:
[----:B------:R-:W1:Y:S02]  /*1a290*/  LDCU UR4, c[0x0][0x3a0] ;  /* 0x00007400ff0477ac */ /* 0x000e640008000800 */
        /* <DEDUP_REMOVED lines=9> */
[----:B------:R-:W-:Y:S01]  /*1a330*/  IMAD.IADD R43, R43, 0x1, R39 ;  /* 0x000000012b2b7824 */ /* 0x000fe200078e0227 */
[----:B-1----:R-:W-:-:S07]  /*1a340*/  MOV R0, UR4 ;  /* 0x0000000400007c02 */ /* 0x002fce0008000f00 */
.L_x_593:
[----:B------:R-:W1:Y:S01]  /*1a350*/  LDCU UR4, c[0x0][0x3a0] ;  /* 0x00007400ff0477ac */ /* 0x000e620008000800 */
[----:B------:R-:W-:Y:S01]  /*1a360*/  BSSY.RECONVERGENT B1, `(.L_x_584) ;  /* 0x000009d000017945 */ /* 0x000fe20003800200 */
[----:B------:R-:W-:Y:S01]  /*1a370*/  MOV R55, R53 ;  /* 0x0000003500377202 */ /* 0x000fe20000000f00 */
[----:B-1----:R-:W-:-:S04]  /*1a380*/  IMAD.U32 R60, RZ, RZ, UR4 ;  /* 0x00000004ff3c7e24 */ /* 0x002fc8000f8e00ff */
[----:B------:R-:W-:-:S05]  /*1a390*/  IMAD.IADD R5, R60, 0x1, -R3 ;  /* 0x000000013c057824 */ /* 0x000fca00078e0a03 */
[----:B------:R-:W-:-:S13]  /*1a3a0*/  ISETP.GE.AND P0, PT, R5, 0x1, PT ;  /* 0x000000010500780c */ /* 0x000fda0003f06270 */
[----:B------:R-:W-:Y:S05]  /*1a3b0*/  @!P0 BRA `(.L_x_585) ;  /* 0x00000008005c8947 */ /* 0x000fea0003800000 */
[----:B------:R-:W-:Y:S02]  /*1a3c0*/  IMAD.IADD R4, R54, 0x1, -R3 ;  /* 0x0000000136047824 */ /* 0x000fe400078e0a03 */
[----:B------:R-:W-:Y:S02]  /*1a3d0*/  IMAD.MOV.U32 R23, RZ, RZ, RZ ;  /* 0x000000ffff177224 */ /* 0x000fe400078e00ff */
[----:B------:R-:W-:Y:S02]  /*1a3e0*/  IMAD R4, R5, R4, RZ ;  /* 0x0000000405047224 */ /* 0x000fe400078e02ff */
[----:B------:R-:W-:-:S03]  /*1a3f0*/  IMAD.MOV.U32 R34, RZ, RZ, R53 ;  /* 0x000000ffff227224 */ /* 0x000fc600078e0035 */
[----:B------:R-:W-:-:S04]  /*1a400*/  LEA.HI R4, R4, R4, RZ, 0x1 ;  /* 0x0000000404047211 */ /* 0x000fc800078f08ff */
[----:B------:R-:W-:-:S04]  /*1a410*/  SHF.R.S32.HI R4, RZ, 0x1, R4 ;  /* 0x00000001ff047819 */ /* 0x000fc80000011404 */
[----:B------:R-:W-:-:S07]  /*1a420*/  LEA R56, R60, R4, 0x1 ;  /* 0x000000043c387211 */ /* 0x000fce00078e08ff */
.L_x_592:
[----:B------:R-:W1:Y:S01]  /*1a430*/  LDCU UR4, c[0x0][0x3a0] ;  /* 0x00007400ff0477ac */ /* 0x000e620008000800 */
[C---:B------:R-:W-:Y:S01]  /*1a440*/  IMAD.IADD R57, R23.reuse, 0x1, R3 ;  /* 0x0000000117397824 */ /* 0x040fe200078e0203 */
[----:B------:R-:W-:Y:S01]  /*1a450*/  BSSY.RECONVERGENT B2, `(.L_x_586) ;  /* 0x000008a000027945 */ /* 0x000fe20003800200 */
[----:B------:R-:W-:-:S05]  /*1a460*/  VIADD R23, R23, 0x1 ;  /* 0x0000000117177836 */ /* 0x000fca0000000000 */
[----:B------:R-:W-:Y:S01]  /*1a470*/  ISETP.NE.AND P0, PT, R23, R0, PT ;  /* 0x000000001700720c */ /* 0x000fe20003f05270 */
[----:B-1----:R-:W-:-:S05]  /*1a480*/  IMAD.U32 R60, RZ, RZ, UR4 ;  /* 0x00000004ff3c7e24 */ /* 0x002fca000f8e00ff */
[----:B------:R-:W-:-:S04]  /*1a490*/  IADD3 R4, PT, PT, -R57, R60, RZ ;  /* 0x0000003c39047210 */ /* 0x000fc80007ffe1ff */
[----:B------:R-:W-:-:S13]  /*1a4a0*/  ISETP.GE.AND P1, PT, R4, 0x2, PT ;  /* 0x000000020400780c */ /* 0x000fda0003f26270 */
[----:B------:R-:W-:Y:S05]  /*1a4b0*/  @!P1 BRA `(.L_x_587) ;  /* 0x00000008000c9947 */ /* 0x000fea0003800000 */
[----:B------:R-:W-:Y:S01]  /*1a4c0*/  LOP3.LUT R4, R34, 0x1, RZ, 0xc0, !PT ;  /* 0x0000000122047812 */ /* 0x000fe200078ec0ff */
[----:B------:R-:W-:Y:S01]  /*1a4d0*/  BSSY.RECONVERGENT B3, `(.L_x_588) ;  /* 0x000002c000037945 */ /* 0x000fe20003800200 */
[----:B------:R-:W-:Y:S01]  /*1a4e0*/  ISETP.NE.AND P2, PT, R36, R57, PT ;  /* 0x000000392400720c */ /* 0x000fe20003f45270 */
[----:B------:R-:W-:Y:S01]  /*1a4f0*/  IMAD R58, R57, -0x2, R56 ;  /* 0xfffffffe393a7824 */ /* 0x000fe200078e0238 */
[----:B------:R-:W-:Y:S01]  /*1a500*/  ISETP.NE.U32.AND P1, PT, R4, 0x1, PT ;  /* 0x000000010400780c */ /* 0x000fe20003f25070 */
[----:B------:R-:W-:-:S12]  /*1a510*/  IMAD.IADD R59, R15, 0x1, R34 ;  /* 0x000000010f3b7824 */ /* 0x000fd800078e0222 */
[----:B------:R-:W-:Y:S05]  /*1a520*/  @P1 BRA `(.L_x_589) ;  /* 0x0000000000981947 */ /* 0x000fea0003800000 */
[----:B------:R-:W1:Y:S01]  /*1a530*/  LDCU.64 UR4, c[0x0][0x3c0] ;  /* 0x00007800ff0477ac */ /* 0x000e620008000a00 */
[--C-:B------:R-:W-:Y:S02]  /*1a540*/  SHF.R.S32.HI R4, RZ, 0x1f, R19.reuse ;  /* 0x0000001fff047819 */ /* 0x100fe40000011413 */
[----:B------:R-:W-:Y:S02]  /*1a550*/  SHF.R.S32.HI R5, RZ, 0x1f, R14 ;  /* 0x0000001fff057819 */ /* 0x000fe4000001140e */
[----:B---34-:R-:W-:-:S04]  /*1a560*/  IADD3 R6, P1, P3, R14, R38, R19 ;  /* 0x000000260e067210 */ /* 0x018fc80007b3e013 */
        /* <DEDUP_REMOVED lines=11> */
[----:B------:R-:W-:Y:S02]  /*1a620*/  IADD3 R20, PT, PT, -R57, R15, R54 ;  /* 0x0000000f39147210 */ /* 0x000fe40007ffe136 */
[----:B------:R-:W2:Y:S03]  /*1a630*/  LDS.64 R4, [R21+0x500] ;  /* 0x0005000015047984 */ /* 0x000ea60000000a00 */
[----:B------:R-:W-:-:S05]  /*1a640*/  IMAD R20, R20, 0xa0, R52 ;  /* 0x000000a014147824 */ /* 0x000fca00078e0234 */
[----:B------:R-:W-:Y:S01]  /*1a650*/  LEA R20, R20, R33, 0x3 ;  /* 0x0000002114147211 */ /* 0x000fe200078e18ff */
        /* <DEDUP_REMOVED lines=8> */
[----:B------:R-:W4:Y:S02]  /*1a6e0*/  LDS.64 R4, [R21+0x500] ;  /* 0x0005000015047984 */ /* 0x000f240000000a00 */
[----:B----4-:R-:W-:-:S07]  /*1a6f0*/  DADD R4, R10, R4 ;  /* 0x000000000a047229 */ /* 0x010fce0000000004 */
[----:B------:R-:W-:Y:S04]  /*1a700*/  STS.64 [R21+0x500], R4 ;  /* 0x0005000415007388 */ /* 0x000fe80000000a00 */
[----:B------:R-:W5:Y:S02]  /*1a710*/  LDS.64 R4, [R20+-0x500] ;  /* 0xfffb000014047984 */ /* 0x000f640000000a00 */
[----:B-----5:R-:W-:-:S07]  /*1a720*/  DADD R4, R12, R4 ;  /* 0x000000000c047229 */ /* 0x020fce0000000004 */
[----:B------:R1:W-:Y:S02]  /*1a730*/  STS.64 [R20+-0x500], R4 ;  /* 0xfffb000414007388 */ /* 0x0003e40000000a00 */
[C---:B-1----:R-:W-:Y:S01]  /*1a740*/  IMAD.SHL.U32 R4, R6.reuse, 0x8, RZ ;  /* 0x0000000806047824 */ /* 0x042fe200078e00ff */
[----:B------:R-:W-:-:S04]  /*1a750*/  LOP3.LUT R6, R6, 0xfffffff8, RZ, 0xc0, !PT ;  /* 0xfffffff806067812 */ /* 0x000fc800078ec0ff */
[----:B------:R-:W-:Y:S01]  /*1a760*/  LOP3.LUT R4, R4, 0xffffffc0, RZ, 0xc0, !PT ;  /* 0xffffffc004047812 */ /* 0x000fe200078ec0ff */
[----:B------:R-:W-:-:S03]  /*1a770*/  IMAD.IADD R14, R14, 0x1, -R6 ;  /* 0x000000010e0e7824 */ /* 0x000fc600078e0a06 */
[----:B------:R-:W-:-:S07]  /*1a780*/  IADD3 R19, PT, PT, R19, R4, RZ ;  /* 0x0000000413137210 */ /* 0x000fce0007ffe0ff */
.L_x_589:
[----:B------:R-:W-:Y:S05]  /*1a790*/  BSYNC.RECONVERGENT B3 ;  /* 0x0000000000037941 */ /* 0x000fea0003800200 */
.L_x_588:
[----:B------:R-:W-:Y:S05]  /*1a7a0*/  @!P2 BRA `(.L_x_587) ;  /* 0x000000040050a947 */ /* 0x000fea0003800000 */
[----:B------:R-:W-:Y:S01]  /*1a7b0*/  BSSY.RECONVERGENT B3, `(.L_x_590) ;  /* 0x0000052000037945 */ /* 0x000fe20003800200 */
[----:B------:R-:W-:-:S07]  /*1a7c0*/  IMAD.MOV.U32 R35, RZ, RZ, R15 ;  /* 0x000000ffff237224 */ /* 0x000fce00078e000f */
.L_x_591:
        /* <DEDUP_REMOVED lines=16> */
[----:B------:R-:W-:Y:S01]  /*1a8d0*/  IMAD R4, R41, 0x40, R19 ;  /* 0x0000004029047824 */ /* 0x000fe200078e0213 */
[----:B------:R-:W-:-:S04]  /*1a8e0*/  IADD3 R42, PT, PT, R14, -R5, RZ ;  /* 0x800000050e2a7210 */ /* 0x000fc80007ffe0ff */
        /* <DEDUP_REMOVED lines=10> */
[----:B------:R-:W-:Y:S02]  /*1a990*/  IADD3 R37, PT, PT, -R57, R35, R54 ;  /* 0x0000002339257210 */ /* 0x000fe40007ffe136 */
        /* <DEDUP_REMOVED lines=11> */
[----:B------:R-:W4:Y:S02]  /*1aa50*/  LDS.64 R4, [R7+0x500] ;  /* 0x0005000007047984 */ /* 0x000f240000000a00 */
[----:B----4-:R-:W-:-:S07]  /*1aa60*/  DADD R4, R10, R4 ;  /* 0x000000000a047229 */ /* 0x010fce0000000004 */
[----:B------:R-:W-:Y:S04]  /*1aa70*/  STS.64 [R7+0x500], R4 ;  /* 0x0005000407007388 */ /* 0x000fe80000000a00 */
[----:B------:R-:W5:Y:S02]  /*1aa80*/  LDS.64 R4, [R37] ;  /* 0x0000000025047984 */ /* 0x000f640000000a00 */
[----:B-----5:R-:W-:-:S07]  /*1aa90*/  DADD R4, R12, R4 ;  /* 0x000000000c047229 */ /* 0x020fce0000000004 */
[----:B------:R-:W-:Y:S04]  /*1aaa0*/  STS.64 [R37], R4 ;  /* 0x0000000425007388 */ /* 0x000fe80000000a00 */
        /* <DEDUP_REMOVED lines=22> */
[----:B--2---:R-:W-:-:S07]  /*1ac10*/  DADD R4, R14, R4 ;  /* 0x000000000e047229 */ /* 0x004fce0000000004 */
        /* <DEDUP_REMOVED lines=12> */
.L_x_590:
[----:B------:R-:W-:-:S07]  /*1ace0*/  MOV R15, R59 ;  /* 0x0000003b000f7202 */ /* 0x000fce0000000f00 */
.L_x_587:
[----:B------:R-:W-:Y:S05]  /*1acf0*/  BSYNC.RECONVERGENT B2 ;  /* 0x0000000000027941 */ /* 0x000fea0003800200 */
.L_x_586:
[----:B------:R-:W-:Y:S02]  /*1ad00*/  VIADD R15, R15, 0x2 ;  /* 0x000000020f0f7836 */ /* 0x000fe40000000000 */
[----:B------:R-:W-:Y:S01]  /*1ad10*/  VIADD R34, R34, 0xffffffff ;  /* 0xffffffff22227836 */ /* 0x000fe20000000000 */
[----:B------:R-:W-:Y:S06]  /*1ad20*/  @P0 BRA `(.L_x_592) ;  /* 0xfffffff400c00947 */ /* 0x000fec000383ffff */
.L_x_585:
[----:B------:R-:W-:Y:S05]  /*1ad30*/  BSYNC.RECONVERGENT B1 ;  /* 0x0000000000017941 */ /* 0x000fea0003800200 */
.L_x_584:
[----:B------:R-:W-:Y:S01]  /*1ad40*/  VIADD R3, R3, 0x1 ;  /* 0x0000000103037836 */ /* 0x000fe20000000000 */
[----:B------:R-:W-:Y:S01]  /*1ad50*/  IADD3 R15, PT, PT, R15, 0x1, RZ ;  /* 0x000000010f0f7810 */ /* 0x000fe20007ffe0ff */
[----:B------:R-:W-:Y:S02]  /*1ad60*/  VIADD R53, R53, 0xffffffff ;  /* 0xffffffff35357836 */ /* 0x000fe40000000000 */
[----:B------:R-:W-:Y:S01]  /*1ad70*/  IMAD.MOV.U32 R0, RZ, RZ, R55 ;  /* 0x000000ffff007224 */ /* 0x000fe200078e0037 */
[----:B------:R-:W-:-:S13]  /*1ad80*/  ISETP.NE.AND P0, PT, R3, R60, PT ;  /* 0x0000003c0300720c */ /* 0x000fda0003f05270 */
[----:B------:R-:W-:Y:S05]  /*1ad90*/  @P0 BRA `(.L_x_593) ;  /* 0xfffffff4006c0947 */ /* 0x000fea000383ffff */
[----:B------:R-:W-:Y:S05]  /*1ada0*/  BSYNC.RECONVERGENT B0 ;  /* 0x0000000000007941 */ /* 0x000fea0003800200 */
.L_x_583:
[----:B------:R-:W-:Y:S01]  /*1adb0*/  ISETP.NE.U32.AND P0, PT, R48, RZ, PT ;  /* 0x000000ff3000720c */ /* 0x000fe20003f05070 */
[----:B------:R-:W-:Y:S03]  /*1adc0*/  BSSY.RECONVERGENT B6, `(.L_x_594) ;  /* 0x00000e7000067945 */ /* 0x000fe60003800200 */
[----:B------:R-:W-:-:S13]  /*1add0*/  ISETP.NE.AND.EX P0, PT, R49, RZ, PT, P0 ;  /* 0x000000ff3100720c */ /* 0x000fda0003f05300 */
[----:B------:R-:W-:Y:S05]  /*1ade0*/  @P0 BRA `(.L_x_595) ;  /* 0x0000000c00900947 */ /* 0x000fea0003800000 */
[----:B------:R-:W-:Y:S01]  /*1adf0*/  MOV R0, 0xc8 ;  /* 0x000000c800007802 */ /* 0x000fe20000000f00 */
[----:B------:R-:W-:Y:S01]  /*1ae00*/  STL [R1+0x18], R25 ;  /* 0x0000181901007387 */ /* 0x000fe20000100800 */
[----:B------:R-:W1:Y:S01]  /*1ae10*/  LDCU.64 UR4, c[0x4][0x88] ;  /* 0x01001100ff0477ac */ /* 0x000e620008000a00 */
[----:B------:R-:W-:Y:S01]  /*1ae20*/  IMAD.MOV.U32 R4, RZ, RZ, R16 ;  /* 0x000000ffff047224 */ /* 0x000fe200078e0010 */
[----:B------:R2:W2:Y:S01]  /*1ae30*/  LDC.64 R8, c[0x4][R0] ;  /* 0x0100000000087b82 */ /* 0x0004a20000000a00 */
[----:B------:R-:W-:Y:S01]  /*1ae40*/  MOV R5, R19 ;  /* 0x0000001300057202 */ /* 0x000fe20000000f00 */
[----:B---34-:R-:W-:Y:S01]  /*1ae50*/  IMAD.MOV.U32 R6, RZ, RZ, R26 ;  /* 0x000000ffff067224 */ /* 0x018fe200078e001a */
[----:B------:R-:W-:-:S03]  /*1ae60*/  MOV R7, R27 ;  /* 0x0000001b00077202 */ /* 0x000fc60000000f00 */
[----:B------:R1:W-:Y:S02]  /*1ae70*/  STL.64 [R1+0x10], R4 ;  /* 0x0000100401007387 */ /* 0x0003e40000100a00 */
[----:B-1----:R-:W-:Y:S02]  /*1ae80*/  IMAD.U32 R4, RZ, RZ, UR4 ;  /* 0x00000004ff047e24 */ /* 0x002fe4000f8e00ff */
[----:B------:R-:W-:-:S07]  /*1ae90*/  IMAD.U32 R5, RZ, RZ, UR5 ;  /* 0x00000005ff057e24 */ /* 0x000fce000f8e00ff */
[----:B------:R-:W-:-:S07]  /*1aea0*/  LEPC R20, `(.L_x_596) ;  /* 0x000000001014794e */ /* 0x000fce0000000000 */
[----:B--2---:R-:W-:Y:S05]  /*1aeb0*/  CALL.ABS.NOINC R8 ;  /* 0x0000000008007343 */ /* 0x004fea0003c00000 */
.L_x_596:
[----:B------:R-:W-:-:S04]  /*1aec0*/  SHF.R.S32.HI R0, RZ, 0x1f, R19 ;  /* 0x0000001fff007819 */ /* 0x000fc80000011413 */
[----:B------:R-:W-:-:S04]  /*1aed0*/  LEA.HI R0, R0, R19, RZ, 0x6 ;  /* 0x0000001300007211 */ /* 0x000fc800078f30ff */
[----:B------:R-:W-:-:S04]  /*1aee0*/  SHF.R.S32.HI R25, RZ, 0x6, R0 ;  /* 0x00000006ff197819 */ /* 0x000fc80000011400 */
[----:B------:R-:W-:-:S13]  /*1aef0*/  ISETP.GE.AND P0, PT, R17, R25, PT ;  /* 0x000000191100720c */ /* 0x000fda0003f06270 */
[----:B------:R-:W-:Y:S05]  /*1af00*/  @P0 BRA `(.L_x_595) ;  /* 0x0000000c00480947 */ /* 0x000fea0003800000 */
.L_x_619:
        /* <DEDUP_REMOVED lines=10> */
.L_x_597:
[----:B------:R-:W-:Y:S01]  /*1afb0*/  IMAD.SHL.U32 R30, R17, 0x40, RZ ;  /* 0x00000040111e7824 */ /* 0x000fe200078e00ff */
[----:B------:R-:W-:Y:S01]  /*1afc0*/  BSSY.RECONVERGENT B7, `(.L_x_598) ;  /* 0x00000bc000077945 */ /* 0x000fe20003800200 */
[----:B------:R-:W-:-:S03]  /*1afd0*/  IMAD.MOV.U32 R19, RZ, RZ, RZ ;  /* 0x000000ffff137224 */ /* 0x000fc600078e00ff */
[----:B------:R-:W-:-:S07]  /*1afe0*/  SHF.R.S32.HI R34, RZ, 0x1f, R30 ;  /* 0x0000001fff227819 */ /* 0x000fce000001141e */
.L_x_617:
        /* <DEDUP_REMOVED lines=8> */
[----:B------:R-:W-:Y:S01]  /*1b070*/  IMAD.MOV.U32 R6, RZ, RZ, R2 ;  /* 0x000000ffff067224 */ /* 0x000fe200078e0002 */
[----:B------:R-:W-:Y:S02]  /*1b080*/  IADD3 R19, PT, PT, R19, 0x2, RZ ;  /* 0x0000000213137810 */ /* 0x000fe40007ffe0ff */
[----:B------:R3:W4:Y:S01]  /*1b090*/  LDC.64 R8, c[0x4][R23] ;  /* 0x0100000017087b82 */ /* 0x0007220000000a00 */
[----:B------:R-:W-:-:S02]  /*1b0a0*/  MOV R7, R24 ;  /* 0x0000001800077202 */ /* 0x000fc40000000f00 */
[----:B------:R-:W-:-:S04]  /*1b0b0*/  ISETP.NE.AND P0, PT, R19, 0x8, PT ;  /* 0x000000081300780c */ /* 0x000fc80003f05270 */
[----:B------:R-:W-:Y:S01]  /*1b0c0*/  P2R R31, PR, RZ, 0x1 ;  /* 0x00000001ff1f7803 */ /* 0x000fe20000000000 */
[----:B--2---:R1:W-:Y:S02]  /*1b0d0*/  STL.64 [R1], R4 ;  /* 0x0000000401007387 */ /* 0x0043e40000100a00 */
[----:B-1----:R-:W-:Y:S02]  /*1b0e0*/  IMAD.U32 R4, RZ, RZ, UR4 ;  /* 0x00000004ff047e24 */ /* 0x002fe4000f8e00ff */
[----:B---34-:R-:W-:-:S07]  /*1b0f0*/  IMAD.U32 R5, RZ, RZ, UR5 ;  /* 0x00000005ff057e24 */ /* 0x018fce000f8e00ff */
[----:B------:R-:W-:-:S07]  /*1b100*/  LEPC R20, `(.L_x_599) ;  /* 0x000000001014794e */ /* 0x000fce0000000000 */
[----:B------:R-:W-:Y:S05]  /*1b110*/  CALL.ABS.NOINC R8 ;  /* 0x0000000008007343 */ /* 0x000fea0003c00000 */
.L_x_599:
        /* <DEDUP_REMOVED lines=10> */
.L_x_600:
        /* <DEDUP_REMOVED lines=10> */
.L_x_601:
        /* <DEDUP_REMOVED lines=10> */
.L_x_602:
        /* <DEDUP_REMOVED lines=10> */
.L_x_603:
        /* <DEDUP_REMOVED lines=10> */
.L_x_604:
        /* <DEDUP_REMOVED lines=10> */
.L_x_605:
        /* <DEDUP_REMOVED lines=10> */
.L_x_606:
[----:B------:R1:W2:Y:S01]  /*1b580*/  LDC.64 R8, c[0x4][R23] ;  /* 0x0100000017087b82 */ /* 0x0002a20000000a00 */
[----:B------:R-:W3:Y:S01]  /*1b590*/  LDCU.64 UR4, c[0x4][0x8] ;  /* 0x01000100ff0477ac */ /* 0x000ee20008000a00 */
[----:B------:R-:W-:Y:S01]  /*1b5a0*/  CS2R R6, SRZ ;  /* 0x0000000000067805 */ /* 0x000fe2000001ff00 */
[----:B---3--:R-:W-:Y:S02]  /*1b5b0*/  IMAD.U32 R4, RZ, RZ, UR4 ;  /* 0x00000004ff047e24 */ /* 0x008fe4000f8e00ff */
[----:B-1----:R-:W-:-:S07]  /*1b5c0*/  IMAD.U32 R5, RZ, RZ, UR5 ;  /* 0x00000005ff057e24 */ /* 0x002fce000f8e00ff */
[----:B------:R-:W-:-:S07]  /*1b5d0*/  LEPC R20, `(.L_x_607) ;  /* 0x000000001014794e */ /* 0x000fce0000000000 */
[----:B--2---:R-:W-:Y:S05]  /*1b5e0*/  CALL.ABS.NOINC R8 ;  /* 0x0000000008007343 */ /* 0x004fea0003c00000 */
.L_x_607:
        /* <DEDUP_REMOVED lines=10> */
.L_x_608:
        /* <DEDUP_REMOVED lines=10> */
.L_x_609:
        /* <DEDUP_REMOVED lines=10> */
.L_x_610:
        /* <DEDUP_REMOVED lines=10> */
.L_x_611:
        /* <DEDUP_REMOVED lines=10> */
.L_x_612:
        /* <DEDUP_REMOVED lines=10> */
.L_x_613:
        /* <DEDUP_REMOVED lines=10> */
.L_x_614:
        /* <DEDUP_REMOVED lines=10> */
.L_x_615:
[----:B------:R1:W2:Y:S01]  /*1baf0*/  LDC.64 R8, c[0x4][R23] ;  /* 0x0100000017087b82 */ /* 0x0002a20000000a00 */
[----:B------:R-:W3:Y:S01]  /*1bb00*/  LDCU.64 UR4, c[0x4][0x8] ;  /* 0x01000100ff0477ac */ /* 0x000ee20008000a00 */
[----:B------:R-:W-:Y:S01]  /*1bb10*/  CS2R R6, SRZ ;  /* 0x0000000000067805 */ /* 0x000fe2000001ff00 */
[----:B---3--:R-:W-:Y:S01]  /*1bb20*/  IMAD.U32 R4, RZ, RZ, UR4 ;  /* 0x00000004ff047e24 */ /* 0x008fe2000f8e00ff */
[----:B-1----:R-:W-:-:S07]  /*1bb30*/  MOV R5, UR5 ;  /* 0x0000000500057c02 */ /* 0x002fce0008000f00 */
[----:B------:R-:W-:-:S07]  /*1bb40*/  LEPC R20, `(.L_x_616) ;  /* 0x000000001014794e */ /* 0x000fce0000000000 */
[----:B--2---:R-:W-:Y:S05]  /*1bb50*/  CALL.ABS.NOINC R8 ;  /* 0x0000000008007343 */ /* 0x004fea0003c00000 */
.L_x_616:
[----:B------:R-:W-:-:S13]  /*1bb60*/  ISETP.NE.AND P6, PT, R31, RZ, PT ;  /* 0x000000ff1f00720c */ /* 0x000fda0003fc5270 */
[----:B------:R-:W-:Y:S05]  /*1bb70*/  @P6 BRA `(.L_x_617) ;  /* 0xfffffff4001c6947 */ /* 0x000fea000383ffff */
[----:B------:R-:W-:Y:S05]  /*1bb80*/  BSYNC.RECONVERGENT B7 ;  /* 0x0000000000077941 */ /* 0x000fea0003800200 */
.L_x_598:
[----:B------:R1:W2:Y:S01]  /*1bb90*/  LDC.64 R8, c[0x4][R23] ;  /* 0x0100000017087b82 */ /* 0x0002a20000000a00 */
[----:B------:R-:W3:Y:S01]  /*1bba0*/  LDCU.64 UR4, c[0x4][0x8] ;  /* 0x01000100ff0477ac */ /* 0x000ee20008000a00 */
[----:B------:R-:W-:Y:S01]  /*1bbb0*/  CS2R R6, SRZ ;  /* 0x0000000000067805 */ /* 0x000fe2000001ff00 */
[----:B---3--:R-:W-:Y:S02]  /*1bbc0*/  IMAD.U32 R4, RZ, RZ, UR4 ;  /* 0x00000004ff047e24 */ /* 0x008fe4000f8e00ff */
[----:B-1----:R-:W-:-:S07]  /*1bbd0*/  IMAD.U32 R5, RZ, RZ, UR5 ;  /* 0x00000005ff057e24 */ /* 0x002fce000f8e00ff */
[----:B------:R-:W-:-:S07]  /*1bbe0*/  LEPC R20, `(.L_x_618) ;  /* 0x000000001014794e */ /* 0x000fce0000000000 */
[----:B--2---:R-:W-:Y:S05]  /*1bbf0*/  CALL.ABS.NOINC R8 ;  /* 0x0000000008007343 */ /* 0x004fea0003c00000 */
.L_x_618:
[----:B------:R-:W-:-:S05]  /*1bc00*/  VIADD R17, R17, 0x1 ;  /* 0x0000000111117836 */ /* 0x000fca0000000000 */
[----:B------:R-:W-:-:S13]  /*1bc10*/  ISETP.GE.AND P0, PT, R17, R25, PT ;  /* 0x000000191100720c */ /* 0x000fda0003f06270 */
[----:B------:R-:W-:Y:S05]  /*1bc20*/  @!P0 BRA `(.L_x_619) ;  /* 0xfffffff000b88947 */ /* 0x000fea000383ffff */
.L_x_595:
[----:B------:R-:W-:Y:S05]  /*1bc30*/  BSYNC.RECONVERGENT B6 ;  /* 0x0000000000067941 */ /* 0x000fea0003800200 */
.L_x_594:
[----:B------:R-:W1:Y:S01]  /*1bc40*/  LDCU.64 UR4, c[0x0][0x390] ;  /* 0x00007200ff0477ac */ /* 0x000e620008000a00 */
[----:B------:R-:W-:Y:S04]  /*1bc50*/  BSSY.RECONVERGENT B8, `(.L_x_620) ;  /* 0x00000e9000087945 */ /* 0x000fe80003800200 */
[----:B------:R-:W-:Y:S01]  /*1bc60*/  BSSY.RELIABLE B7, `(.L_x_621) ;  /* 0x00000df000077945 */ /* 0x000fe20003800100 */
[----:B-1----:R-:W-:-:S04]  /*1bc70*/  MOV R0, UR4 ;  /* 0x0000000400007c02 */ /* 0x002fc80008000f00 */
[----:B------:R-:W-:-:S04]  /*1bc80*/  ISETP.NE.U32.AND P0, PT, R0, RZ, PT ;  /* 0x000000ff0000720c */ /* 0x000fc80003f05070 */
[----:B------:R-:W-:-:S13]  /*1bc90*/  ISETP.NE.AND.EX P0, PT, RZ, UR5, PT, P0 ;  /* 0x00000005ff007c0c */ /* 0x000fda000bf05300 */
[----:B------:R-:W-:Y:S05]  /*1bca0*/  @!P0 BRA `(.L_x_622) ;  /* 0x0000000c00588947 */ /* 0x000fea0003800000 */
[----:B------:R-:W-:Y:S01]  /*1bcb0*/  IMAD.U32 R3, RZ, RZ, UR5 ;  /* 0x00000005ff037e24 */ /* 0x000fe2000f8e00ff */
[----:B------:R-:W-:Y:S01]  /*1bcc0*/  ISETP.GE.U32.AND P0, PT, R0, 0x4, PT ;  /* 0x000000040000780c */ /* 0x000fe20003f06070 */
[----:B------:R-:W-:-:S03]  /*1bcd0*/  IMAD.MOV.U32 R17, RZ, RZ, RZ ;  /* 0x000000ffff117224 */ /* 0x000fc600078e00ff */
[----:B------:R-:W-:Y:S01]  /*1bce0*/  ISETP.GE.U32.AND.EX P0, PT, R3, RZ, PT, P0 ;  /* 0x000000ff0300720c */ /* 0x000fe20003f06100 */
[----:B------:R-:W-:-:S12]  /*1bcf0*/  IMAD.MOV.U32 R3, RZ, RZ, RZ ;  /* 0x000000ffff037224 */ /* 0x000fd800078e00ff */
[----:B------:R-:W-:Y:S05]  /*1bd00*/  @!P0 BRA `(.L_x_623) ;  /* 0x0000000400b48947 */ /* 0x000fea0003800000 */
[----:B------:R-:W-:Y:S01]  /*1bd10*/  BSSY.RECONVERGENT B6, `(.L_x_624) ;  /* 0x0000069000067945 */ /* 0x000fe20003800200 */
[----:B------:R-:W-:Y:S01]  /*1bd20*/  MOV R17, RZ ;  /* 0x000000ff00117202 */ /* 0x000fe20000000f00 */
[----:B------:R-:W-:-:S07]  /*1bd30*/  IMAD.MOV.U32 R23, RZ, RZ, RZ ;  /* 0x000000ffff177224 */ /* 0x000fce00078e00ff */
.L_x_633:
[----:B------:R-:W-:Y:S01]  /*1bd40*/  IMAD R0, R17, 0xa0, R52 ;  /* 0x000000a011007824 */ /* 0x000fe200078e0234 */
[----:B-1----:R-:W1:Y:S01]  /*1bd50*/  LDCU.64 UR4, c[0x0][0x398] ;  /* 0x00007300ff0477ac */ /* 0x002e620008000a00 */
[----:B---34-:R-:W-:Y:S01]  /*1bd60*/  MOV R7, R49 ;  /* 0x0000003100077202 */ /* 0x018fe20000000f00 */
[----:B------:R-:W-:Y:S01]  /*1bd70*/  IMAD.MOV.U32 R6, RZ, RZ, R48 ;  /* 0x000000ffff067224 */ /* 0x000fe200078e0030 */
[----:B------:R-:W-:Y:S01]  /*1bd80*/  BSSY.RECONVERGENT B9, `(.L_x_625) ;  /* 0x0000018000097945 */ /* 0x000fe20003800200 */
[----:B------:R-:W-:Y:S01]  /*1bd90*/  IMAD R19, R0, 0x8, R33 ;  /* 0x0000000800137824 */ /* 0x000fe200078e0221 */
[----:B------:R-:W2:Y:S04]  /*1bda0*/  LDCU.64 UR6, c[0x0][0x3d0] ;  /* 0x00007a00ff0677ac */ /* 0x000ea80008000a00 */
[----:B------:R-:W3:Y:S01]  /*1bdb0*/  LDS.64 R4, [R19] ;  /* 0x0000000013047984 */ /* 0x000ee20000000a00 */
[----:B-1----:R-:W-:-:S02]  /*1bdc0*/  IMAD R0, R23, UR4, RZ ;  /* 0x0000000417007c24 */ /* 0x002fc4000f8e02ff */
[----:B------:R-:W-:-:S04]  /*1bdd0*/  IMAD.WIDE.U32 R6, R17, UR4, R6 ;  /* 0x0000000411067c25 */ /* 0x000fc8000f8e0006 */
[----:B------:R-:W-:Y:S01]  /*1bde0*/  IMAD R0, R17, UR5, R0 ;  /* 0x0000000511007c24 */ /* 0x000fe2000f8e0200 */
[----:B--2---:R-:W-:-:S03]  /*1bdf0*/  LEA R8, P0, R6, UR6, 0x3 ;  /* 0x0000000606087c11 */ /* 0x004fc6000f8018ff */
[----:B------:R-:W-:-:S05]  /*1be00*/  IMAD.IADD R0, R7, 0x1, R0 ;  /* 0x0000000107007824 */ /* 0x000fca00078e0200 */
[----:B------:R-:W-:Y:S02]  /*1be10*/  LEA.HI.X R9, R6, UR7, R0, 0x3, P0 ;  /* 0x0000000706097c11 */ /* 0x000fe400080f1c00 */
[----:B------:R-:W-:-:S04]  /*1be20*/  ISETP.NE.U32.AND P0, PT, R48, RZ, PT ;  /* 0x000000ff3000720c */ /* 0x000fc80003f05070 */
[----:B------:R-:W-:Y:S01]  /*1be30*/  ISETP.NE.AND.EX P0, PT, R49, RZ, PT, P0 ;  /* 0x000000ff3100720c */ /* 0x000fe20003f05300 */
[----:B---3--:R1:W-:-:S12]  /*1be40*/  STG.E.64 desc[UR36][R8.64], R4 ;  /* 0x0000000408007986 */ /* 0x0083d8000c101b24 */
[----:B------:R-:W-:Y:S05]  /*1be50*/  @P0 BRA `(.L_x_626) ;  /* 0x0000000000280947 */ /* 0x000fea0003800000 */
[----:B------:R-:W-:Y:S01]  /*1be60*/  MOV R0, 0xc8 ;  /* 0x000000c800007802 */ /* 0x000fe20000000f00 */
[----:B------:R-:W2:Y:S01]  /*1be70*/  LDCU.64 UR4, c[0x4][0x98] ;  /* 0x01001300ff0477ac */ /* 0x000ea20008000a00 */
[----:B------:R2:W-:Y:S01]  /*1be80*/  STL.64 [R1+0x10], R4 ;  /* 0x0000100401007387 */ /* 0x0005e20000100a00 */
[----:B------:R-:W-:Y:S01]  /*1be90*/  MOV R6, R26 ;  /* 0x0000001a00067202 */ /* 0x000fe20000000f00 */
[----:B-1----:R1:W3:Y:S01]  /*1bea0*/  LDC.64 R8, c[0x4][R0] ;  /* 0x0100000000087b82 */ /* 0x0022e20000000a00 */
[----:B------:R-:W-:Y:S02]  /*1beb0*/  IMAD.MOV.U32 R7, RZ, RZ, R27 ;  /* 0x000000ffff077224 */ /* 0x000fe400078e001b */
[----:B--2---:R-:W-:Y:S02]  /*1bec0*/  IMAD.U32 R4, RZ, RZ, UR4 ;  /* 0x00000004ff047e24 */ /* 0x004fe4000f8e00ff */
[----:B-1----:R-:W-:-:S07]  /*1bed0*/  IMAD.U32 R5, RZ, RZ, UR5 ;  /* 0x00000005ff057e24 */ /* 0x002fce000f8e00ff */
[----:B------:R-:W-:-:S07]  /*1bee0*/  LEPC R20, `(.L_x_626) ;  /* 0x000000001014794e */ /* 0x000fce0000000000 */
[----:B---3--:R-:W-:Y:S05]  /*1bef0*/  CALL.ABS.NOINC R8 ;  /* 0x0000000008007343 */ /* 0x008fea0003c00000 */
.L_x_626:
[----:B------:R-:W-:Y:S05]  /*1bf00*/  BSYNC.RECONVERGENT B9 ;  /* 0x0000000000097941 */ /* 0x000fea0003800200 */
.L_x_625:
[----:B-1----:R-:W1:Y:S01]  /*1bf10*/  LDS.64 R4, [R19+0x500] ;  /* 0x0005000013047984 */ /* 0x002e620000000a00 */
[----:B------:R-:W2:Y:S01]  /*1bf20*/  LDCU.64 UR4, c[0x0][0x398] ;  /* 0x00007300ff0477ac */ /* 0x000ea20008000a00 */
[----:B------:R-:W-:Y:S01]  /*1bf30*/  VIADD R0, R17, 0x1 ;  /* 0x0000000111007836 */ /* 0x000fe20000000000 */
[----:B------:R-:W-:Y:S01]  /*1bf40*/  MOV R7, R49 ;  /* 0x0000003100077202 */ /* 0x000fe20000000f00 */
[----:B------:R-:W-:Y:S01]  /*1bf50*/  IMAD.MOV.U32 R6, RZ, RZ, R48 ;  /* 0x000000ffff067224 */ /* 0x000fe200078e0030 */
[----:B------:R-:W3:Y:S01]  /*1bf60*/  LDCU.64 UR6, c[0x0][0x3d0] ;  /* 0x00007a00ff0677ac */ /* 0x000ee20008000a00 */
[----:B------:R-:W-:Y:S01]  /*1bf70*/  BSSY.RECONVERGENT B9, `(.L_x_627) ;  /* 0x0000014000097945 */ /* 0x000fe20003800200 */
[----:B------:R-:W-:-:S05]  /*1bf80*/  LOP3.LUT R0, R0, 0xfffffffd, RZ, 0xc0, !PT ;  /* 0xfffffffd00007812 */ /* 0x000fca00078ec0ff */
[----:B--2---:R-:W-:-:S04]  /*1bf90*/  IMAD.WIDE.U32 R6, R0, UR4, R6 ;  /* 0x0000000400067c25 */ /* 0x004fc8000f8e0006 */
[----:B------:R-:W-:Y:S01]  /*1bfa0*/  IMAD R0, R0, UR5, R7 ;  /* 0x0000000500007c24 */ /* 0x000fe2000f8e0207 */
[----:B---3--:R-:W-:-:S04]  /*1bfb0*/  LEA R28, P0, R6, UR6, 0x3 ;  /* 0x00000006061c7c11 */ /* 0x008fc8000f8018ff */
[----:B------:R-:W-:Y:S02]  /*1bfc0*/  LEA.HI.X R29, R6, UR7, R0, 0x3, P0 ;  /* 0x00000007061d7c11 */ /* 0x000fe400080f1c00 */
[----:B------:R-:W-:-:S04]  /*1bfd0*/  ISETP.NE.U32.AND P0, PT, R48, RZ, PT ;  /* 0x000000ff3000720c */ /* 0x000fc80003f05070 */
[----:B------:R-:W-:Y:S01]  /*1bfe0*/  ISETP.NE.AND.EX P0, PT, R49, RZ, PT, P0 ;  /* 0x000000ff3100720c */ /* 0x000fe20003f05300 */
[----:B-1----:R1:W-:-:S12]  /*1bff0*/  STG.E.64 desc[UR36][R28.64], R4 ;  /* 0x000000041c007986 */ /* 0x0023d8000c101b24 */
[----:B------:R-:W-:Y:S05]  /*1c000*/  @P0 BRA `(.L_x_628) ;  /* 0x0000000000280947 */ /* 0x000fea0003800000 */
[----:B------:R-:W-:Y:S01]  /*1c010*/  MOV R0, 0xc8 ;  /* 0x000000c800007802 */ /* 0x000fe20000000f00 */
[----:B------:R-:W1:Y:S01]  /*1c020*/  LDCU.64 UR4, c[0x4][0x98] ;  /* 0x01001300ff0477ac */ /* 0x000e620008000a00 */
[----:B------:R1:W-:Y:S01]  /*1c030*/  STL.64 [R1+0x10], R4 ;  /* 0x0000100401007387 */ /* 0x0003e20000100a00 */
[----:B------:R-:W-:Y:S01]  /*1c040*/  IMAD.MOV.U32 R6, RZ, RZ, R26 ;  /* 0x000000ffff067224 */ /* 0x000fe200078e001a */
[----:B------:R2:W3:Y:S01]  /*1c050*/  LDC.64 R8, c[0x4][R0] ;  /* 0x0100000000087b82 */ /* 0x0004e20000000a00 */
[----:B------:R-:W-:Y:S01]  /*1c060*/  MOV R7, R27 ;  /* 0x0000001b00077202 */ /* 0x000fe20000000f00 */
[----:B-1----:R-:W-:Y:S02]  /*1c070*/  IMAD.U32 R4, RZ, RZ, UR4 ;  /* 0x00000004ff047e24 */ /* 0x002fe4000f8e00ff */
[----:B--2---:R-:W-:-:S07]  /*1c080*/  IMAD.U32 R5, RZ, RZ, UR5 ;  /* 0x00000005ff057e24 */ /* 0x004fce000f8e00ff */
[----:B------:R-:W-:-:S07]  /*1c090*/  LEPC R20, `(.L_x_628) ;  /* 0x000000001014794e */ /* 0x000fce0000000000 */
[----:B---3--:R-:W-:Y:S05]  /*1c0a0*/  CALL.ABS.NOINC R8 ;  /* 0x0000000008007343 */ /* 0x008fea0003c00000 */
.L_x_628:
[----:B------:R-:W-:Y:S05]  /*1c0b0*/  BSYNC.RECONVERGENT B9 ;  /* 0x0000000000097941 */ /* 0x000fea0003800200 */
.L_x_627:
[----:B-1----:R-:W1:Y:S01]  /*1c0c0*/  LDS.64 R4, [R19+0xa00] ;  /* 0x000a000013047984 */ /* 0x002e620000000a00 */
[----:B------:R-:W-:Y:S01]  /*1c0d0*/  IADD3 R28, P0, PT, R28, R50, RZ ;  /* 0x000000321c1c7210 */ /* 0x000fe20007f1e0ff */
[----:B------:R-:W-:Y:S04]  /*1c0e0*/  BSSY.RECONVERGENT B9, `(.L_x_629) ;  /* 0x0000010000097945 */ /* 0x000fe80003800200 */
[----:B------:R-:W-:Y:S01]  /*1c0f0*/  IMAD.X R29, R29, 0x1, R51, P0 ;  /* 0x000000011d1d7824 */ /* 0x000fe200000e0633 */
[----:B------:R-:W-:-:S04]  /*1c100*/  ISETP.NE.U32.AND P0, PT, R48, RZ, PT ;  /* 0x000000ff3000720c */ /* 0x000fc80003f05070 */
[----:B------:R-:W-:Y:S01]  /*1c110*/  ISETP.NE.AND.EX P0, PT, R49, RZ, PT, P0 ;  /* 0x000000ff3100720c */ /* 0x000fe20003f05300 */
[----:B-1----:R1:W-:-:S12]  /*1c120*/  STG.E.64 desc[UR36][R28.64], R4 ;  /* 0x000000041c007986 */ /* 0x0023d8000c101b24 */
[----:B------:R-:W-:Y:S05]  /*1c130*/  @P0 BRA `(.L_x_630) ;  /* 0x0000000000280947 */ /* 0x000fea0003800000 */
[----:B------:R-:W-:Y:S01]  /*1c140*/  MOV R0, 0xc8 ;  /* 0x000000c800007802 */ /* 0x000fe20000000f00 */
[----:B------:R-:W1:Y:S01]  /*1c150*/  LDCU.64 UR4, c[0x4][0x98] ;  /* 0x01001300ff0477ac */ /* 0x000e620008000a00 */
[----:B------:R1:W-:Y:S01]  /*1c160*/  STL.64 [R1+0x10], R4 ;  /* 0x0000100401007387 */ /* 0x0003e20000100a00 */
[----:B------:R-:W-:Y:S01]  /*1c170*/  MOV R6, R26 ;  /* 0x0000001a00067202 */ /* 0x000fe20000000f00 */
[----:B------:R2:W3:Y:S01]  /*1c180*/  LDC.64 R8, c[0x4][R0] ;  /* 0x0100000000087b82 */ /* 0x0004e20000000a00 */
[----:B------:R-:W-:Y:S02]  /*1c190*/  IMAD.MOV.U32 R7, RZ, RZ, R27 ;  /* 0x000000ffff077224 */ /* 0x000fe400078e001b */
[----:B-1----:R-:W-:Y:S02]  /*1c1a0*/  IMAD.U32 R4, RZ, RZ, UR4 ;  /* 0x00000004ff047e24 */ /* 0x002fe4000f8e00ff */
[----:B--2---:R-:W-:-:S07]  /*1c1b0*/  IMAD.U32 R5, RZ, RZ, UR5 ;  /* 0x00000005ff057e24 */ /* 0x004fce000f8e00ff */
[----:B------:R-:W-:-:S07]  /*1c1c0*/  LEPC R20, `(.L_x_630) ;  /* 0x000000001014794e */ /* 0x000fce0000000000 */
[----:B---3--:R-:W-:Y:S05]  /*1c1d0*/  CALL.ABS.NOINC R8 ;  /* 0x0000000008007343 */ /* 0x008fea0003c00000 */
.L_x_630:
[----:B------:R-:W-:Y:S05]  /*1c1e0*/  BSYNC.RECONVERGENT B9 ;  /* 0x0000000000097941 */ /* 0x000fea0003800200 */
.L_x_629:
        /* <DEDUP_REMOVED lines=9> */
[----:B------:R-:W2:Y:S01]  /*1c280*/  LDCU.64 UR4, c[0x4][0x98] ;  /* 0x01001300ff0477ac */ /* 0x000ea20008000a00 */
[----:B------:R2:W-:Y:S01]  /*1c290*/  STL.64 [R1+0x10], R4 ;  /* 0x0000100401007387 */ /* 0x0005e20000100a00 */
[----:B-1----:R-:W-:Y:S01]  /*1c2a0*/  IMAD.MOV.U32 R6, RZ, RZ, R26 ;  /* 0x000000ffff067224 */ /* 0x002fe200078e001a */
[----:B------:R1:W3:Y:S01]  /*1c2b0*/  LDC.64 R8, c[0x4][R0] ;  /* 0x0100000000087b82 */ /* 0x0002e20000000a00 */
[----:B------:R-:W-:Y:S02]  /*1c2c0*/  IMAD.MOV.U32 R7, RZ, RZ, R27 ;  /* 0x000000ffff077224 */ /* 0x000fe400078e001b */
[----:B--2---:R-:W-:Y:S01]  /*1c2d0*/  IMAD.U32 R4, RZ, RZ, UR4 ;  /* 0x00000004ff047e24 */ /* 0x004fe2000f8e00ff */
[----:B-1----:R-:W-:-:S07]  /*1c2e0*/  MOV R5, UR5 ;  /* 0x0000000500057c02 */ /* 0x002fce0008000f00 */
[----:B------:R-:W-:-:S07]  /*1c2f0*/  LEPC R20, `(.L_x_632) ;  /* 0x000000001014794e */ /* 0x000fce0000000000 */
[----:B---3--:R-:W-:Y:S05]  /*1c300*/  CALL.ABS.NOINC R8 ;  /* 0x0000000008007343 */ /* 0x008fea0003c00000 */
.L_x_632:
[----:B------:R-:W-:Y:S05]  /*1c310*/  BSYNC.RECONVERGENT B9 ;  /* 0x0000000000097941 */ /* 0x000fea0003800200 */
.L_x_631:
[----:B------:R-:W2:Y:S01]  /*1c320*/  LDCU.64 UR4, c[0x0][0x390] ;  /* 0x00007200ff0477ac */ /* 0x000ea20008000a00 */
[----:B------:R-:W-:-:S04]  /*1c330*/  IADD3 R17, P0, PT, R17, 0x4, RZ ;  /* 0x0000000411117810 */ /* 0x000fc80007f1e0ff */
[----:B------:R-:W-:Y:S01]  /*1c340*/  IADD3.X R23, PT, PT, RZ, R23, RZ, P0, !PT ;  /* 0x00000017ff177210 */ /* 0x000fe200007fe4ff */
[----:B--2---:R-:W-:-:S05]  /*1c350*/  IMAD.U32 R0, RZ, RZ, UR4 ;  /* 0x00000004ff007e24 */ /* 0x004fca000f8e00ff */
[----:B------:R-:W-:-:S04]  /*1c360*/  LOP3.LUT R3, R0, 0xfffffffc, RZ, 0xc0, !PT ;  /* 0xfffffffc00037812 */ /* 0x000fc800078ec0ff */
[----:B------:R-:W-:-:S04]  /*1c370*/  ISETP.NE.U32.AND P0, PT, R17, R3, PT ;  /* 0x000000031100720c */ /* 0x000fc80003f05070 */
[----:B------:R-:W-:-:S13]  /*1c380*/  ISETP.NE.AND.EX P0, PT, R23, UR5, PT, P0 ;  /* 0x0000000517007c0c */ /* 0x000fda000bf05300 */
[----:B------:R-:W-:Y:S05]  /*1c390*/  @P0 BRA `(.L_x_633) ;  /* 0xfffffff800680947 */ /* 0x000fea000383ffff */
[----:B------:R-:W-:Y:S05]  /*1c3a0*/  BSYNC.RECONVERGENT B6 ;  /* 0x0000000000067941 */ /* 0x000fea0003800200 */
.L_x_624:
[----:B------:R-:W2:Y:S01]  /*1c3b0*/  LDCU UR4, c[0x0][0x394] ;  /* 0x00007280ff0477ac */ /* 0x000ea20008000800 */
[----:B------:R-:W-:Y:S02]  /*1c3c0*/  IMAD.MOV.U32 R17, RZ, RZ, R3 ;  /* 0x000000ffff117224 */ /* 0x000fe400078e0003 */
[----:B--2---:R-:W-:-:S07]  /*1c3d0*/  IMAD.U32 R3, RZ, RZ, UR4 ;  /* 0x00000004ff037e24 */ /* 0x004fce000f8e00ff */
.L_x_623:
[----:B------:R-:W-:-:S04]  /*1c3e0*/  LOP3.LUT R0, R0, 0x3, RZ, 0xc0, !PT ;  /* 0x0000000300007812 */ /* 0x000fc800078ec0ff */
[----:B------:R-:W-:-:S04]  /*1c3f0*/  ISETP.NE.U32.AND P0, PT, R0, RZ, PT ;  /* 0x000000ff0000720c */ /* 0x000fc80003f05070 */
[----:B------:R-:W-:-:S13]  /*1c400*/  ISETP.NE.AND.EX P0, PT, RZ, RZ, PT, P0 ;  /* 0x000000ffff00720c */ /* 0x000fda0003f05300 */
[----:B------:R-:W-:Y:S05]  /*1c410*/  @!P0 BRA `(.L_x_622) ;  /* 0x00000004007c8947 */ /* 0x000fea0003800000 */
[----:B------:R-:W-:Y:S01]  /*1c420*/  ISETP.NE.U32.AND P0, PT, R0, 0x1, PT ;  /* 0x000000010000780c */ /* 0x000fe20003f05070 */
[----:B------:R-:W-:Y:S03]  /*1c430*/  BSSY.RECONVERGENT B6, `(.L_x_634) ;  /* 0x000003c000067945 */ /* 0x000fe60003800200 */
[----:B------:R-:W-:-:S13]  /*1c440*/  ISETP.NE.AND.EX P0, PT, RZ, RZ, PT, P0 ;  /* 0x000000ffff00720c */ /* 0x000fda0003f05300 */
[----:B------:R-:W-:Y:S05]  /*1c450*/  @!P0 BRA `(.L_x_635) ;  /* 0x0000000000e48947 */ /* 0x000fea0003800000 */
[----:B------:R-:W-:Y:S01]  /*1c460*/  IMAD R0, R17, 0xa0, R52 ;  /* 0x000000a011007824 */ /* 0x000fe200078e0234 */
[----:B------:R-:W2:Y:S01]  /*1c470*/  LDCU.64 UR4, c[0x0][0x398] ;  /* 0x00007300ff0477ac */ /* 0x000ea20008000a00 */
[----:B-1-34-:R-:W-:Y:S01]  /*1c480*/  MOV R6, R48 ;  /* 0x0000003000067202 */ /* 0x01afe20000000f00 */
[----:B------:R-:W-:Y:S01]  /*1c490*/  IMAD.MOV.U32 R7, RZ, RZ, R49 ;  /* 0x000000ffff077224 */ /* 0x000fe200078e0031 */
[----:B------:R-:W-:Y:S01]  /*1c4a0*/  BSSY.RECONVERGENT B9, `(.L_x_636) ;  /* 0x0000018000097945 */ /* 0x000fe20003800200 */
[----:B------:R-:W-:Y:S01]  /*1c4b0*/  IMAD R19, R0, 0x8, R33 ;  /* 0x0000000800137824 */ /* 0x000fe200078e0221 */
[----:B------:R-:W1:Y:S04]  /*1c4c0*/  LDCU.64 UR6, c[0x0][0x3d0] ;  /* 0x00007a00ff0677ac */ /* 0x000e680008000a00 */
[----:B------:R-:W3:Y:S01]  /*1c4d0*/  LDS.64 R4, [R19] ;  /* 0x0000000013047984 */ /* 0x000ee20000000a00 */
[----:B--2---:R-:W-:-:S02]  /*1c4e0*/  IMAD R3, R3, UR4, RZ ;  /* 0x0000000403037c24 */ /* 0x004fc4000f8e02ff */
[----:B------:R-:W-:-:S04]  /*1c4f0*/  IMAD.WIDE.U32 R6, R17, UR4, R6 ;  /* 0x0000000411067c25 */ /* 0x000fc8000f8e0006 */
[----:B------:R-:W-:Y:S01]  /*1c500*/  IMAD R0, R17, UR5, R3 ;  /* 0x0000000511007c24 */ /* 0x000fe2000f8e0203 */
[----:B-1----:R-:W-:-:S03]  /*1c510*/  LEA R8, P0, R6, UR6, 0x3 ;  /* 0x0000000606087c11 */ /* 0x002fc6000f8018ff */
        /* <DEDUP_REMOVED lines=9> */
[----:B------:R-:W-:Y:S01]  /*1c5b0*/  IMAD.MOV.U32 R6, RZ, RZ, R26 ;  /* 0x000000ffff067224 */ /* 0x000fe200078e001a */
[----:B-1----:R1:W3:Y:S01]  /*1c5c0*/  LDC.64 R8, c[0x4][R0] ;  /* 0x0100000000087b82 */ /* 0x0022e20000000a00 */
[----:B------:R-:W-:Y:S02]  /*1c5d0*/  IMAD.MOV.U32 R7, RZ, RZ, R27 ;  /* 0x000000ffff077224 */ /* 0x000fe400078e001b */
[----:B--2---:R-:W-:Y:S01]  /*1c5e0*/  IMAD.U32 R4, RZ, RZ, UR4 ;  /* 0x00000004ff047e24 */ /* 0x004fe2000f8e00ff */
[----:B-1----:R-:W-:-:S07]  /*1c5f0*/  MOV R5, UR5 ;  /* 0x0000000500057c02 */ /* 0x002fce0008000f00 */
[----:B------:R-:W-:-:S07]  /*1c600*/  LEPC R20, `(.L_x_637) ;  /* 0x000000001014794e */ /* 0x000fce0000000000 */
[----:B---3--:R-:W-:Y:S05]  /*1c610*/  CALL.ABS.NOINC R8 ;  /* 0x0000000008007343 */ /* 0x008fea0003c00000 */
.L_x_637:
[----:B------:R-:W-:Y:S05]  /*1c620*/  BSYNC.RECONVERGENT B9 ;  /* 0x0000000000097941 */ /* 0x000fea0003800200 */
.L_x_636:
[----:B-1----:R-:W1:Y:S01]  /*1c630*/  LDS.64 R4, [R19+0x500] ;  /* 0x0005000013047984 */ /* 0x002e620000000a00 */
[----:B------:R-:W2:Y:S01]  /*1c640*/  LDCU.64 UR4, c[0x0][0x398] ;  /* 0x00007300ff0477ac */ /* 0x000ea20008000a00 */
[----:B------:R-:W-:Y:S01]  /*1c650*/  MOV R6, R48 ;  /* 0x0000003000067202 */ /* 0x000fe20000000f00 */
[----:B------:R-:W-:Y:S01]  /*1c660*/  VIADD R0, R17, 0x1 ;  /* 0x0000000111007836 */ /* 0x000fe20000000000 */
[----:B------:R-:W-:Y:S01]  /*1c670*/  BSSY.RECONVERGENT B9, `(.L_x_638) ;  /* 0x0000015000097945 */ /* 0x000fe20003800200 */
[----:B------:R-:W3:Y:S01]  /*1c680*/  LDCU.64 UR6, c[0x0][0x3d0] ;  /* 0x00007a00ff0677ac */ /* 0x000ee20008000a00 */
[----:B------:R-:W-:Y:S02]  /*1c690*/  IMAD.MOV.U32 R7, RZ, RZ, R49 ;  /* 0x000000ffff077224 */ /* 0x000fe400078e0031 */
        /* <DEDUP_REMOVED lines=18> */
.L_x_639:
[----:B------:R-:W-:Y:S05]  /*1c7c0*/  BSYNC.RECONVERGENT B9 ;  /* 0x0000000000097941 */ /* 0x000fea0003800200 */
.L_x_638:
[----:B------:R-:W-:Y:S02]  /*1c7d0*/  VIADD R17, R17, 0x2 ;  /* 0x0000000211117836 */ /* 0x000fe40000000000 */
[----:B------:R-:W-:-:S07]  /*1c7e0*/  IMAD.MOV.U32 R3, RZ, RZ, RZ ;  /* 0x000000ffff037224 */ /* 0x000fce00078e00ff */
.L_x_635:
[----:B------:R-:W-:Y:S05]  /*1c7f0*/  BSYNC.RECONVERGENT B6 ;  /* 0x0000000000067941 */ /* 0x000fea0003800200 */
.L_x_634:
[----:B------:R-:W2:Y:S02]  /*1c800*/  LDCU UR4, c[0x0][0x390] ;  /* 0x00007200ff0477ac */ /* 0x000ea40008000800 */
[----:B--2---:R-:W-:-:S04]  /*1c810*/  ULOP3.LUT UR4, UR4, 0x1, URZ, 0xc0, !UPT ;  /* 0x0000000104047892 */ /* 0x004fc8000f8ec0ff */
[----:B------:R-:W-:-:S04]  /*1c820*/  UISETP.NE.U32.AND UP0, UPT, UR4, 0x1, UPT ;  /* 0x000000010400788c */ /* 0x000fc8000bf05070 */
[----:B------:R-:W-:-:S09]  /*1c830*/  UISETP.NE.U32.AND.EX UP0, UPT, URZ, URZ, UPT, UP0 ;  /* 0x000000ffff00728c */ /* 0x000fd2000bf05100 */
[----:B------:R-:W-:Y:S05]  /*1c840*/  BRA.U UP0, `(.L_x_622) ;  /* 0x0000000100707547 */ /* 0x000fea000b800000 */
[----:B------:R-:W-:Y:S01]  /*1c850*/  IMAD R52, R17, 0xa0, R52 ;  /* 0x000000a011347824 */ /* 0x000fe200078e0234 */
[----:B------:R-:W2:Y:S01]  /*1c860*/  LDCU.64 UR4, c[0x0][0x398] ;  /* 0x00007300ff0477ac */ /* 0x000ea20008000a00 */
[----:B-1-34-:R-:W-:Y:S02]  /*1c870*/  IMAD.MOV.U32 R6, RZ, RZ, R48 ;  /* 0x000000ffff067224 */ /* 0x01afe400078e0030 */
[----:B------:R-:W-:Y:S01]  /*1c880*/  IMAD.MOV.U32 R7, RZ, RZ, R49 ;  /* 0x000000ffff077224 */ /* 0x000fe200078e0031 */
[----:B------:R-:W-:Y:S01]  /*1c890*/  LEA R4, R52, R33, 0x3 ;  /* 0x0000002134047211 */ /* 0x000fe200078e18ff */
[----:B------:R-:W1:Y:S05]  /*1c8a0*/  LDCU.64 UR6, c[0x0][0x3d0] ;  /* 0x00007a00ff0677ac */ /* 0x000e6a0008000a00 */
        /* <DEDUP_REMOVED lines=10> */
[----:B------:R-:W-:Y:S05]  /*1c950*/  @P0 BREAK.RELIABLE B7 ;  /* 0x0000000000070942 */ /* 0x000fea0003800100 */
[----:B------:R-:W-:Y:S05]  /*1c960*/  @P0 BRA `(.L_x_640) ;  /* 0x00000000005c0947 */ /* 0x000fea0003800000 */
[----:B------:R-:W-:Y:S01]  /*1c970*/  MOV R0, 0xc8 ;  /* 0x000000c800007802 */ /* 0x000fe20000000f00 */
[----:B------:R-:W2:Y:S01]  /*1c980*/  LDCU.64 UR4, c[0x4][0x98] ;  /* 0x01001300ff0477ac */ /* 0x000ea20008000a00 */
[----:B------:R2:W-:Y:S01]  /*1c990*/  STL.64 [R1+0x10], R4 ;  /* 0x0000100401007387 */ /* 0x0005e20000100a00 */
[----:B------:R-:W-:Y:S01]  /*1c9a0*/  IMAD.MOV.U32 R6, RZ, RZ, R26 ;  /* 0x000000ffff067224 */ /* 0x000fe200078e001a */
[----:B-1----:R1:W3:Y:S01]  /*1c9b0*/  LDC.64 R8, c[0x4][R0] ;  /* 0x0100000000087b82 */ /* 0x0022e20000000a00 */
[----:B------:R-:W-:Y:S01]  /*1c9c0*/  IMAD.MOV.U32 R7, RZ, RZ, R27 ;  /* 0x000000ffff077224 */ /* 0x000fe200078e001b */
[----:B--2---:R-:W-:Y:S01]  /*1c9d0*/  MOV R4, UR4 ;  /* 0x0000000400047c02 */ /* 0x004fe20008000f00 */
[----:B-1----:R-:W-:-:S07]  /*1c9e0*/  IMAD.U32 R5, RZ, RZ, UR5 ;  /* 0x00000005ff057e24 */ /* 0x002fce000f8e00ff */
[----:B------:R-:W-:-:S07]  /*1c9f0*/  LEPC R20, `(.L_x_622) ;  /* 0x000000001014794e */ /* 0x000fce0000000000 */
[----:B---3--:R-:W-:Y:S05]  /*1ca00*/  CALL.ABS.NOINC R8 ;  /* 0x0000000008007343 */ /* 0x008fea0003c00000 */
.L_x_622:
[----:B------:R-:W-:-:S04]  /*1ca10*/  ISETP.NE.U32.AND P0, PT, R48, RZ, PT ;  /* 0x000000ff3000720c */ /* 0x000fc80003f05070 */
[----:B------:R-:W-:-:S13]  /*1ca20*/  ISETP.NE.AND.EX P0, PT, R49, RZ, PT, P0 ;  /* 0x000000ff3100720c */ /* 0x000fda0003f05300 */
[----:B------:R-:W-:Y:S05]  /*1ca30*/  @P0 BREAK.RELIABLE B7 ;  /* 0x0000000000070942 */ /* 0x000fea0003800100 */
[----:B------:R-:W-:Y:S05]  /*1ca40*/  @P0 BRA `(.L_x_640) ;  /* 0x0000000000240947 */ /* 0x000fea0003800000 */
[----:B------:R-:W-:Y:S05]  /*1ca50*/  BSYNC.RELIABLE B7 ;  /* 0x0000000000077941 */ /* 0x000fea0003800100 */
.L_x_621:
[----:B------:R-:W-:Y:S01]  /*1ca60*/  MOV R0, 0xc8 ;  /* 0x000000c800007802 */ /* 0x000fe20000000f00 */
[----:B------:R-:W2:Y:S01]  /*1ca70*/  LDCU.64 UR4, c[0x4][0x8] ;  /* 0x01000100ff0477ac */ /* 0x000ea20008000a00 */
[----:B-1-34-:R-:W-:Y:S02]  /*1ca80*/  CS2R R6, SRZ ;  /* 0x0000000000067805 */ /* 0x01afe4000001ff00 */
[----:B------:R1:W3:Y:S01]  /*1ca90*/  LDC.64 R8, c[0x4][R0] ;  /* 0x0100000000087b82 */ /* 0x0002e20000000a00 */
[----:B--2---:R-:W-:Y:S01]  /*1caa0*/  MOV R4, UR4 ;  /* 0x0000000400047c02 */ /* 0x004fe20008000f00 */
[----:B-1----:R-:W-:-:S07]  /*1cab0*/  IMAD.U32 R5, RZ, RZ, UR5 ;  /* 0x00000005ff057e24 */ /* 0x002fce000f8e00ff */
[----:B------:R-:W-:-:S07]  /*1cac0*/  LEPC R20, `(.L_x_640) ;  /* 0x000000001014794e */ /* 0x000fce0000000000 */
[----:B---3--:R-:W-:Y:S05]  /*1cad0*/  CALL.ABS.NOINC R8 ;  /* 0x0000000008007343 */ /* 0x008fea0003c00000 */
.L_x_640:
[----:B------:R-:W-:Y:S05]  /*1cae0*/  BSYNC.RECONVERGENT B8 ;  /* 0x0000000000087941 */ /* 0x000fea0003800200 */
.L_x_620:
[----:B------:R-:W2:Y:S01]  /*1caf0*/  LDCU UR4, c[0x0][0x370] ;  /* 0x00006e00ff0477ac */ /* 0x000ea20008000800 */
[----:B------:R-:W5:Y:S01]  /*1cb00*/  LDCU.64 UR6, c[0x0][0x380] ;  /* 0x00007000ff0677ac */ /* 0x000f620008000a00 */
[----:B--2---:R-:W-:-:S05]  /*1cb10*/  IMAD R32, R32, UR4, RZ ;  /* 0x0000000420207c24 */ /* 0x004fca000f8e02ff */
[----:B------:R-:W-:-:S05]  /*1cb20*/  IADD3 R48, P0, PT, R32, R48, RZ ;  /* 0x0000003020307210 */ /* 0x000fca0007f1e0ff */
[----:B------:R-:W-:Y:S01]  /*1cb30*/  IMAD.X R49, RZ, RZ, R49, P0 ;  /* 0x000000ffff317224 */ /* 0x000fe200000e0631 */
[----:B-----5:R-:W-:-:S04]  /*1cb40*/  ISETP.GE.U32.AND P0, PT, R48, UR6, PT ;  /* 0x0000000630007c0c */ /* 0x020fc8000bf06070 */
[----:B------:R-:W-:-:S13]  /*1cb50*/  ISETP.GE.U32.AND.EX P0, PT, R49, UR7, PT, P0 ;  /* 0x0000000731007c0c */ /* 0x000fda000bf06100 */
[----:B------:R-:W-:Y:S05]  /*1cb60*/  @!P0 BRA `(.L_x_641) ;  /* 0xfffffe3400f88947 */ /* 0x000fea000383ffff */
[----:B------:R-:W-:Y:S05]  /*1cb70*/  EXIT ;  /* 0x000000000000794d */ /* 0x000fea0003800000 */
        .weak           $__internal_1_$__cuda_sm20_dblrcp_rn_slowpath_v3
        .type           $__internal_1_$__cuda_sm20_dblrcp_rn_slowpath_v3,@function
        .size           $__internal_1_$__cuda_sm20_dblrcp_rn_slowpath_v3,($__internal_2_$__cuda_sm20_div_rn_f64_full - $__internal_1_$__cuda_sm20_dblrcp_rn_slowpath_v3)
$__internal_1_$__cuda_sm20_dblrcp_rn_slowpath_v3:
[----:B------:R-:W-:Y:S01]  /*1cb80*/  IMAD.MOV.U32 R84, RZ, RZ, R3 ;  /* 0x000000ffff547224 */ /* 0x000fe200078e0003 */
[----:B------:R-:W-:Y:S01]  /*1cb90*/  MOV R85, R17 ;  /* 0x0000001100557202 */ /* 0x000fe20000000f00 */
[----:B------:R-:W-:Y:S05]  /*1cba0*/  BSSY.RECONVERGENT B1, `(.L_x_642) ;  /* 0x0000024000017945 */ /* 0x000fea0003800200 */
[----:B------:R-:W-:-:S14]  /*1cbb0*/  DSETP.GTU.AND P0, PT, |R84|, +INF , PT ;  /* 0x7ff000005400742a */ /* 0x000fdc0003f0c200 */
[----:B------:R-:W-:Y:S05]  /*1cbc0*/  @P0 BRA `(.L_x_643) ;  /* 0x00000000007c0947 */ /* 0x000fea0003800000 */
[----:B------:R-:W-:-:S05]  /*1cbd0*/  LOP3.LUT R17, R17, 0x7fffffff, RZ, 0xc0, !PT ;  /* 0x7fffffff11117812 */ /* 0x000fca00078ec0ff */
[----:B------:R-:W-:-:S05]  /*1cbe0*/  VIADD R3, R17, 0xffffffff ;  /* 0xffffffff11037836 */ /* 0x000fca0000000000 */
[----:B------:R-:W-:-:S13]  /*1cbf0*/  ISETP.GE.U32.AND P0, PT, R3, 0x7fefffff, PT ;  /* 0x7fefffff0300780c */ /* 0x000fda0003f06070 */
[----:B------:R-:W-:Y:S01]  /*1cc00*/  @P0 LOP3.LUT R99, R85, 0x7ff00000, RZ, 0x3c, !PT ;  /* 0x7ff0000055630812 */ /* 0x000fe200078e3cff */
[----:B------:R-:W-:Y:S01]  /*1cc10*/  @P0 IMAD.MOV.U32 R98, RZ, RZ, RZ ;  /* 0x000000ffff620224 */ /* 0x000fe200078e00ff */
[----:B------:R-:W-:Y:S06]  /*1cc20*/  @P0 BRA `(.L_x_644) ;  /* 0x00000000006c0947 */ /* 0x000fec0003800000 */
[----:B------:R-:W-:-:S13]  /*1cc30*/  ISETP.GE.U32.AND P0, PT, R17, 0x1000001, PT ;  /* 0x010000011100780c */ /* 0x000fda0003f06070 */
[----:B------:R-:W-:Y:S05]  /*1cc40*/  @!P0 BRA `(.L_x_645) ;  /* 0x0000000000348947 */ /* 0x000fea0003800000 */
[----:B------:R-:W-:Y:S01]  /*1cc50*/  VIADD R99, R85, 0xc0200000 ;  /* 0xc020000055637836 */ /* 0x000fe20000000000 */
[----:B------:R-:W-:-:S03]  /*1cc60*/  MOV R98, R84 ;  /* 0x0000005400627202 */ /* 0x000fc60000000f00 */
[----:B------:R-:W1:Y:S03]  /*1cc70*/  MUFU.RCP64H R105, R99 ;  /* 0x0000006300697308 */ /* 0x000e660000001800 */
[----:B-1----:R-:W-:-:S08]  /*1cc80*/  DFMA R106, -R98, R104, 1 ;  /* 0x3ff00000626a742b */ /* 0x002fd00000000168 */
[----:B------:R-:W-:-:S08]  /*1cc90*/  DFMA R106, R106, R106, R106 ;  /* 0x0000006a6a6a722b */ /* 0x000fd0000000006a */
[----:B------:R-:W-:-:S08]  /*1cca0*/  DFMA R106, R104, R106, R104 ;  /* 0x0000006a686a722b */ /* 0x000fd00000000068 */
[----:B------:R-:W-:-:S08]  /*1ccb0*/  DFMA R98, -R98, R106, 1 ;  /* 0x3ff000006262742b */ /* 0x000fd0000000016a */
[----:B------:R-:W-:-:S08]  /*1ccc0*/  DFMA R98, R106, R98, R106 ;  /* 0x000000626a62722b */ /* 0x000fd0000000006a */
[----:B------:R-:W-:-:S08]  /*1ccd0*/  DMUL R98, R98, 2.2250738585072013831e-308 ;  /* 0x0010000062627828 */ /* 0x000fd00000000000 */
[----:B------:R-:W-:-:S08]  /*1cce0*/  DFMA R84, -R84, R98, 1 ;  /* 0x3ff000005454742b */ /* 0x000fd00000000162 */
[----:B------:R-:W-:-:S08]  /*1ccf0*/  DFMA R84, R84, R84, R84 ;  /* 0x000000545454722b */ /* 0x000fd00000000054 */
[----:B------:R-:W-:Y:S01]  /*1cd00*/  DFMA R98, R98, R84, R98 ;  /* 0x000000546262722b */ /* 0x000fe20000000062 */
[----:B------:R-:W-:Y:S10]  /*1cd10*/  BRA `(.L_x_644) ;  /* 0x0000000000307947 */ /* 0x000ff40003800000 */
.L_x_645:
[----:B------:R-:W-:Y:S01]  /*1cd20*/  DMUL R84, R84, 8.11296384146066816958e+31 ;  /* 0x4690000054547828 */ /* 0x000fe20000000000 */
[----:B------:R-:W-:-:S05]  /*1cd30*/  IMAD.MOV.U32 R98, RZ, RZ, R104 ;  /* 0x000000ffff627224 */ /* 0x000fca00078e0068 */
[----:B------:R-:W1:Y:S02]  /*1cd40*/  MUFU.RCP64H R99, R85 ;  /* 0x0000005500637308 */ /* 0x000e640000001800 */
[----:B-1----:R-:W-:-:S08]  /*1cd50*/  DFMA R104, -R84, R98, 1 ;  /* 0x3ff000005468742b */ /* 0x002fd00000000162 */
[----:B------:R-:W-:-:S08]  /*1cd60*/  DFMA R104, R104, R104, R104 ;  /* 0x000000686868722b */ /* 0x000fd00000000068 */
[----:B------:R-:W-:-:S08]  /*1cd70*/  DFMA R104, R98, R104, R98 ;  /* 0x000000686268722b */ /* 0x000fd00000000062 */
[----:B------:R-:W-:-:S08]  /*1cd80*/  DFMA R84, -R84, R104, 1 ;  /* 0x3ff000005454742b */ /* 0x000fd00000000168 */
[----:B------:R-:W-:-:S08]  /*1cd90*/  DFMA R84, R104, R84, R104 ;  /* 0x000000546854722b */ /* 0x000fd00000000068 */
[----:B------:R-:W-:Y:S01]  /*1cda0*/  DMUL R98, R84, 8.11296384146066816958e+31 ;  /* 0x4690000054627828 */ /* 0x000fe20000000000 */
[----:B------:R-:W-:Y:S10]  /*1cdb0*/  BRA `(.L_x_644) ;  /* 0x0000000000087947 */ /* 0x000ff40003800000 */
.L_x_643:
[----:B------:R-:W-:Y:S01]  /*1cdc0*/  LOP3.LUT R99, R85, 0x80000, RZ, 0xfc, !PT ;  /* 0x0008000055637812 */ /* 0x000fe200078efcff */
[----:B------:R-:W-:-:S07]  /*1cdd0*/  IMAD.MOV.U32 R98, RZ, RZ, R84 ;  /* 0x000000ffff627224 */ /* 0x000fce00078e0054 */
.L_x_644:
[----:B------:R-:W-:Y:S05]  /*1cde0*/  BSYNC.RECONVERGENT B1 ;  /* 0x0000000000017941 */ /* 0x000fea0003800200 */
.L_x_642:
[----:B------:R-:W-:Y:S01]  /*1cdf0*/  IMAD.MOV.U32 R84, RZ, RZ, R0 ;  /* 0x000000ffff547224 */ /* 0x000fe200078e0000 */
[----:B------:R-:W-:Y:S01]  /*1ce00*/  MOV R17, R99 ;  /* 0x0000006300117202 */ /* 0x000fe20000000f00 */
[----:B------:R-:W-:Y:S02]  /*1ce10*/  IMAD.MOV.U32 R85, RZ, RZ, 0x0 ;  /* 0x00000000ff557424 */ /* 0x000fe400078e00ff */
[----:B------:R-:W-:Y:S02]  /*1ce20*/  IMAD.MOV.U32 R3, RZ, RZ, R98 ;  /* 0x000000ffff037224 */ /* 0x000fe400078e0062 */
[----:B------:R-:W-:Y:S05]  /*1ce30*/  RET.REL.NODEC R84 `(_Z36cu_macro_tet4_laplacian_apply_kernelmmmmiPKdPdS1_S1_S0_S1_) ;  /* 0xfffffe3054707950 */ /* 0x000fea0003c3ffff */
        .weak           $__internal_2_$__cuda_sm20_div_rn_f64_full
        .type           $__internal_2_$__cuda_sm20_div_rn_f64_full,@function
        .size           $__internal_2_$__cuda_sm20_div_rn_f64_full,(.L_x_654 - $__internal_2_$__cuda_sm20_div_rn_f64_full)
$__internal_2_$__cuda_sm20_div_rn_f64_full:
[C---:B------:R-:W-:Y:S01]  /*1ce40*/  FSETP.GEU.AND P0, PT, |R85|.reuse, 1.469367938527859385e-39, PT ;  /* 0x001000005500780b */ /* 0x040fe20003f0e200 */
[----:B------:R-:W-:Y:S01]  /*1ce50*/  BSSY.RECONVERGENT B0, `(.L_x_646) ;  /* 0x000005b000007945 */ /* 0x000fe20003800200 */
[----:B------:R-:W-:Y:S02]  /*1ce60*/  LOP3.LUT R98, R85, 0x800fffff, RZ, 0xc0, !PT ;  /* 0x800fffff55627812 */ /* 0x000fe400078ec0ff */
[C---:B------:R-:W-:Y:S02]  /*1ce70*/  FSETP.GEU.AND P3, PT, |R105|.reuse, 1.469367938527859385e-39, PT ;  /* 0x001000006900780b */ /* 0x040fe40003f6e200 */
[----:B------:R-:W-:Y:S01]  /*1ce80*/  LOP3.LUT R99, R98, 0x3ff00000, RZ, 0xfc, !PT ;  /* 0x3ff0000062637812 */ /* 0x000fe200078efcff */
[----:B------:R-:W-:Y:S01]  /*1ce90*/  IMAD.MOV.U32 R98, RZ, RZ, R84 ;  /* 0x000000ffff627224 */ /* 0x000fe200078e0054 */
[----:B------:R-:W-:Y:S02]  /*1cea0*/  MOV R118, 0x1 ;  /* 0x0000000100767802 */ /* 0x000fe40000000f00 */
[----:B------:R-:W-:-:S02]  /*1ceb0*/  LOP3.LUT R3, R105, 0x7ff00000, RZ, 0xc0, !PT ;  /* 0x7ff0000069037812 */ /* 0x000fc400078ec0ff */
[----:B------:R-:W-:Y:S01]  /*1cec0*/  LOP3.LUT R23, R85, 0x7ff00000, RZ, 0xc0, !PT ;  /* 0x7ff0000055177812 */ /* 0x000fe200078ec0ff */
[----:B------:R-:W-:-:S03]  /*1ced0*/  @!P0 DMUL R98, R84, 8.98846567431157953865e+307 ;  /* 0x7fe0000054628828 */ /* 0x000fc60000000000 */
[----:B------:R-:W-:Y:S02]  /*1cee0*/  ISETP.GE.U32.AND P2, PT, R3, R23, PT ;  /* 0x000000170300720c */ /* 0x000fe40003f46070 */
[----:B------:R-:W-:Y:S01]  /*1cef0*/  @!P3 LOP3.LUT R17, R85, 0x7ff00000, RZ, 0xc0, !PT ;  /* 0x7ff000005511b812 */ /* 0x000fe200078ec0ff */
[----:B------:R-:W1:Y:S03]  /*1cf00*/  MUFU.RCP64H R119, R99 ;  /* 0x0000006300777308 */ /* 0x000e660000001800 */
[----:B------:R-:W-:Y:S01]  /*1cf10*/  @!P3 ISETP.GE.U32.AND P4, PT, R3, R17, PT ;  /* 0x000000110300b20c */ /* 0x000fe20003f86070 */
[----:B------:R-:W-:Y:S01]  /*1cf20*/  IMAD.MOV.U32 R17, RZ, RZ, 0x1ca00000 ;  /* 0x1ca00000ff117424 */ /* 0x000fe200078e00ff */
[----:B------:R-:W-:-:S04]  /*1cf30*/  @!P0 LOP3.LUT R23, R99, 0x7ff00000, RZ, 0xc0, !PT ;  /* 0x7ff0000063178812 */ /* 0x000fc800078ec0ff */
[----:B------:R-:W-:-:S04]  /*1cf40*/  @!P3 SEL R132, R17, 0x63400000, !P4 ;  /* 0x634000001184b807 */ /* 0x000fc80006000000 */
[----:B------:R-:W-:Y:S01]  /*1cf50*/  @!P3 LOP3.LUT R132, R132, 0x80000000, R105, 0xf8, !PT ;  /* 0x800000008484b812 */ /* 0x000fe200078ef869 */
[----:B-1----:R-:W-:-:S03]  /*1cf60*/  DFMA R106, R118, -R98, 1 ;  /* 0x3ff00000766a742b */ /* 0x002fc60000000862 */
[----:B------:R-:W-:Y:S01]  /*1cf70*/  @!P3 LOP3.LUT R133, R132, 0x100000, RZ, 0xfc, !PT ;  /* 0x001000008485b812 */ /* 0x000fe200078efcff */
[----:B------:R-:W-:-:S04]  /*1cf80*/  @!P3 IMAD.MOV.U32 R132, RZ, RZ, RZ ;  /* 0x000000ffff84b224 */ /* 0x000fc800078e00ff */
[----:B------:R-:W-:-:S08]  /*1cf90*/  DFMA R106, R106, R106, R106 ;  /* 0x0000006a6a6a722b */ /* 0x000fd0000000006a */
[----:B------:R-:W-:Y:S01]  /*1cfa0*/  DFMA R118, R118, R106, R118 ;  /* 0x0000006a7676722b */ /* 0x000fe20000000076 */
[----:B------:R-:W-:-:S04]  /*1cfb0*/  SEL R106, R17, 0x63400000, !P2 ;  /* 0x63400000116a7807 */ /* 0x000fc80005000000 */
[----:B------:R-:W-:Y:S01]  /*1cfc0*/  LOP3.LUT R107, R106, 0x800fffff, R105, 0xf8, !PT ;  /* 0x800fffff6a6b7812 */ /* 0x000fe200078ef869 */
[----:B------:R-:W-:-:S06]  /*1cfd0*/  IMAD.MOV.U32 R106, RZ, RZ, R104 ;  /* 0x000000ffff6a7224 */ /* 0x000fcc00078e0068 */
[----:B------:R-:W-:Y:S02]  /*1cfe0*/  @!P3 DFMA R106, R106, 2, -R132 ;  /* 0x400000006a6ab82b */ /* 0x000fe40000000884 */
[----:B------:R-:W-:-:S08]  /*1cff0*/  DFMA R132, R118, -R98, 1 ;  /* 0x3ff000007684742b */ /* 0x000fd00000000862 */
[----:B------:R-:W-:-:S08]  /*1d000*/  DFMA R118, R118, R132, R118 ;  /* 0x000000847676722b */ /* 0x000fd00000000076 */
[----:B------:R-:W-:-:S08]  /*1d010*/  DMUL R132, R118, R106 ;  /* 0x0000006a76847228 */ /* 0x000fd00000000000 */
[----:B------:R-:W-:-:S08]  /*1d020*/  DFMA R134, R132, -R98, R106 ;  /* 0x800000628486722b */ /* 0x000fd0000000006a */
[----:B------:R-:W-:Y:S01]  /*1d030*/  DFMA R118, R118, R134, R132 ;  /* 0x000000867676722b */ /* 0x000fe20000000084 */
[----:B------:R-:W-:Y:S02]  /*1d040*/  MOV R134, R3 ;  /* 0x0000000300867202 */ /* 0x000fe40000000f00 */
[----:B------:R-:W-:-:S05]  /*1d050*/  @!P3 LOP3.LUT R134, R107, 0x7ff00000, RZ, 0xc0, !PT ;  /* 0x7ff000006b86b812 */ /* 0x000fca00078ec0ff */
[----:B------:R-:W-:-:S05]  /*1d060*/  VIADD R132, R134, 0xffffffff ;  /* 0xffffffff86847836 */ /* 0x000fca0000000000 */
[----:B------:R-:W-:Y:S01]  /*1d070*/  ISETP.GT.U32.AND P0, PT, R132, 0x7feffffe, PT ;  /* 0x7feffffe8400780c */ /* 0x000fe20003f04070 */
[----:B------:R-:W-:-:S05]  /*1d080*/  VIADD R132, R23, 0xffffffff ;  /* 0xffffffff17847836 */ /* 0x000fca0000000000 */
[----:B------:R-:W-:-:S13]  /*1d090*/  ISETP.GT.U32.OR P0, PT, R132, 0x7feffffe, P0 ;  /* 0x7feffffe8400780c */ /* 0x000fda0000704470 */
[----:B------:R-:W-:Y:S05]  /*1d0a0*/  @P0 BRA `(.L_x_647) ;  /* 0x0000000000740947 */ /* 0x000fea0003800000 */
[----:B------:R-:W-:Y:S01]  /*1d0b0*/  LOP3.LUT R23, R85, 0x7ff00000, RZ, 0xc0, !PT ;  /* 0x7ff0000055177812 */ /* 0x000fe200078ec0ff */
[----:B------:R-:W-:-:S03]  /*1d0c0*/  IMAD.MOV.U32 R104, RZ, RZ, RZ ;  /* 0x000000ffff687224 */ /* 0x000fc600078e00ff */
[CC--:B------:R-:W-:Y:S02]  /*1d0d0*/  ISETP.GE.U32.AND P0, PT, R3.reuse, R23.reuse, PT ;  /* 0x000000170300720c */ /* 0x0c0fe40003f06070 */
[----:B------:R-:W-:Y:S02]  /*1d0e0*/  VIADDMNMX R3, R3, -R23, 0xb9600000, !PT ;  /* 0xb960000003037446 */ /* 0x000fe40007800917 */
[----:B------:R-:W-:Y:S02]  /*1d0f0*/  SEL R17, R17, 0x63400000, !P0 ;  /* 0x6340000011117807 */ /* 0x000fe40004000000 */
[----:B------:R-:W-:-:S05]  /*1d100*/  VIMNMX R3, PT, PT, R3, 0x46a00000, PT ;  /* 0x46a0000003037848 */ /* 0x000fca0003fe0100 */
[----:B------:R-:W-:-:S05]  /*1d110*/  IMAD.IADD R3, R3, 0x1, -R17 ;  /* 0x0000000103037824 */ /* 0x000fca00078e0a11 */
[----:B------:R-:W-:-:S06]  /*1d120*/  IADD3 R105, PT, PT, R3, 0x7fe00000, RZ ;  /* 0x7fe0000003697810 */ /* 0x000fcc0007ffe0ff */
        /* <DEDUP_REMOVED lines=10> */
[----:B------:R-:W-:Y:S01]  /*1d1d0*/  MOV R84, RZ ;  /* 0x000000ff00547202 */ /* 0x000fe20000000f00 */
[----:B------:R-:W-:Y:S01]  /*1d1e0*/  DMUL.RP R104, R118, R104 ;  /* 0x0000006876687228 */ /* 0x000fe20000008000 */
[----:B------:R-:W-:-:S04]  /*1d1f0*/  IADD3 R3, PT, PT, -R3, -0x43300000, RZ ;  /* 0xbcd0000003037810 */ /* 0x000fc80007ffe1ff */
[----:B------:R-:W-:-:S05]  /*1d200*/  DFMA R84, R132, -R84, R118 ;  /* 0x800000548454722b */ /* 0x000fca0000000076 */
[----:B------:R-:W-:-:S05]  /*1d210*/  LOP3.LUT R17, R105, R17, RZ, 0x3c, !PT ;  /* 0x0000001169117212 */ /* 0x000fca00078e3cff */
[----:B------:R-:W-:-:S04]  /*1d220*/  FSETP.NEU.AND P0, PT, |R85|, R3, PT ;  /* 0x000000035500720b */ /* 0x000fc80003f0d200 */
[----:B------:R-:W-:Y:S02]  /*1d230*/  FSEL R104, R104, R132, !P0 ;  /* 0x0000008468687208 */ /* 0x000fe40004000000 */
[----:B------:R-:W-:-:S03]  /*1d240*/  FSEL R17, R17, R133, !P0 ;  /* 0x0000008511117208 */ /* 0x000fc60004000000 */
[----:B------:R-:W-:Y:S02]  /*1d250*/  IMAD.MOV.U32 R132, RZ, RZ, R104 ;  /* 0x000000ffff847224 */ /* 0x000fe400078e0068 */
[----:B------:R-:W-:Y:S01]  /*1d260*/  IMAD.MOV.U32 R133, RZ, RZ, R17 ;  /* 0x000000ffff857224 */ /* 0x000fe200078e0011 */
[----:B------:R-:W-:Y:S06]  /*1d270*/  BRA `(.L_x_648) ;  /* 0x0000000000607947 */ /* 0x000fec0003800000 */
.L_x_647:
[----:B------:R-:W-:-:S14]  /*1d280*/  DSETP.NAN.AND P0, PT, R104, R104, PT ;  /* 0x000000686800722a */ /* 0x000fdc0003f08000 */
[----:B------:R-:W-:Y:S05]  /*1d290*/  @P0 BRA `(.L_x_649) ;  /* 0x00000000004c0947 */ /* 0x000fea0003800000 */
[----:B------:R-:W-:-:S14]  /*1d2a0*/  DSETP.NAN.AND P0, PT, R84, R84, PT ;  /* 0x000000545400722a */ /* 0x000fdc0003f08000 */
[----:B------:R-:W-:Y:S05]  /*1d2b0*/  @P0 BRA `(.L_x_650) ;  /* 0x0000000000340947 */ /* 0x000fea0003800000 */
[----:B------:R-:W-:Y:S01]  /*1d2c0*/  ISETP.NE.AND P0, PT, R134, R23, PT ;  /* 0x000000178600720c */ /* 0x000fe20003f05270 */
[----:B------:R-:W-:Y:S01]  /*1d2d0*/  IMAD.MOV.U32 R132, RZ, RZ, 0x0 ;  /* 0x00000000ff847424 */ /* 0x000fe200078e00ff */
[----:B------:R-:W-:-:S11]  /*1d2e0*/  MOV R133, 0xfff80000 ;  /* 0xfff8000000857802 */ /* 0x000fd60000000f00 */
[----:B------:R-:W-:Y:S05]  /*1d2f0*/  @!P0 BRA `(.L_x_648) ;  /* 0x0000000000408947 */ /* 0x000fea0003800000 */
[----:B------:R-:W-:Y:S02]  /*1d300*/  ISETP.NE.AND P0, PT, R134, 0x7ff00000, PT ;  /* 0x7ff000008600780c */ /* 0x000fe40003f05270 */
[----:B------:R-:W-:Y:S02]  /*1d310*/  LOP3.LUT R84, R105, 0x80000000, R85, 0x48, !PT ;  /* 0x8000000069547812 */ /* 0x000fe400078e4855 */
[----:B------:R-:W-:-:S13]  /*1d320*/  ISETP.EQ.OR P0, PT, R23, RZ, !P0 ;  /* 0x000000ff1700720c */ /* 0x000fda0004702670 */
[----:B------:R-:W-:Y:S01]  /*1d330*/  @P0 LOP3.LUT R3, R84, 0x7ff00000, RZ, 0xfc, !PT ;  /* 0x7ff0000054030812 */ /* 0x000fe200078efcff */
[----:B------:R-:W-:Y:S02]  /*1d340*/  @!P0 IMAD.MOV.U32 R132, RZ, RZ, RZ ;  /* 0x000000ffff848224 */ /* 0x000fe400078e00ff */
[----:B------:R-:W-:Y:S01]  /*1d350*/  @!P0 IMAD.MOV.U32 R133, RZ, RZ, R84 ;  /* 0x000000ffff858224 */ /* 0x000fe200078e0054 */
[----:B------:R-:W-:Y:S01]  /*1d360*/  @P0 MOV R133, R3 ;  /* 0x0000000300850202 */ /* 0x000fe20000000f00 */
[----:B------:R-:W-:Y:S01]  /*1d370*/  @P0 IMAD.MOV.U32 R132, RZ, RZ, RZ ;  /* 0x000000ffff840224 */ /* 0x000fe200078e00ff */
[----:B------:R-:W-:Y:S06]  /*1d380*/  BRA `(.L_x_648) ;  /* 0x00000000001c7947 */ /* 0x000fec0003800000 */
.L_x_650:
[----:B------:R-:W-:-:S05]  /*1d390*/  LOP3.LUT R132, R85, 0x80000, RZ, 0xfc, !PT ;  /* 0x0008000055847812 */ /* 0x000fca00078efcff */
[----:B------:R-:W-:Y:S02]  /*1d3a0*/  IMAD.MOV.U32 R133, RZ, RZ, R132 ;  /* 0x000000ffff857224 */ /* 0x000fe400078e0084 */
[----:B------:R-:W-:Y:S01]  /*1d3b0*/  IMAD.MOV.U32 R132, RZ, RZ, R84 ;  /* 0x000000ffff847224 */ /* 0x000fe200078e0054 */
[----:B------:R-:W-:Y:S06]  /*1d3c0*/  BRA `(.L_x_648) ;  /* 0x00000000000c7947 */ /* 0x000fec0003800000 */
.L_x_649:
[----:B------:R-:W-:-:S05]  /*1d3d0*/  LOP3.LUT R132, R105, 0x80000, RZ, 0xfc, !PT ;  /* 0x0008000069847812 */ /* 0x000fca00078efcff */
[----:B------:R-:W-:Y:S01]  /*1d3e0*/  IMAD.MOV.U32 R133, RZ, RZ, R132 ;  /* 0x000000ffff857224 */ /* 0x000fe200078e0084 */
[----:B------:R-:W-:-:S07]  /*1d3f0*/  MOV R132, R104 ;  /* 0x0000006800847202 */ /* 0x000fce0000000f00 */
.L_x_648:
[----:B------:R-:W-:Y:S05]  /*1d400*/  BSYNC.RECONVERGENT B0 ;  /* 0x0000000000007941 */ /* 0x000fea0003800200 */
.L_x_646:
[----:B------:R-:W-:Y:S02]  /*1d410*/  IMAD.MOV.U32 R84, RZ, RZ, R0 ;  /* 0x000000ffff547224 */ /* 0x000fe400078e0000 */
[----:B------:R-:W-:-:S04]  /*1d420*/  IMAD.MOV.U32 R85, RZ, RZ, 0x0 ;  /* 0x00000000ff557424 */ /* 0x000fc800078e00ff */
[----:B------:R-:W-:Y:S05]  /*1d430*/  RET.REL.NODEC R84 `(_Z36cu_macro_tet4_laplacian_apply_kernelmmmmiPKdPdS1_S1_S0_S1_) ;  /* 0xfffffe2854f07950 */ /* 0x000fea0003c3ffff */
.L_x_651:
        /* <DEDUP_REMOVED lines=12> */
.L_x_654:


//--------------------- .nv.global.init           --------------------------
	.section	.nv.global.init,"aw",@progbits
.nv.global.init:
	.type		$str$1,@object
	.size		$str$1,($str - $str$1)
$str$1:
        /*0000*/ 	.byte	0x0a, 0x00
	.type		$str,@object
	.size		$str,($str$19 - $str)
$str:
        /*0002*/ 	.byte	0x25, 0x66, 0x20, 0x00
	.type		$str$19,@object
	.size		$str$19,($str$23 - $str$19)
$str$19:
        /*0006*/ 	.byte	0x25, 0x6c, 0x66, 0x20, 0x00
	.type		$str$23,@object
	.size		$str$23,($str$22 - $str$23)
$str$23:
        /*000b*/ 	.byte	0x61, 0x6c, 0x70, 0x68, 0x61, 0x3a, 0x20, 0x25, 0x6c, 0x66, 0x0a, 0x00
	.type		$str$22,@object
	.size		$str$22,($str$8 - $str$22)
$str$22:
        /*0017*/ 	.byte	0x70, 0x20, 0x69, 0x6e, 0x20, 0x76, 0x65, 0x63, 0x74, 0x6f, 0x72, 0x4d, 0x69, 0x6e, 0x75, 0x73
        /*0027*/ 	.byte	0x3a, 0x20, 0x0a, 0x00
	.type		$str$8,@object
	.size		$str$8,($str$16 - $str$8)
$str$8:
        /*002b*/ 	.byte	0x0a, 0x53, 0x79, 0x73, 0x74, 0x65, 0x6d, 0x20, 0x43, 0x30, 0x20, 0x4d, 0x61, 0x74, 0x72, 0x69
        /*003b*/ 	.byte	0x78, 0x20, 0x25, 0x64, 0x0a, 0x00
	.type		$str$16,@object
	.size		$str$16,($str$12 - $str$16)
$str$16:
        /*0041*/ 	.byte	0x0a, 0x53, 0x79, 0x73, 0x74, 0x65, 0x6d, 0x20, 0x43, 0x34, 0x20, 0x4d, 0x61, 0x74, 0x72, 0x69
        /*0051*/ 	.byte	0x78, 0x20, 0x25, 0x64, 0x0a, 0x00
	.type		$str$12,@object
	.size		$str$12,($str$18 - $str$12)
$str$12:
        /*0057*/ 	.byte	0x0a, 0x53, 0x79, 0x73, 0x74, 0x65, 0x6d, 0x20, 0x43, 0x32, 0x20, 0x4d, 0x61, 0x74, 0x72, 0x69
        /*0067*/ 	.byte	0x78, 0x20, 0x25, 0x64, 0x0a, 0x00
	.type		$str$18,@object
	.size		$str$18,($str$10 - $str$18)
$str$18:
        /*006d*/ 	.byte	0x0a, 0x53, 0x79, 0x73, 0x74, 0x65, 0x6d, 0x20, 0x43, 0x35, 0x20, 0x4d, 0x61, 0x74, 0x72, 0x69
        /*007d*/ 	.byte	0x78, 0x20, 0x25, 0x64, 0x0a, 0x00
	.type		$str$10,@object
	.size		$str$10,($str$14 - $str$10)
$str$10:
        /*0083*/ 	.byte	0x0a, 0x53, 0x79, 0x73, 0x74, 0x65, 0x6d, 0x20, 0x43, 0x31, 0x20, 0x4d, 0x61, 0x74, 0x72, 0x69
        /*0093*/ 	.byte	0x78, 0x20, 0x25, 0x64, 0x0a, 0x00
	.type		$str$14,@object
	.size		$str$14,($str$20 - $str$14)
$str$14:
        /*0099*/ 	.byte	0x0a, 0x53, 0x79, 0x73, 0x74, 0x65, 0x6d, 0x20, 0x43, 0x33, 0x20, 0x4d, 0x61, 0x74, 0x72, 0x69
        /*00a9*/ 	.byte	0x78, 0x20, 0x25, 0x64, 0x0a, 0x00
	.type		$str$20,@object
	.size		$str$20,($str$4 - $str$20)
$str$20:
        /*00af*/ 	.byte	0x64, 0x6f, 0x74, 0x50, 0x72, 0x6f, 0x64, 0x75, 0x63, 0x74, 0x20, 0x6f, 0x66, 0x20, 0x25, 0x64
        /*00bf*/ 	.byte	0x3a, 0x20, 0x25, 0x6c, 0x66, 0x0a, 0x00
	.type		$str$4,@object
	.size		$str$4,($str$21 - $str$4)
$str$4:
        /*00c6*/ 	.byte	0x6e, 0x75, 0x6d, 0x5f, 0x74, 0x6f, 0x74, 0x61, 0x6c, 0x5f, 0x6d, 0x61, 0x74, 0x72, 0x69, 0x63
        /*00d6*/ 	.byte	0x65, 0x73, 0x3a, 0x20, 0x25, 0x64, 0x0a, 0x00
	.type		$str$21,@object
	.size		$str$21,($str$2 - $str$21)
$str$21:
        /*00de*/ 	.byte	0x76, 0x65, 0x63, 0x58, 0x20, 0x61, 0x66, 0x74, 0x65, 0x72, 0x20, 0x76, 0x65, 0x63, 0x74, 0x6f
        /*00ee*/ 	.byte	0x72, 0x41, 0x64, 0x64, 0x3a, 0x20, 0x0a, 0x00
	.type		$str$2,@object
	.size		$str$2,($str$3 - $str$2)
$str$2:
        /*00f6*/ 	.byte	0x74, 0x65, 0x74, 0x3a, 0x20, 0x25, 0x64, 0x2c, 0x20, 0x62, 0x61, 0x73, 0x65, 0x5f, 0x69, 0x74
        /*0106*/ 	.byte	0x65, 0x72, 0x20, 0x41, 0x30, 0x20, 0x25, 0x64, 0x0a, 0x00
	.type		$str$3,@object
	.size		$str$3,($str$11 - $str$3)
$str$3:
        /*0110*/ 	.byte	0x74, 0x65, 0x74, 0x3a, 0x20, 0x25, 0x64, 0x2c, 0x20, 0x62, 0x61, 0x73, 0x65, 0x5f, 0x69, 0x74
        /*0120*/ 	.byte	0x65, 0x72, 0x20, 0x41, 0x31, 0x20, 0x25, 0x64, 0x0a, 0x00
	.type		$str$11,@object
	.size		$str$11,($str$7 - $str$11)
$str$11:
        /*012a*/ 	.byte	0x74, 0x65, 0x74, 0x3a, 0x20, 0x25, 0x64, 0x2c, 0x20, 0x62, 0x61, 0x73, 0x65, 0x5f, 0x69, 0x74
        /*013a*/ 	.byte	0x65, 0x72, 0x20, 0x43, 0x32, 0x20, 0x25, 0x64, 0x0a, 0x00
	.type		$str$7,@object
	.size		$str$7,($str$15 - $str$7)
$str$7:
        /*0144*/ 	.byte	0x74, 0x65, 0x74, 0x3a, 0x20, 0x25, 0x64, 0x2c, 0x20, 0x62, 0x61, 0x73, 0x65, 0x5f, 0x69, 0x74
        /*0154*/ 	.byte	0x65, 0x72, 0x20, 0x43, 0x30, 0x20, 0x25, 0x64, 0x0a, 0x00
	.type		$str$15,@object
	.size		$str$15,($str$9 - $str$15)
$str$15:
        /*015e*/ 	.byte	0x74, 0x65, 0x74, 0x3a, 0x20, 0x25, 0x64, 0x2c, 0x20, 0x62, 0x61, 0x73, 0x65, 0x5f, 0x69, 0x74
        /*016e*/ 	.byte	0x65, 0x72, 0x20, 0x43, 0x34, 0x20, 0x25, 0x64, 0x0a, 0x00
	.type		$str$9,@object
	.size		$str$9,($str$13 - $str$9)
$str$9:
        /*0178*/ 	.byte	0x74, 0x65, 0x74, 0x3a, 0x20, 0x25, 0x64, 0x2c, 0x20, 0x62, 0x61, 0x73, 0x65, 0x5f, 0x69, 0x74
        /*0188*/ 	.byte	0x65, 0x72, 0x20, 0x43, 0x31, 0x20, 0x25, 0x64, 0x0a, 0x00
	.type		$str$13,@object
	.size		$str$13,($str$24 - $str$13)
$str$13:
        /*0192*/ 	.byte	0x74, 0x65, 0x74, 0x3a, 0x20, 0x25, 0x64, 0x2c, 0x20, 0x62, 0x61, 0x73, 0x65, 0x5f, 0x69, 0x74
        /*01a2*/ 	.byte	0x65, 0x72, 0x20, 0x43, 0x33, 0x20, 0x25, 0x64, 0x0a, 0x00
	.type		$str$24,@object
	.size		$str$24,($str$6 - $str$24)
$str$24:
        /*01ac*/ 	.byte	0x73, 0x63, 0x61, 0x6c, 0x61, 0x72, 0x44, 0x69, 0x76, 0x69, 0x64, 0x65, 0x20, 0x6f, 0x66, 0x20
        /*01bc*/ 	.byte	0x25, 0x6c, 0x66, 0x2f, 0x25, 0x6c, 0x66, 0x3a, 0x20, 0x25, 0x6c, 0x66, 0x0a, 0x00
	.type		$str$6,@object
	.size		$str$6,($str$5 - $str$6)
$str$6:
        /*01ca*/ 	.byte	0x76, 0x61, 0x6c, 0x73, 0x5f, 0x69, 0x74, 0x65, 0x72, 0x3a, 0x20, 0x25, 0x64, 0x2c, 0x20, 0x62
        /*01da*/ 	.byte	0x61, 0x73, 0x65, 0x5f, 0x69, 0x74, 0x65, 0x72, 0x3a, 0x20, 0x25, 0x64, 0x0a, 0x00
	.type		$str$5,@object
	.size		$str$5,($str$17 - $str$5)
$str$5:
        /*01e8*/ 	.byte	0x46, 0x69, 0x72, 0x73, 0x74, 0x20, 0x43, 0x3a, 0x20, 0x5b, 0x25, 0x6c, 0x75, 0x5d, 0x20, 0x5b
        /*01f8*/ 	.byte	0x25, 0x6c, 0x75, 0x5d, 0x20, 0x5b, 0x25, 0x6c, 0x75, 0x5d, 0x20, 0x5b, 0x25, 0x6c, 0x75, 0x5d
        /*0208*/ 	.byte	0x0a, 0x00
	.type		$str$17,@object
	.size		$str$17,(.L_17 - $str$17)
$str$17:
        /*020a*/ 	.byte	0x74, 0x65, 0x74, 0x3a, 0x20, 0x25, 0x64, 0x2c, 0x20, 0x62, 0x61, 0x73, 0x65, 0x5f, 0x69, 0x74
        /*021a*/ 	.byte	0x65, 0x72, 0x20, 0x43, 0x35, 0x20, 0x25, 0x64, 0x20, 0x3d, 0x20, 0x74, 0x6f, 0x74, 0x61, 0x6c
        /*022a*/ 	.byte	0x20, 0x25, 0x64, 0x0a, 0x00
.L_17:


//--------------------- .nv.shared._Z30setDirichletBoundaryConditionsPmPdS0_mmS0_m --------------------------
	.section	.nv.shared._Z30setDirichletBoundaryConditionsPmPdS0_mmS0_m,"aw",@nobits
	.sectionflags	@""
	.align	16
	.zero		1024


//--------------------- .nv.shared.reserved.0     --------------------------
	.section	.nv.shared.reserved.0,"aw",@nobits
	.weak		__nv_reservedSMEM_offset_0_alias
	.size		__nv_reservedSMEM_offset_0_alias, 0, 64
	.other		__nv_reservedSMEM_offset_0_alias,@"STO_CUDA_RESERVED_SHARED STV_DEFAULT"
__nv_reservedSMEM_offset_0_alias:
	.zero		0
	.zero		64


//--------------------- .nv.shared._Z16checkConvergencedPKdiPm --------------------------
	.section	.nv.shared._Z16checkConvergencedPKdiPm,"aw",@nobits
	.sectionflags	@""
	.align	16
	.zero		1024


//--------------------- .nv.shared._Z12scalarDividePdPKdS_m --------------------------
	.section	.nv.shared._Z12scalarDividePdPKdS_m,"aw",@nobits
	.sectionflags	@""
	.align	16
	.zero		1024


//--------------------- .nv.shared._Z11vectorMinusPdPKdS_mmm --------------------------
	.section	.nv.shared._Z11vectorMinusPdPKdS_mmm,"aw",@nobits
	.sectionflags	@""
	.align	16
	.zero		1024


//--------------------- .nv.shared._Z12vectorUpdatePddPKdmmm --------------------------
	.section	.nv.shared._Z12vectorUpdatePddPKdmmm,"aw",@nobits
	.sectionflags	@""
	.align	16
	.zero		1024


//--------------------- .nv.shared._Z9vectorAddPdPKdS1_S1_mmm --------------------------
	.section	.nv.shared._Z9vectorAddPdPKdS1_S1_mmm,"aw",@nobits
	.sectionflags	@""
	.align	16
	.zero		1024


//--------------------- .nv.shared._Z10dotProductPKdS0_Pdmmm --------------------------
	.section	.nv.shared._Z10dotProductPKdS0_Pdmmm,"aw",@nobits
	.sectionflags	@""
	.align	16
	.zero		1024


//--------------------- .nv.shared._Z15computeResidualPdS_S_mmm --------------------------
	.section	.nv.shared._Z15computeResidualPdS_S_mmm,"aw",@nobits
	.sectionflags	@""
	.align	16
	.zero		1024


//--------------------- .nv.shared._Z14applyDirichletPdS_mmPmm --------------------------
	.section	.nv.shared._Z14applyDirichletPdS_mmPmm,"aw",@nobits
	.sectionflags	@""
	.align	16
	.zero		1024


//--------------------- .nv.shared._Z36cu_macro_tet4_laplacian_apply_kernelmmmmiPKdPdS1_S1_S0_S1_ --------------------------
	.section	.nv.shared._Z36cu_macro_tet4_laplacian_apply_kernelmmmmiPKdPdS1_S1_S0_S1_,"aw",@nobits
	.sectionflags	@""
	.align	16
	.zero		1024


//--------------------- .nv.constant0._Z30setDirichletBoundaryConditionsPmPdS0_mmS0_m --------------------------
	.section	.nv.constant0._Z30setDirichletBoundaryConditionsPmPdS0_mmS0_m,"a",@progbits
	.sectionflags	@""
	.align	4
.nv.constant0._Z30setDirichletBoundaryConditionsPmPdS0_mmS0_m:
	.zero		952


//--------------------- .nv.constant0._Z16checkConvergencedPKdiPm --------------------------
	.section	.nv.constant0._Z16checkConvergencedPKdiPm,"a",@progbits
	.sectionflags	@""
	.align	4
.nv.constant0._Z16checkConvergencedPKdiPm:
	.zero		928


//--------------------- .nv.constant0._Z12scalarDividePdPKdS_m --------------------------
	.section	.nv.constant0._Z12scalarDividePdPKdS_m,"a",@progbits
	.sectionflags	@""
	.align	4
.nv.constant0._Z12scalarDividePdPKdS_m:
	.zero		928


//--------------------- .nv.constant0._Z11vectorMinusPdPKdS_mmm --------------------------
	.section	.nv.constant0._Z11vectorMinusPdPKdS_mmm,"a",@progbits
	.sectionflags	@""
	.align	4
.nv.constant0._Z11vectorMinusPdPKdS_mmm:
	.zero		944


//--------------------- .nv.constant0._Z12vectorUpdatePddPKdmmm --------------------------
	.section	.nv.constant0._Z12vectorUpdatePddPKdmmm,"a",@progbits
	.sectionflags	@""
	.align	4
.nv.constant0._Z12vectorUpdatePddPKdmmm:
	.zero		944


//--------------------- .nv.constant0._Z9vectorAddPdPKdS1_S1_mmm --------------------------
	.section	.nv.constant0._Z9vectorAddPdPKdS1_S1_mmm,"a",@progbits
	.sectionflags	@""
	.align	4
.nv.constant0._Z9vectorAddPdPKdS1_S1_mmm:
	.zero		952


//--------------------- .nv.constant0._Z10dotProductPKdS0_Pdmmm --------------------------
	.section	.nv.constant0._Z10dotProductPKdS0_Pdmmm,"a",@progbits
	.sectionflags	@""
	.align	4
.nv.constant0._Z10dotProductPKdS0_Pdmmm:
	.zero		944


//--------------------- .nv.constant0._Z15computeResidualPdS_S_mmm --------------------------
	.section	.nv.constant0._Z15computeResidualPdS_S_mmm,"a",@progbits
	.sectionflags	@""
	.align	4
.nv.constant0._Z15computeResidualPdS_S_mmm:
	.zero		944


//--------------------- .nv.constant0._Z14applyDirichletPdS_mmPmm --------------------------
	.section	.nv.constant0._Z14applyDirichletPdS_mmPmm,"a",@progbits
	.sectionflags	@""
	.align	4
.nv.constant0._Z14applyDirichletPdS_mmPmm:
	.zero		944


//--------------------- .nv.constant0._Z36cu_macro_tet4_laplacian_apply_kernelmmmmiPKdPdS1_S1_S0_S1_ --------------------------
	.section	.nv.constant0._Z36cu_macro_tet4_laplacian_apply_kernelmmmmiPKdPdS1_S1_S0_S1_,"a",@progbits
	.sectionflags	@""
	.align	4
.nv.constant0._Z36cu_macro_tet4_laplacian_apply_kernelmmmmiPKdPdS1_S1_S0_S1_:
	.zero		984


//--------------------- SYMBOLS --------------------------

	.type		.nv.reservedSmem.offset0,@object
	.size		.nv.reservedSmem.offset0,0x4
	.type		.nv.reservedSmem.cap,@object
	.size		.nv.reservedSmem.cap,0x4
	.type		vprintf,@function
